	.target	sm_90a

	.elftype	@"ET_EXEC"


//--------------------- .note.nv.tkinfo           --------------------------
	.section	.note.nv.tkinfo,"",@"SHT_NOTE"
	.sectionflags	@"SHF_NOTE_NV_TKINFO"
	.tkinfo
        /*0018*/ 	.word	0x00000002
        /*0030*/ 	.string	""
        /*0030*/ 	.string	"ptxas"
        /*0030*/ 	.string	"Cuda compilation tools, release 13.0, V13.0.88"
        /*0030*/ 	.string	"Build cuda_13.0.r13.0/compiler.36424714_0"
        /*0030*/ 	.string	"-arch sm_90a -m 64 "



//--------------------- .note.nv.cuinfo           --------------------------
	.section	.note.nv.cuinfo,"",@"SHT_NOTE"
	.sectionflags	@"SHF_NOTE_NV_CUINFO"
        /*0018*/ 	.short	0x0002
        /*001a*/ 	.short	0x005a
        /*001c*/ 	.short	0x0082
	.zero		2


//--------------------- .nv.info                  --------------------------
	.section	.nv.info,"",@"SHT_CUDA_INFO"
	.align	4


	//----- nvinfo : EIATTR_REGCOUNT
	.align		4
        /*0000*/ 	.byte	0x04, 0x2f
        /*0002*/ 	.short	(.L_12 - .L_11)
	.align		4
.L_11:
        /*0004*/ 	.word	index@(_ZN7cutlass13device_kernelIN5flash22FlashAttnBwdPreprocessIN4cute5tupleIJNS3_1CILi128EEENS5_ILi64EEEEEENS_10bfloat16_tEfNS_4arch4Sm80ELb1ELb1EEEEEvNT_6ParamsE)
        /*0008*/ 	.word	0x00000040


	//----- nvinfo : EIATTR_FRAME_SIZE
	.align		4
.L_12:
        /*000c*/ 	.byte	0x04, 0x11
        /*000e*/ 	.short	(.L_14 - .L_13)
	.align		4
.L_13:
        /*0010*/ 	.word	index@(_ZN7cutlass13device_kernelIN5flash22FlashAttnBwdPreprocessIN4cute5tupleIJNS3_1CILi128EEENS5_ILi64EEEEEENS_10bfloat16_tEfNS_4arch4Sm80ELb1ELb1EEEEEvNT_6ParamsE)
        /*0014*/ 	.word	0x00000000


	//----- nvinfo : EIATTR_REGCOUNT
	.align		4
.L_14:
        /*0018*/ 	.byte	0x04, 0x2f
        /*001a*/ 	.short	(.L_16 - .L_15)
	.align		4
.L_15:
        /*001c*/ 	.word	index@(_ZN7cutlass13device_kernelIN5flash19enable_sm80_to_sm89INS1_16FlashAttnBwdSm80INS1_25CollectiveMainloopBwdSm80ILi2ELi2EN4cute5tupleIJNS5_1CILi128EEES8_NS7_ILi64EEEEEENS_10bfloat16_tEfNS_4arch4Sm80ELb1ELb0ELb1ELb1ELb1ELb0ELb0ELb0ELi2ELi4ELi4ELi4ELb0EEENS1_24CollectiveEpilogueBwdGQAISA_fSD_Li256ELb1ELb1EEENS1_25SingleTileBwdLPTSchedulerILb1ELi128ELb1EEEEEEEEEvNT_6ParamsE)
        /*0020*/ 	.word	0x00000004


	//----- nvinfo : EIATTR_FRAME_SIZE
	.align		4
.L_16:
        /*0024*/ 	.byte	0x04, 0x11
        /*0026*/ 	.short	(.L_18 - .L_17)
	.align		4
.L_17:
        /*0028*/ 	.word	index@(_ZN7cutlass13device_kernelIN5flash19enable_sm80_to_sm89INS1_16FlashAttnBwdSm80INS1_25CollectiveMainloopBwdSm80ILi2ELi2EN4cute5tupleIJNS5_1CILi128EEES8_NS7_ILi64EEEEEENS_10bfloat16_tEfNS_4arch4Sm80ELb1ELb0ELb1ELb1ELb1ELb0ELb0ELb0ELi2ELi4ELi4ELi4ELb0EEENS1_24CollectiveEpilogueBwdGQAISA_fSD_Li256ELb1ELb1EEENS1_25SingleTileBwdLPTSchedulerILb1ELi128ELb1EEEEEEEEEvNT_6ParamsE)
        /*002c*/ 	.word	0x00000000


	//----- nvinfo : EIATTR_REGCOUNT
	.align		4
.L_18:
        /*0030*/ 	.byte	0x04, 0x2f
        /*0032*/ 	.short	(.L_20 - .L_19)
	.align		4
.L_19:
        /*0034*/ 	.word	index@(_ZN7cutlass13device_kernelIN5flash32FlashAttnBwdPostprocessConvertdQIN4cute5tupleIJNS3_1CILi128EEENS5_ILi64EEEEEENS_10bfloat16_tEfNS_4arch4Sm80ELi256ENS3_8TiledMMAINS3_8MMA_AtomIJNS3_30SM80_16x8x16_F32BF16BF16F32_TNEEEENS3_6LayoutINS4_IJNS5_ILi4EEENS5_ILi2EEENS5_ILi1EEEEEENS4_IJSJ_SH_NS5_ILi0EEEEEEEENS4_IJS7_NS5_ILi32EEENS5_ILi16EEEEEEEELb0EEEEEvNT_6ParamsE)
        /*0038*/ 	.word	0x00000038


	//----- nvinfo : EIATTR_FRAME_SIZE
	.align		4
.L_20:
        /*003c*/ 	.byte	0x04, 0x11
        /*003e*/ 	.short	(.L_22 - .L_21)
	.align		4
.L_21:
        /*0040*/ 	.word	index@(_ZN7cutlass13device_kernelIN5flash32FlashAttnBwdPostprocessConvertdQIN4cute5tupleIJNS3_1CILi128EEENS5_ILi64EEEEEENS_10bfloat16_tEfNS_4arch4Sm80ELi256ENS3_8TiledMMAINS3_8MMA_AtomIJNS3_30SM80_16x8x16_F32BF16BF16F32_TNEEEENS3_6LayoutINS4_IJNS5_ILi4EEENS5_ILi2EEENS5_ILi1EEEEEENS4_IJSJ_SH_NS5_ILi0EEEEEEEENS4_IJS7_NS5_ILi32EEENS5_ILi16EEEEEEEELb0EEEEEvNT_6ParamsE)
        /*0044*/ 	.word	0x00000000


	//----- nvinfo : EIATTR_REGCOUNT
	.align		4
.L_22:
        /*0048*/ 	.byte	0x04, 0x2f
        /*004a*/ 	.short	(.L_24 - .L_23)
	.align		4
.L_23:
        /*004c*/ 	.word	index@(_ZN7cutlass13device_kernelIN5flash19enable_sm80_to_sm89INS1_16FlashAttnBwdSm80INS1_25CollectiveMainloopBwdSm80ILi2ELi2EN4cute5tupleIJNS5_1CILi128EEES8_NS7_ILi64EEEEEENS_10bfloat16_tEfNS_4arch4Sm80ELb1ELb0ELb1ELb1ELb0ELb0ELb0ELb0ELi2ELi4ELi4ELi4ELb0EEENS1_24CollectiveEpilogueBwdGQAISA_fSD_Li256ELb1ELb0EEENS1_25SingleTileBwdLPTSchedulerILb1ELi128ELb0EEEEEEEEEvNT_6ParamsE)
        /*0050*/ 	.word	0x00000004


	//----- nvinfo : EIATTR_FRAME_SIZE
	.align		4
.L_24:
        /*0054*/ 	.byte	0x04, 0x11
        /*0056*/ 	.short	(.L_26 - .L_25)
	.align		4
.L_25:
        /*0058*/ 	.word	index@(_ZN7cutlass13device_kernelIN5flash19enable_sm80_to_sm89INS1_16FlashAttnBwdSm80INS1_25CollectiveMainloopBwdSm80ILi2ELi2EN4cute5tupleIJNS5_1CILi128EEES8_NS7_ILi64EEEEEENS_10bfloat16_tEfNS_4arch4Sm80ELb1ELb0ELb1ELb1ELb0ELb0ELb0ELb0ELi2ELi4ELi4ELi4ELb0EEENS1_24CollectiveEpilogueBwdGQAISA_fSD_Li256ELb1ELb0EEENS1_25SingleTileBwdLPTSchedulerILb1ELi128ELb0EEEEEEEEEvNT_6ParamsE)
        /*005c*/ 	.word	0x00000000


	//----- nvinfo : EIATTR_REGCOUNT
	.align		4
.L_26:
        /*0060*/ 	.byte	0x04, 0x2f
        /*0062*/ 	.short	(.L_28 - .L_27)
	.align		4
.L_27:
        /*0064*/ 	.word	index@(_ZN7cutlass13device_kernelIN5flash19enable_sm80_to_sm89INS1_16FlashAttnBwdSm80INS1_25CollectiveMainloopBwdSm80ILi2ELi2EN4cute5tupleIJNS5_1CILi128EEES8_NS7_ILi64EEEEEENS_10bfloat16_tEfNS_4arch4Sm80ELb1ELb0ELb1ELb1ELb1ELb0ELb0ELb0ELi2ELi4ELi4ELi4ELb0EEENS1_21CollectiveEpilogueBwdISA_SB_SD_Li256ELb1ELb0ELi2EEENS1_25SingleTileBwdLPTSchedulerILb1ELi128ELb1EEEEEEEEEvNT_6ParamsE)
        /*0068*/ 	.word	0x00000004


	//----- nvinfo : EIATTR_FRAME_SIZE
	.align		4
.L_28:
        /*006c*/ 	.byte	0x04, 0x11
        /*006e*/ 	.short	(.L_30 - .L_29)
	.align		4
.L_29:
        /*0070*/ 	.word	index@(_ZN7cutlass13device_kernelIN5flash19enable_sm80_to_sm89INS1_16FlashAttnBwdSm80INS1_25CollectiveMainloopBwdSm80ILi2ELi2EN4cute5tupleIJNS5_1CILi128EEES8_NS7_ILi64EEEEEENS_10bfloat16_tEfNS_4arch4Sm80ELb1ELb0ELb1ELb1ELb1ELb0ELb0ELb0ELi2ELi4ELi4ELi4ELb0EEENS1_21CollectiveEpilogueBwdISA_SB_SD_Li256ELb1ELb0ELi2EEENS1_25SingleTileBwdLPTSchedulerILb1ELi128ELb1EEEEEEEEEvNT_6ParamsE)
        /*0074*/ 	.word	0x00000000


	//----- nvinfo : EIATTR_REGCOUNT
	.align		4
.L_30:
        /*0078*/ 	.byte	0x04, 0x2f
        /*007a*/ 	.short	(.L_32 - .L_31)
	.align		4
.L_31:
        /*007c*/ 	.word	index@(_ZN7cutlass13device_kernelIN5flash19enable_sm80_to_sm89INS1_16FlashAttnBwdSm80INS1_25CollectiveMainloopBwdSm80ILi2ELi2EN4cute5tupleIJNS5_1CILi128EEES8_NS7_ILi64EEEEEENS_10bfloat16_tEfNS_4arch4Sm80ELb1ELb0ELb1ELb1ELb0ELb0ELb0ELb0ELi2ELi4ELi4ELi4ELb0EEENS1_21CollectiveEpilogueBwdISA_SB_SD_Li256ELb1ELb0ELi2EEENS1_25SingleTileBwdLPTSchedulerILb1ELi128ELb0EEEEEEEEEvNT_6ParamsE)
        /*0080*/ 	.word	0x00000004


	//----- nvinfo : EIATTR_FRAME_SIZE
	.align		4
.L_32:
        /*0084*/ 	.byte	0x04, 0x11
        /*0086*/ 	.short	(.L_34 - .L_33)
	.align		4
.L_33:
        /*0088*/ 	.word	index@(_ZN7cutlass13device_kernelIN5flash19enable_sm80_to_sm89INS1_16FlashAttnBwdSm80INS1_25CollectiveMainloopBwdSm80ILi2ELi2EN4cute5tupleIJNS5_1CILi128EEES8_NS7_ILi64EEEEEENS_10bfloat16_tEfNS_4arch4Sm80ELb1ELb0ELb1ELb1ELb0ELb0ELb0ELb0ELi2ELi4ELi4ELi4ELb0EEENS1_21CollectiveEpilogueBwdISA_SB_SD_Li256ELb1ELb0ELi2EEENS1_25SingleTileBwdLPTSchedulerILb1ELi128ELb0EEEEEEEEEvNT_6ParamsE)
        /*008c*/ 	.word	0x00000000


	//----- nvinfo : EIATTR_REGCOUNT
	.align		4
.L_34:
        /*0090*/ 	.byte	0x04, 0x2f
        /*0092*/ 	.short	(.L_36 - .L_35)
	.align		4
.L_35:
        /*0094*/ 	.word	index@(_ZN7cutlass13device_kernelIN5flash22FlashAttnBwdPreprocessIN4cute5tupleIJNS3_1CILi128EEENS5_ILi64EEEEEENS_10bfloat16_tEfNS_4arch4Sm80ELb1ELb0EEEEEvNT_6ParamsE)
        /*0098*/ 	.word	0x00000040


	//----- nvinfo : EIATTR_FRAME_SIZE
	.align		4
.L_36:
        /*009c*/ 	.byte	0x04, 0x11
        /*009e*/ 	.short	(.L_38 - .L_37)
	.align		4
.L_37:
        /*00a0*/ 	.word	index@(_ZN7cutlass13device_kernelIN5flash22FlashAttnBwdPreprocessIN4cute5tupleIJNS3_1CILi128EEENS5_ILi64EEEEEENS_10bfloat16_tEfNS_4arch4Sm80ELb1ELb0EEEEEvNT_6ParamsE)
        /*00a4*/ 	.word	0x00000000


	//----- nvinfo : EIATTR_REGCOUNT
	.align		4
.L_38:
        /*00a8*/ 	.byte	0x04, 0x2f
        /*00aa*/ 	.short	(.L_40 - .L_39)
	.align		4
.L_39:
        /*00ac*/ 	.word	index@(_ZN7cutlass13device_kernelIN5flash19enable_sm80_to_sm89INS1_16FlashAttnBwdSm80INS1_25CollectiveMainloopBwdSm80ILi2ELi2EN4cute5tupleIJNS5_1CILi128EEES8_NS7_ILi64EEEEEENS_10bfloat16_tEfNS_4arch4Sm80ELb1ELb0ELb1ELb0ELb1ELb0ELb0ELb0ELi2ELi4ELi4ELi4ELb0EEENS1_24CollectiveEpilogueBwdGQAISA_fSD_Li256ELb0ELb1EEENS1_25SingleTileBwdLPTSchedulerILb0ELi128ELb1EEEEEEEEEvNT_6ParamsE)
        /*00b0*/ 	.word	0x00000004


	//----- nvinfo : EIATTR_FRAME_SIZE
	.align		4
.L_40:
        /*00b4*/ 	.byte	0x04, 0x11
        /*00b6*/ 	.short	(.L_42 - .L_41)
	.align		4
.L_41:
        /*00b8*/ 	.word	index@(_ZN7cutlass13device_kernelIN5flash19enable_sm80_to_sm89INS1_16FlashAttnBwdSm80INS1_25CollectiveMainloopBwdSm80ILi2ELi2EN4cute5tupleIJNS5_1CILi128EEES8_NS7_ILi64EEEEEENS_10bfloat16_tEfNS_4arch4Sm80ELb1ELb0ELb1ELb0ELb1ELb0ELb0ELb0ELi2ELi4ELi4ELi4ELb0EEENS1_24CollectiveEpilogueBwdGQAISA_fSD_Li256ELb0ELb1EEENS1_25SingleTileBwdLPTSchedulerILb0ELi128ELb1EEEEEEEEEvNT_6ParamsE)
        /*00bc*/ 	.word	0x00000000


	//----- nvinfo : EIATTR_REGCOUNT
	.align		4
.L_42:
        /*00c0*/ 	.byte	0x04, 0x2f
        /*00c2*/ 	.short	(.L_44 - .L_43)
	.align		4
.L_43:
        /*00c4*/ 	.word	index@(_ZN7cutlass13device_kernelIN5flash19enable_sm80_to_sm89INS1_16FlashAttnBwdSm80INS1_25CollectiveMainloopBwdSm80ILi2ELi2EN4cute5tupleIJNS5_1CILi128EEES8_NS7_ILi64EEEEEENS_10bfloat16_tEfNS_4arch4Sm80ELb1ELb0ELb1ELb0ELb0ELb0ELb0ELb0ELi2ELi4ELi4ELi4ELb0EEENS1_24CollectiveEpilogueBwdGQAISA_fSD_Li256ELb0ELb0EEENS1_25SingleTileBwdLPTSchedulerILb0ELi128ELb0EEEEEEEEEvNT_6ParamsE)
        /*00c8*/ 	.word	0x00000004


	//----- nvinfo : EIATTR_FRAME_SIZE
	.align		4
.L_44:
        /*00cc*/ 	.byte	0x04, 0x11
        /*00ce*/ 	.short	(.L_46 - .L_45)
	.align		4
.L_45:
        /*00d0*/ 	.word	index@(_ZN7cutlass13device_kernelIN5flash19enable_sm80_to_sm89INS1_16FlashAttnBwdSm80INS1_25CollectiveMainloopBwdSm80ILi2ELi2EN4cute5tupleIJNS5_1CILi128EEES8_NS7_ILi64EEEEEENS_10bfloat16_tEfNS_4arch4Sm80ELb1ELb0ELb1ELb0ELb0ELb0ELb0ELb0ELi2ELi4ELi4ELi4ELb0EEENS1_24CollectiveEpilogueBwdGQAISA_fSD_Li256ELb0ELb0EEENS1_25SingleTileBwdLPTSchedulerILb0ELi128ELb0EEEEEEEEEvNT_6ParamsE)
        /*00d4*/ 	.word	0x00000000


	//----- nvinfo : EIATTR_REGCOUNT
	.align		4
.L_46:
        /*00d8*/ 	.byte	0x04, 0x2f
        /*00da*/ 	.short	(.L_48 - .L_47)
	.align		4
.L_47:
        /*00dc*/ 	.word	index@(_ZN7cutlass13device_kernelIN5flash19enable_sm80_to_sm89INS1_16FlashAttnBwdSm80INS1_25CollectiveMainloopBwdSm80ILi2ELi2EN4cute5tupleIJNS5_1CILi128EEES8_NS7_ILi64EEEEEENS_10bfloat16_tEfNS_4arch4Sm80ELb1ELb0ELb1ELb0ELb1ELb0ELb0ELb0ELi2ELi4ELi4ELi4ELb0EEENS1_21CollectiveEpilogueBwdISA_SB_SD_Li256ELb0ELb0ELi2EEENS1_25SingleTileBwdLPTSchedulerILb0ELi128ELb1EEEEEEEEEvNT_6ParamsE)
        /*00e0*/ 	.word	0x00000004


	//----- nvinfo : EIATTR_FRAME_SIZE
	.align		4
.L_48:
        /*00e4*/ 	.byte	0x04, 0x11
        /*00e6*/ 	.short	(.L_50 - .L_49)
	.align		4
.L_49:
        /*00e8*/ 	.word	index@(_ZN7cutlass13device_kernelIN5flash19enable_sm80_to_sm89INS1_16FlashAttnBwdSm80INS1_25CollectiveMainloopBwdSm80ILi2ELi2EN4cute5tupleIJNS5_1CILi128EEES8_NS7_ILi64EEEEEENS_10bfloat16_tEfNS_4arch4Sm80ELb1ELb0ELb1ELb0ELb1ELb0ELb0ELb0ELi2ELi4ELi4ELi4ELb0EEENS1_21CollectiveEpilogueBwdISA_SB_SD_Li256ELb0ELb0ELi2EEENS1_25SingleTileBwdLPTSchedulerILb0ELi128ELb1EEEEEEEEEvNT_6ParamsE)
        /*00ec*/ 	.word	0x00000000


	//----- nvinfo : EIATTR_REGCOUNT
	.align		4
.L_50:
        /*00f0*/ 	.byte	0x04, 0x2f
        /*00f2*/ 	.short	(.L_52 - .L_51)
	.align		4
.L_51:
        /*00f4*/ 	.word	index@(_ZN7cutlass13device_kernelIN5flash19enable_sm80_to_sm89INS1_16FlashAttnBwdSm80INS1_25CollectiveMainloopBwdSm80ILi2ELi2EN4cute5tupleIJNS5_1CILi128EEES8_NS7_ILi64EEEEEENS_10bfloat16_tEfNS_4arch4Sm80ELb1ELb0ELb1ELb0ELb0ELb0ELb0ELb0ELi2ELi4ELi4ELi4ELb0EEENS1_21CollectiveEpilogueBwdISA_SB_SD_Li256ELb0ELb0ELi2EEENS1_25SingleTileBwdLPTSchedulerILb0ELi128ELb0EEEEEEEEEvNT_6ParamsE)
        /*00f8*/ 	.word	0x00000004


	//----- nvinfo : EIATTR_FRAME_SIZE
	.align		4
.L_52:
        /*00fc*/ 	.byte	0x04, 0x11
        /*00fe*/ 	.short	(.L_54 - .L_53)
	.align		4
.L_53:
        /*0100*/ 	.word	index@(_ZN7cutlass13device_kernelIN5flash19enable_sm80_to_sm89INS1_16FlashAttnBwdSm80INS1_25CollectiveMainloopBwdSm80ILi2ELi2EN4cute5tupleIJNS5_1CILi128EEES8_NS7_ILi64EEEEEENS_10bfloat16_tEfNS_4arch4Sm80ELb1ELb0ELb1ELb0ELb0ELb0ELb0ELb0ELi2ELi4ELi4ELi4ELb0EEENS1_21CollectiveEpilogueBwdISA_SB_SD_Li256ELb0ELb0ELi2EEENS1_25SingleTileBwdLPTSchedulerILb0ELi128ELb0EEEEEEEEEvNT_6ParamsE)
        /*0104*/ 	.word	0x00000000


	//----- nvinfo : EIATTR_REGCOUNT
	.align		4
.L_54:
        /*0108*/ 	.byte	0x04, 0x2f
        /*010a*/ 	.short	(.L_56 - .L_55)
	.align		4
.L_55:
        /*010c*/ 	.word	index@(_ZN7cutlass13device_kernelIN5flash19enable_sm80_to_sm89INS1_16FlashAttnBwdSm80INS1_25CollectiveMainloopBwdSm80ILi2ELi2EN4cute5tupleIJNS5_1CILi128EEES8_NS7_ILi64EEEEEENS_10bfloat16_tEfNS_4arch4Sm80ELb0ELb1ELb1ELb1ELb1ELb0ELb0ELb0ELi2ELi4ELi4ELi4ELb0EEENS1_24CollectiveEpilogueBwdGQAISA_fSD_Li256ELb1ELb1EEENS1_19SingleTileSchedulerILb1ELb0ELb0ELi128EEEEEEEEEvNT_6ParamsE)
        /*0110*/ 	.word	0x00000004


	//----- nvinfo : EIATTR_FRAME_SIZE
	.align		4
.L_56:
        /*0114*/ 	.byte	0x04, 0x11
        /*0116*/ 	.short	(.L_58 - .L_57)
	.align		4
.L_57:
        /*0118*/ 	.word	index@(_ZN7cutlass13device_kernelIN5flash19enable_sm80_to_sm89INS1_16FlashAttnBwdSm80INS1_25CollectiveMainloopBwdSm80ILi2ELi2EN4cute5tupleIJNS5_1CILi128EEES8_NS7_ILi64EEEEEENS_10bfloat16_tEfNS_4arch4Sm80ELb0ELb1ELb1ELb1ELb1ELb0ELb0ELb0ELi2ELi4ELi4ELi4ELb0EEENS1_24CollectiveEpilogueBwdGQAISA_fSD_Li256ELb1ELb1EEENS1_19SingleTileSchedulerILb1ELb0ELb0ELi128EEEEEEEEEvNT_6ParamsE)
        /*011c*/ 	.word	0x00000000


	//----- nvinfo : EIATTR_REGCOUNT
	.align		4
.L_58:
        /*0120*/ 	.byte	0x04, 0x2f
        /*0122*/ 	.short	(.L_60 - .L_59)
	.align		4
.L_59:
        /*0124*/ 	.word	index@(_ZN7cutlass13device_kernelIN5flash19enable_sm80_to_sm89INS1_16FlashAttnBwdSm80INS1_25CollectiveMainloopBwdSm80ILi2ELi2EN4cute5tupleIJNS5_1CILi128EEES8_NS7_ILi64EEEEEENS_10bfloat16_tEfNS_4arch4Sm80ELb0ELb1ELb1ELb1ELb0ELb0ELb0ELb0ELi2ELi4ELi4ELi4ELb0EEENS1_24CollectiveEpilogueBwdGQAISA_fSD_Li256ELb1ELb0EEENS1_19SingleTileSchedulerILb1ELb0ELb0ELi128EEEEEEEEEvNT_6ParamsE)
        /*0128*/ 	.word	0x00000004


	//----- nvinfo : EIATTR_FRAME_SIZE
	.align		4
.L_60:
        /*012c*/ 	.byte	0x04, 0x11
        /*012e*/ 	.short	(.L_62 - .L_61)
	.align		4
.L_61:
        /*0130*/ 	.word	index@(_ZN7cutlass13device_kernelIN5flash19enable_sm80_to_sm89INS1_16FlashAttnBwdSm80INS1_25CollectiveMainloopBwdSm80ILi2ELi2EN4cute5tupleIJNS5_1CILi128EEES8_NS7_ILi64EEEEEENS_10bfloat16_tEfNS_4arch4Sm80ELb0ELb1ELb1ELb1ELb0ELb0ELb0ELb0ELi2ELi4ELi4ELi4ELb0EEENS1_24CollectiveEpilogueBwdGQAISA_fSD_Li256ELb1ELb0EEENS1_19SingleTileSchedulerILb1ELb0ELb0ELi128EEEEEEEEEvNT_6ParamsE)
        /*0134*/ 	.word	0x00000000


	//----- nvinfo : EIATTR_REGCOUNT
	.align		4
.L_62:
        /*0138*/ 	.byte	0x04, 0x2f
        /*013a*/ 	.short	(.L_64 - .L_63)
	.align		4
.L_63:
        /*013c*/ 	.word	index@(_ZN7cutlass13device_kernelIN5flash19enable_sm80_to_sm89INS1_16FlashAttnBwdSm80INS1_25CollectiveMainloopBwdSm80ILi2ELi2EN4cute5tupleIJNS5_1CILi128EEES8_NS7_ILi64EEEEEENS_10bfloat16_tEfNS_4arch4Sm80ELb0ELb1ELb1ELb1ELb1ELb0ELb0ELb0ELi2ELi4ELi4ELi4ELb0EEENS1_21CollectiveEpilogueBwdISA_SB_SD_Li256ELb1ELb0ELi2EEENS1_19SingleTileSchedulerILb1ELb0ELb0ELi128EEEEEEEEEvNT_6ParamsE)
        /*0140*/ 	.word	0x00000004


	//----- nvinfo : EIATTR_FRAME_SIZE
	.align		4
.L_64:
        /*0144*/ 	.byte	0x04, 0x11
        /*0146*/ 	.short	(.L_66 - .L_65)
	.align		4
.L_65:
        /*0148*/ 	.word	index@(_ZN7cutlass13device_kernelIN5flash19enable_sm80_to_sm89INS1_16FlashAttnBwdSm80INS1_25CollectiveMainloopBwdSm80ILi2ELi2EN4cute5tupleIJNS5_1CILi128EEES8_NS7_ILi64EEEEEENS_10bfloat16_tEfNS_4arch4Sm80ELb0ELb1ELb1ELb1ELb1ELb0ELb0ELb0ELi2ELi4ELi4ELi4ELb0EEENS1_21CollectiveEpilogueBwdISA_SB_SD_Li256ELb1ELb0ELi2EEENS1_19SingleTileSchedulerILb1ELb0ELb0ELi128EEEEEEEEEvNT_6ParamsE)
        /*014c*/ 	.word	0x00000000


	//----- nvinfo : EIATTR_REGCOUNT
	.align		4
.L_66:
        /*0150*/ 	.byte	0x04, 0x2f
        /*0152*/ 	.short	(.L_68 - .L_67)
	.align		4
.L_67:
        /*0154*/ 	.word	index@(_ZN7cutlass13device_kernelIN5flash19enable_sm80_to_sm89INS1_16FlashAttnBwdSm80INS1_25CollectiveMainloopBwdSm80ILi2ELi2EN4cute5tupleIJNS5_1CILi128EEES8_NS7_ILi64EEEEEENS_10bfloat16_tEfNS_4arch4Sm80ELb0ELb1ELb1ELb1ELb0ELb0ELb0ELb0ELi2ELi4ELi4ELi4ELb0EEENS1_21CollectiveEpilogueBwdISA_SB_SD_Li256ELb1ELb0ELi2EEENS1_19SingleTileSchedulerILb1ELb0ELb0ELi128EEEEEEEEEvNT_6ParamsE)
        /*0158*/ 	.word	0x00000004


	//----- nvinfo : EIATTR_FRAME_SIZE
	.align		4
.L_68:
        /*015c*/ 	.byte	0x04, 0x11
        /*015e*/ 	.short	(.L_70 - .L_69)
	.align		4
.L_69:
        /*0160*/ 	.word	index@(_ZN7cutlass13device_kernelIN5flash19enable_sm80_to_sm89INS1_16FlashAttnBwdSm80INS1_25CollectiveMainloopBwdSm80ILi2ELi2EN4cute5tupleIJNS5_1CILi128EEES8_NS7_ILi64EEEEEENS_10bfloat16_tEfNS_4arch4Sm80ELb0ELb1ELb1ELb1ELb0ELb0ELb0ELb0ELi2ELi4ELi4ELi4ELb0EEENS1_21CollectiveEpilogueBwdISA_SB_SD_Li256ELb1ELb0ELi2EEENS1_19SingleTileSchedulerILb1ELb0ELb0ELi128EEEEEEEEEvNT_6ParamsE)
        /*0164*/ 	.word	0x00000000


	//----- nvinfo : EIATTR_REGCOUNT
	.align		4
.L_70:
        /*0168*/ 	.byte	0x04, 0x2f
        /*016a*/ 	.short	(.L_72 - .L_71)
	.align		4
.L_71:
        /*016c*/ 	.word	index@(_ZN7cutlass13device_kernelIN5flash19enable_sm80_to_sm89INS1_16FlashAttnBwdSm80INS1_25CollectiveMainloopBwdSm80ILi2ELi2EN4cute5tupleIJNS5_1CILi128EEES8_NS7_ILi64EEEEEENS_10bfloat16_tEfNS_4arch4Sm80ELb0ELb1ELb1ELb0ELb1ELb0ELb0ELb0ELi2ELi4ELi4ELi4ELb0EEENS1_24CollectiveEpilogueBwdGQAISA_fSD_Li256ELb0ELb1EEENS1_19SingleTileSchedulerILb0ELb0ELb0ELi128EEEEEEEEEvNT_6ParamsE)
        /*0170*/ 	.word	0x00000004


	//----- nvinfo : EIATTR_FRAME_SIZE
	.align		4
.L_72:
        /*0174*/ 	.byte	0x04, 0x11
        /*0176*/ 	.short	(.L_74 - .L_73)
	.align		4
.L_73:
        /*0178*/ 	.word	index@(_ZN7cutlass13device_kernelIN5flash19enable_sm80_to_sm89INS1_16FlashAttnBwdSm80INS1_25CollectiveMainloopBwdSm80ILi2ELi2EN4cute5tupleIJNS5_1CILi128EEES8_NS7_ILi64EEEEEENS_10bfloat16_tEfNS_4arch4Sm80ELb0ELb1ELb1ELb0ELb1ELb0ELb0ELb0ELi2ELi4ELi4ELi4ELb0EEENS1_24CollectiveEpilogueBwdGQAISA_fSD_Li256ELb0ELb1EEENS1_19SingleTileSchedulerILb0ELb0ELb0ELi128EEEEEEEEEvNT_6ParamsE)
        /*017c*/ 	.word	0x00000000


	//----- nvinfo : EIATTR_REGCOUNT
	.align		4
.L_74:
        /*0180*/ 	.byte	0x04, 0x2f
        /*0182*/ 	.short	(.L_76 - .L_75)
	.align		4
.L_75:
        /*0184*/ 	.word	index@(_ZN7cutlass13device_kernelIN5flash19enable_sm80_to_sm89INS1_16FlashAttnBwdSm80INS1_25CollectiveMainloopBwdSm80ILi2ELi2EN4cute5tupleIJNS5_1CILi128EEES8_NS7_ILi64EEEEEENS_10bfloat16_tEfNS_4arch4Sm80ELb0ELb1ELb1ELb0ELb0ELb0ELb0ELb0ELi2ELi4ELi4ELi4ELb0EEENS1_24CollectiveEpilogueBwdGQAISA_fSD_Li256ELb0ELb0EEENS1_19SingleTileSchedulerILb0ELb0ELb0ELi128EEEEEEEEEvNT_6ParamsE)
        /*0188*/ 	.word	0x00000004


	//----- nvinfo : EIATTR_FRAME_SIZE
	.align		4
.L_76:
        /*018c*/ 	.byte	0x04, 0x11
        /*018e*/ 	.short	(.L_78 - .L_77)
	.align		4
.L_77:
        /*0190*/ 	.word	index@(_ZN7cutlass13device_kernelIN5flash19enable_sm80_to_sm89INS1_16FlashAttnBwdSm80INS1_25CollectiveMainloopBwdSm80ILi2ELi2EN4cute5tupleIJNS5_1CILi128EEES8_NS7_ILi64EEEEEENS_10bfloat16_tEfNS_4arch4Sm80ELb0ELb1ELb1ELb0ELb0ELb0ELb0ELb0ELi2ELi4ELi4ELi4ELb0EEENS1_24CollectiveEpilogueBwdGQAISA_fSD_Li256ELb0ELb0EEENS1_19SingleTileSchedulerILb0ELb0ELb0ELi128EEEEEEEEEvNT_6ParamsE)
        /*0194*/ 	.word	0x00000000


	//----- nvinfo : EIATTR_REGCOUNT
	.align		4
.L_78:
        /*0198*/ 	.byte	0x04, 0x2f
        /*019a*/ 	.short	(.L_80 - .L_79)
	.align		4
.L_79:
        /*019c*/ 	.word	index@(_ZN7cutlass13device_kernelIN5flash19enable_sm80_to_sm89INS1_16FlashAttnBwdSm80INS1_25CollectiveMainloopBwdSm80ILi2ELi2EN4cute5tupleIJNS5_1CILi128EEES8_NS7_ILi64EEEEEENS_10bfloat16_tEfNS_4arch4Sm80ELb0ELb1ELb1ELb0ELb1ELb0ELb0ELb0ELi2ELi4ELi4ELi4ELb0EEENS1_21CollectiveEpilogueBwdISA_SB_SD_Li256ELb0ELb0ELi2EEENS1_19SingleTileSchedulerILb0ELb0ELb0ELi128EEEEEEEEEvNT_6ParamsE)
        /*01a0*/ 	.word	0x00000004


	//----- nvinfo : EIATTR_FRAME_SIZE
	.align		4
.L_80:
        /*01a4*/ 	.byte	0x04, 0x11
        /*01a6*/ 	.short	(.L_82 - .L_81)
	.align		4
.L_81:
        /*01a8*/ 	.word	index@(_ZN7cutlass13device_kernelIN5flash19enable_sm80_to_sm89INS1_16FlashAttnBwdSm80INS1_25CollectiveMainloopBwdSm80ILi2ELi2EN4cute5tupleIJNS5_1CILi128EEES8_NS7_ILi64EEEEEENS_10bfloat16_tEfNS_4arch4Sm80ELb0ELb1ELb1ELb0ELb1ELb0ELb0ELb0ELi2ELi4ELi4ELi4ELb0EEENS1_21CollectiveEpilogueBwdISA_SB_SD_Li256ELb0ELb0ELi2EEENS1_19SingleTileSchedulerILb0ELb0ELb0ELi128EEEEEEEEEvNT_6ParamsE)
        /*01ac*/ 	.word	0x00000000


	//----- nvinfo : EIATTR_REGCOUNT
	.align		4
.L_82:
        /*01b0*/ 	.byte	0x04, 0x2f
        /*01b2*/ 	.short	(.L_84 - .L_83)
	.align		4
.L_83:
        /*01b4*/ 	.word	index@(_ZN7cutlass13device_kernelIN5flash19enable_sm80_to_sm89INS1_16FlashAttnBwdSm80INS1_25CollectiveMainloopBwdSm80ILi2ELi2EN4cute5tupleIJNS5_1CILi128EEES8_NS7_ILi64EEEEEENS_10bfloat16_tEfNS_4arch4Sm80ELb0ELb1ELb1ELb0ELb0ELb0ELb0ELb0ELi2ELi4ELi4ELi4ELb0EEENS1_21CollectiveEpilogueBwdISA_SB_SD_Li256ELb0ELb0ELi2EEENS1_19SingleTileSchedulerILb0ELb0ELb0ELi128EEEEEEEEEvNT_6ParamsE)
        /*01b8*/ 	.word	0x00000004


	//----- nvinfo : EIATTR_FRAME_SIZE
	.align		4
.L_84:
        /*01bc*/ 	.byte	0x04, 0x11
        /*01be*/ 	.short	(.L_86 - .L_85)
	.align		4
.L_85:
        /*01c0*/ 	.word	index@(_ZN7cutlass13device_kernelIN5flash19enable_sm80_to_sm89INS1_16FlashAttnBwdSm80INS1_25CollectiveMainloopBwdSm80ILi2ELi2EN4cute5tupleIJNS5_1CILi128EEES8_NS7_ILi64EEEEEENS_10bfloat16_tEfNS_4arch4Sm80ELb0ELb1ELb1ELb0ELb0ELb0ELb0ELb0ELi2ELi4ELi4ELi4ELb0EEENS1_21CollectiveEpilogueBwdISA_SB_SD_Li256ELb0ELb0ELi2EEENS1_19SingleTileSchedulerILb0ELb0ELb0ELi128EEEEEEEEEvNT_6ParamsE)
        /*01c4*/ 	.word	0x00000000


	//----- nvinfo : EIATTR_REGCOUNT
	.align		4
.L_86:
        /*01c8*/ 	.byte	0x04, 0x2f
        /*01ca*/ 	.short	(.L_88 - .L_87)
	.align		4
.L_87:
        /*01cc*/ 	.word	index@(_ZN7cutlass13device_kernelIN5flash19enable_sm80_to_sm89INS1_16FlashAttnBwdSm80INS1_25CollectiveMainloopBwdSm80ILi2ELi2EN4cute5tupleIJNS5_1CILi128EEES8_NS7_ILi64EEEEEENS_10bfloat16_tEfNS_4arch4Sm80ELb0ELb0ELb1ELb1ELb1ELb0ELb0ELb0ELi2ELi4ELi4ELi4ELb0EEENS1_24CollectiveEpilogueBwdGQAISA_fSD_Li256ELb1ELb1EEENS1_19SingleTileSchedulerILb1ELb0ELb0ELi128EEEEEEEEEvNT_6ParamsE)
        /*01d0*/ 	.word	0x00000004


	//----- nvinfo : EIATTR_FRAME_SIZE
	.align		4
.L_88:
        /*01d4*/ 	.byte	0x04, 0x11
        /*01d6*/ 	.short	(.L_90 - .L_89)
	.align		4
.L_89:
        /*01d8*/ 	.word	index@(_ZN7cutlass13device_kernelIN5flash19enable_sm80_to_sm89INS1_16FlashAttnBwdSm80INS1_25CollectiveMainloopBwdSm80ILi2ELi2EN4cute5tupleIJNS5_1CILi128EEES8_NS7_ILi64EEEEEENS_10bfloat16_tEfNS_4arch4Sm80ELb0ELb0ELb1ELb1ELb1ELb0ELb0ELb0ELi2ELi4ELi4ELi4ELb0EEENS1_24CollectiveEpilogueBwdGQAISA_fSD_Li256ELb1ELb1EEENS1_19SingleTileSchedulerILb1ELb0ELb0ELi128EEEEEEEEEvNT_6ParamsE)
        /*01dc*/ 	.word	0x00000000


	//----- nvinfo : EIATTR_REGCOUNT
	.align		4
.L_90:
        /*01e0*/ 	.byte	0x04, 0x2f
        /*01e2*/ 	.short	(.L_92 - .L_91)
	.align		4
.L_91:
        /*01e4*/ 	.word	index@(_ZN7cutlass13device_kernelIN5flash19enable_sm80_to_sm89INS1_16FlashAttnBwdSm80INS1_25CollectiveMainloopBwdSm80ILi2ELi2EN4cute5tupleIJNS5_1CILi128EEES8_NS7_ILi64EEEEEENS_10bfloat16_tEfNS_4arch4Sm80ELb0ELb0ELb1ELb1ELb0ELb0ELb0ELb0ELi2ELi4ELi4ELi4ELb0EEENS1_24CollectiveEpilogueBwdGQAISA_fSD_Li256ELb1ELb0EEENS1_19SingleTileSchedulerILb1ELb0ELb0ELi128EEEEEEEEEvNT_6ParamsE)
        /*01e8*/ 	.word	0x00000004


	//----- nvinfo : EIATTR_FRAME_SIZE
	.align		4
.L_92:
        /*01ec*/ 	.byte	0x04, 0x11
        /*01ee*/ 	.short	(.L_94 - .L_93)
	.align		4
.L_93:
        /*01f0*/ 	.word	index@(_ZN7cutlass13device_kernelIN5flash19enable_sm80_to_sm89INS1_16FlashAttnBwdSm80INS1_25CollectiveMainloopBwdSm80ILi2ELi2EN4cute5tupleIJNS5_1CILi128EEES8_NS7_ILi64EEEEEENS_10bfloat16_tEfNS_4arch4Sm80ELb0ELb0ELb1ELb1ELb0ELb0ELb0ELb0ELi2ELi4ELi4ELi4ELb0EEENS1_24CollectiveEpilogueBwdGQAISA_fSD_Li256ELb1ELb0EEENS1_19SingleTileSchedulerILb1ELb0ELb0ELi128EEEEEEEEEvNT_6ParamsE)
        /*01f4*/ 	.word	0x00000000


	//----- nvinfo : EIATTR_REGCOUNT
	.align		4
.L_94:
        /*01f8*/ 	.byte	0x04, 0x2f
        /*01fa*/ 	.short	(.L_96 - .L_95)
	.align		4
.L_95:
        /*01fc*/ 	.word	index@(_ZN7cutlass13device_kernelIN5flash19enable_sm80_to_sm89INS1_16FlashAttnBwdSm80INS1_25CollectiveMainloopBwdSm80ILi2ELi2EN4cute5tupleIJNS5_1CILi128EEES8_NS7_ILi64EEEEEENS_10bfloat16_tEfNS_4arch4Sm80ELb0ELb0ELb1ELb1ELb1ELb0ELb0ELb0ELi2ELi4ELi4ELi4ELb0EEENS1_21CollectiveEpilogueBwdISA_SB_SD_Li256ELb1ELb0ELi2EEENS1_19SingleTileSchedulerILb1ELb0ELb0ELi128EEEEEEEEEvNT_6ParamsE)
        /*0200*/ 	.word	0x00000004


	//----- nvinfo : EIATTR_FRAME_SIZE
	.align		4
.L_96:
        /*0204*/ 	.byte	0x04, 0x11
        /*0206*/ 	.short	(.L_98 - .L_97)
	.align		4
.L_97:
        /*0208*/ 	.word	index@(_ZN7cutlass13device_kernelIN5flash19enable_sm80_to_sm89INS1_16FlashAttnBwdSm80INS1_25CollectiveMainloopBwdSm80ILi2ELi2EN4cute5tupleIJNS5_1CILi128EEES8_NS7_ILi64EEEEEENS_10bfloat16_tEfNS_4arch4Sm80ELb0ELb0ELb1ELb1ELb1ELb0ELb0ELb0ELi2ELi4ELi4ELi4ELb0EEENS1_21CollectiveEpilogueBwdISA_SB_SD_Li256ELb1ELb0ELi2EEENS1_19SingleTileSchedulerILb1ELb0ELb0ELi128EEEEEEEEEvNT_6ParamsE)
        /*020c*/ 	.word	0x00000000


	//----- nvinfo : EIATTR_REGCOUNT
	.align		4
.L_98:
        /*0210*/ 	.byte	0x04, 0x2f
        /*0212*/ 	.short	(.L_100 - .L_99)
	.align		4
.L_99:
        /*0214*/ 	.word	index@(_ZN7cutlass13device_kernelIN5flash19enable_sm80_to_sm89INS1_16FlashAttnBwdSm80INS1_25CollectiveMainloopBwdSm80ILi2ELi2EN4cute5tupleIJNS5_1CILi128EEES8_NS7_ILi64EEEEEENS_10bfloat16_tEfNS_4arch4Sm80ELb0ELb0ELb1ELb1ELb0ELb0ELb0ELb0ELi2ELi4ELi4ELi4ELb0EEENS1_21CollectiveEpilogueBwdISA_SB_SD_Li256ELb1ELb0ELi2EEENS1_19SingleTileSchedulerILb1ELb0ELb0ELi128EEEEEEEEEvNT_6ParamsE)
        /*0218*/ 	.word	0x00000004


	//----- nvinfo : EIATTR_FRAME_SIZE
	.align		4
.L_100:
        /*021c*/ 	.byte	0x04, 0x11
        /*021e*/ 	.short	(.L_102 - .L_101)
	.align		4
.L_101:
        /*0220*/ 	.word	index@(_ZN7cutlass13device_kernelIN5flash19enable_sm80_to_sm89INS1_16FlashAttnBwdSm80INS1_25CollectiveMainloopBwdSm80ILi2ELi2EN4cute5tupleIJNS5_1CILi128EEES8_NS7_ILi64EEEEEENS_10bfloat16_tEfNS_4arch4Sm80ELb0ELb0ELb1ELb1ELb0ELb0ELb0ELb0ELi2ELi4ELi4ELi4ELb0EEENS1_21CollectiveEpilogueBwdISA_SB_SD_Li256ELb1ELb0ELi2EEENS1_19SingleTileSchedulerILb1ELb0ELb0ELi128EEEEEEEEEvNT_6ParamsE)
        /*0224*/ 	.word	0x00000000


	//----- nvinfo : EIATTR_REGCOUNT
	.align		4
.L_102:
        /*0228*/ 	.byte	0x04, 0x2f
        /*022a*/ 	.short	(.L_104 - .L_103)
	.align		4
.L_103:
        /*022c*/ 	.word	index@(_ZN7cutlass13device_kernelIN5flash19enable_sm80_to_sm89INS1_16FlashAttnBwdSm80INS1_25CollectiveMainloopBwdSm80ILi2ELi2EN4cute5tupleIJNS5_1CILi128EEES8_NS7_ILi64EEEEEENS_10bfloat16_tEfNS_4arch4Sm80ELb0ELb0ELb1ELb0ELb1ELb0ELb0ELb0ELi2ELi4ELi4ELi4ELb0EEENS1_24CollectiveEpilogueBwdGQAISA_fSD_Li256ELb0ELb1EEENS1_19SingleTileSchedulerILb0ELb0ELb0ELi128EEEEEEEEEvNT_6ParamsE)
        /*0230*/ 	.word	0x00000004


	//----- nvinfo : EIATTR_FRAME_SIZE
	.align		4
.L_104:
        /*0234*/ 	.byte	0x04, 0x11
        /*0236*/ 	.short	(.L_106 - .L_105)
	.align		4
.L_105:
        /*0238*/ 	.word	index@(_ZN7cutlass13device_kernelIN5flash19enable_sm80_to_sm89INS1_16FlashAttnBwdSm80INS1_25CollectiveMainloopBwdSm80ILi2ELi2EN4cute5tupleIJNS5_1CILi128EEES8_NS7_ILi64EEEEEENS_10bfloat16_tEfNS_4arch4Sm80ELb0ELb0ELb1ELb0ELb1ELb0ELb0ELb0ELi2ELi4ELi4ELi4ELb0EEENS1_24CollectiveEpilogueBwdGQAISA_fSD_Li256ELb0ELb1EEENS1_19SingleTileSchedulerILb0ELb0ELb0ELi128EEEEEEEEEvNT_6ParamsE)
        /*023c*/ 	.word	0x00000000


	//----- nvinfo : EIATTR_REGCOUNT
	.align		4
.L_106:
        /*0240*/ 	.byte	0x04, 0x2f
        /*0242*/ 	.short	(.L_108 - .L_107)
	.align		4
.L_107:
        /*0244*/ 	.word	index@(_ZN7cutlass13device_kernelIN5flash19enable_sm80_to_sm89INS1_16FlashAttnBwdSm80INS1_25CollectiveMainloopBwdSm80ILi2ELi2EN4cute5tupleIJNS5_1CILi128EEES8_NS7_ILi64EEEEEENS_10bfloat16_tEfNS_4arch4Sm80ELb0ELb0ELb1ELb0ELb0ELb0ELb0ELb0ELi2ELi4ELi4ELi4ELb0EEENS1_24CollectiveEpilogueBwdGQAISA_fSD_Li256ELb0ELb0EEENS1_19SingleTileSchedulerILb0ELb0ELb0ELi128EEEEEEEEEvNT_6ParamsE)
        /*0248*/ 	.word	0x00000004


	//----- nvinfo : EIATTR_FRAME_SIZE
	.align		4
.L_108:
        /*024c*/ 	.byte	0x04, 0x11
        /*024e*/ 	.short	(.L_110 - .L_109)
	.align		4
.L_109:
        /*0250*/ 	.word	index@(_ZN7cutlass13device_kernelIN5flash19enable_sm80_to_sm89INS1_16FlashAttnBwdSm80INS1_25CollectiveMainloopBwdSm80ILi2ELi2EN4cute5tupleIJNS5_1CILi128EEES8_NS7_ILi64EEEEEENS_10bfloat16_tEfNS_4arch4Sm80ELb0ELb0ELb1ELb0ELb0ELb0ELb0ELb0ELi2ELi4ELi4ELi4ELb0EEENS1_24CollectiveEpilogueBwdGQAISA_fSD_Li256ELb0ELb0EEENS1_19SingleTileSchedulerILb0ELb0ELb0ELi128EEEEEEEEEvNT_6ParamsE)
        /*0254*/ 	.word	0x00000000


	//----- nvinfo : EIATTR_REGCOUNT
	.align		4
.L_110:
        /*0258*/ 	.byte	0x04, 0x2f
        /*025a*/ 	.short	(.L_112 - .L_111)
	.align		4
.L_111:
        /*025c*/ 	.word	index@(_ZN7cutlass13device_kernelIN5flash19enable_sm80_to_sm89INS1_16FlashAttnBwdSm80INS1_25CollectiveMainloopBwdSm80ILi2ELi2EN4cute5tupleIJNS5_1CILi128EEES8_NS7_ILi64EEEEEENS_10bfloat16_tEfNS_4arch4Sm80ELb0ELb0ELb1ELb0ELb1ELb0ELb0ELb0ELi2ELi4ELi4ELi4ELb0EEENS1_21CollectiveEpilogueBwdISA_SB_SD_Li256ELb0ELb0ELi2EEENS1_19SingleTileSchedulerILb0ELb0ELb0ELi128EEEEEEEEEvNT_6ParamsE)
        /*0260*/ 	.word	0x00000004


	//----- nvinfo : EIATTR_FRAME_SIZE
	.align		4
.L_112:
        /*0264*/ 	.byte	0x04, 0x11
        /*0266*/ 	.short	(.L_114 - .L_113)
	.align		4
.L_113:
        /*0268*/ 	.word	index@(_ZN7cutlass13device_kernelIN5flash19enable_sm80_to_sm89INS1_16FlashAttnBwdSm80INS1_25CollectiveMainloopBwdSm80ILi2ELi2EN4cute5tupleIJNS5_1CILi128EEES8_NS7_ILi64EEEEEENS_10bfloat16_tEfNS_4arch4Sm80ELb0ELb0ELb1ELb0ELb1ELb0ELb0ELb0ELi2ELi4ELi4ELi4ELb0EEENS1_21CollectiveEpilogueBwdISA_SB_SD_Li256ELb0ELb0ELi2EEENS1_19SingleTileSchedulerILb0ELb0ELb0ELi128EEEEEEEEEvNT_6ParamsE)
        /*026c*/ 	.word	0x00000000


	//----- nvinfo : EIATTR_REGCOUNT
	.align		4
.L_114:
        /*0270*/ 	.byte	0x04, 0x2f
        /*0272*/ 	.short	(.L_116 - .L_115)
	.align		4
.L_115:
        /*0274*/ 	.word	index@(_ZN7cutlass13device_kernelIN5flash19enable_sm80_to_sm89INS1_16FlashAttnBwdSm80INS1_25CollectiveMainloopBwdSm80ILi2ELi2EN4cute5tupleIJNS5_1CILi128EEES8_NS7_ILi64EEEEEENS_10bfloat16_tEfNS_4arch4Sm80ELb0ELb0ELb1ELb0ELb0ELb0ELb0ELb0ELi2ELi4ELi4ELi4ELb0EEENS1_21CollectiveEpilogueBwdISA_SB_SD_Li256ELb0ELb0ELi2EEENS1_19SingleTileSchedulerILb0ELb0ELb0ELi128EEEEEEEEEvNT_6ParamsE)
        /*0278*/ 	.word	0x00000004


	//----- nvinfo : EIATTR_FRAME_SIZE
	.align		4
.L_116:
        /*027c*/ 	.byte	0x04, 0x11
        /*027e*/ 	.short	(.L_118 - .L_117)
	.align		4
.L_117:
        /*0280*/ 	.word	index@(_ZN7cutlass13device_kernelIN5flash19enable_sm80_to_sm89INS1_16FlashAttnBwdSm80INS1_25CollectiveMainloopBwdSm80ILi2ELi2EN4cute5tupleIJNS5_1CILi128EEES8_NS7_ILi64EEEEEENS_10bfloat16_tEfNS_4arch4Sm80ELb0ELb0ELb1ELb0ELb0ELb0ELb0ELb0ELi2ELi4ELi4ELi4ELb0EEENS1_21CollectiveEpilogueBwdISA_SB_SD_Li256ELb0ELb0ELi2EEENS1_19SingleTileSchedulerILb0ELb0ELb0ELi128EEEEEEEEEvNT_6ParamsE)
        /*0284*/ 	.word	0x00000000


	//----- nvinfo : EIATTR_REGCOUNT
	.align		4
.L_118:
        /*0288*/ 	.byte	0x04, 0x2f
        /*028a*/ 	.short	(.L_120 - .L_119)
	.align		4
.L_119:
        /*028c*/ 	.word	index@(_ZN7cutlass13device_kernelIN5flash22FlashAttnBwdPreprocessIN4cute5tupleIJNS3_1CILi64EEES6_EEENS_10bfloat16_tEfNS_4arch4Sm80ELb1ELb1EEEEEvNT_6ParamsE)
        /*0290*/ 	.word	0x0000002a


	//----- nvinfo : EIATTR_FRAME_SIZE
	.align		4
.L_120:
        /*0294*/ 	.byte	0x04, 0x11
        /*0296*/ 	.short	(.L_122 - .L_121)
	.align		4
.L_121:
        /*0298*/ 	.word	index@(_ZN7cutlass13device_kernelIN5flash22FlashAttnBwdPreprocessIN4cute5tupleIJNS3_1CILi64EEES6_EEENS_10bfloat16_tEfNS_4arch4Sm80ELb1ELb1EEEEEvNT_6ParamsE)
        /*029c*/ 	.word	0x00000000


	//----- nvinfo : EIATTR_REGCOUNT
	.align		4
.L_122:
        /*02a0*/ 	.byte	0x04, 0x2f
        /*02a2*/ 	.short	(.L_124 - .L_123)
	.align		4
.L_123:
        /*02a4*/ 	.word	index@(_ZN7cutlass13device_kernelIN5flash19enable_sm80_to_sm89INS1_16FlashAttnBwdSm80INS1_25CollectiveMainloopBwdSm80ILi2ELi2EN4cute5tupleIJNS5_1CILi64EEENS7_ILi128EEES8_EEENS_10bfloat16_tEfNS_4arch4Sm80ELb1ELb0ELb1ELb1ELb1ELb0ELb0ELb0ELi2ELi2ELi4ELi2ELb1EEENS1_24CollectiveEpilogueBwdGQAISA_fSD_Li256ELb1ELb1EEENS1_25SingleTileBwdLPTSchedulerILb1ELi128ELb1EEEEEEEEEvNT_6ParamsE)
        /*02a8*/ 	.word	0x00000004


	//----- nvinfo : EIATTR_FRAME_SIZE
	.align		4
.L_124:
        /*02ac*/ 	.byte	0x04, 0x11
        /*02ae*/ 	.short	(.L_126 - .L_125)
	.align		4
.L_125:
        /*02b0*/ 	.word	index@(_ZN7cutlass13device_kernelIN5flash19enable_sm80_to_sm89INS1_16FlashAttnBwdSm80INS1_25CollectiveMainloopBwdSm80ILi2ELi2EN4cute5tupleIJNS5_1CILi64EEENS7_ILi128EEES8_EEENS_10bfloat16_tEfNS_4arch4Sm80ELb1ELb0ELb1ELb1ELb1ELb0ELb0ELb0ELi2ELi2ELi4ELi2ELb1EEENS1_24CollectiveEpilogueBwdGQAISA_fSD_Li256ELb1ELb1EEENS1_25SingleTileBwdLPTSchedulerILb1ELi128ELb1EEEEEEEEEvNT_6ParamsE)
        /*02b4*/ 	.word	0x00000000


	//----- nvinfo : EIATTR_REGCOUNT
	.align		4
.L_126:
        /*02b8*/ 	.byte	0x04, 0x2f
        /*02ba*/ 	.short	(.L_128 - .L_127)
	.align		4
.L_127:
        /*02bc*/ 	.word	index@(_ZN7cutlass13device_kernelIN5flash32FlashAttnBwdPostprocessConvertdQIN4cute5tupleIJNS3_1CILi64EEES6_EEENS_10bfloat16_tEfNS_4arch4Sm80ELi256ENS3_8TiledMMAINS3_8MMA_AtomIJNS3_30SM80_16x8x16_F32BF16BF16F32_TNEEEENS3_6LayoutINS4_IJNS5_ILi2EEENS5_ILi4EEENS5_ILi1EEEEEENS4_IJSI_SG_NS5_ILi0EEEEEEEENS4_IJNS5_ILi32EEES6_NS5_ILi16EEEEEEEELb0EEEEEvNT_6ParamsE)
        /*02c0*/ 	.word	0x00000028


	//----- nvinfo : EIATTR_FRAME_SIZE
	.align		4
.L_128:
        /*02c4*/ 	.byte	0x04, 0x11
        /*02c6*/ 	.short	(.L_130 - .L_129)
	.align		4
.L_129:
        /*02c8*/ 	.word	index@(_ZN7cutlass13device_kernelIN5flash32FlashAttnBwdPostprocessConvertdQIN4cute5tupleIJNS3_1CILi64EEES6_EEENS_10bfloat16_tEfNS_4arch4Sm80ELi256ENS3_8TiledMMAINS3_8MMA_AtomIJNS3_30SM80_16x8x16_F32BF16BF16F32_TNEEEENS3_6LayoutINS4_IJNS5_ILi2EEENS5_ILi4EEENS5_ILi1EEEEEENS4_IJSI_SG_NS5_ILi0EEEEEEEENS4_IJNS5_ILi32EEES6_NS5_ILi16EEEEEEEELb0EEEEEvNT_6ParamsE)
        /*02cc*/ 	.word	0x00000000


	//----- nvinfo : EIATTR_REGCOUNT
	.align		4
.L_130:
        /*02d0*/ 	.byte	0x04, 0x2f
        /*02d2*/ 	.short	(.L_132 - .L_131)
	.align		4
.L_131:
        /*02d4*/ 	.word	index@(_ZN7cutlass13device_kernelIN5flash19enable_sm80_to_sm89INS1_16FlashAttnBwdSm80INS1_25CollectiveMainloopBwdSm80ILi2ELi2EN4cute5tupleIJNS5_1CILi64EEENS7_ILi128EEES8_EEENS_10bfloat16_tEfNS_4arch4Sm80ELb1ELb0ELb1ELb1ELb0ELb0ELb0ELb0ELi2ELi2ELi4ELi2ELb1EEENS1_24CollectiveEpilogueBwdGQAISA_fSD_Li256ELb1ELb0EEENS1_25SingleTileBwdLPTSchedulerILb1ELi128ELb0EEEEEEEEEvNT_6ParamsE)
        /*02d8*/ 	.word	0x00000004


	//----- nvinfo : EIATTR_FRAME_SIZE
	.align		4
.L_132:
        /*02dc*/ 	.byte	0x04, 0x11
        /*02de*/ 	.short	(.L_134 - .L_133)
	.align		4
.L_133:
        /*02e0*/ 	.word	index@(_ZN7cutlass13device_kernelIN5flash19enable_sm80_to_sm89INS1_16FlashAttnBwdSm80INS1_25CollectiveMainloopBwdSm80ILi2ELi2EN4cute5tupleIJNS5_1CILi64EEENS7_ILi128EEES8_EEENS_10bfloat16_tEfNS_4arch4Sm80ELb1ELb0ELb1ELb1ELb0ELb0ELb0ELb0ELi2ELi2ELi4ELi2ELb1EEENS1_24CollectiveEpilogueBwdGQAISA_fSD_Li256ELb1ELb0EEENS1_25SingleTileBwdLPTSchedulerILb1ELi128ELb0EEEEEEEEEvNT_6ParamsE)
        /*02e4*/ 	.word	0x00000000


	//----- nvinfo : EIATTR_REGCOUNT
	.align		4
.L_134:
        /*02e8*/ 	.byte	0x04, 0x2f
        /*02ea*/ 	.short	(.L_136 - .L_135)
	.align		4
.L_135:
        /*02ec*/ 	.word	index@(_ZN7cutlass13device_kernelIN5flash19enable_sm80_to_sm89INS1_16FlashAttnBwdSm80INS1_25CollectiveMainloopBwdSm80ILi2ELi2EN4cute5tupleIJNS5_1CILi64EEENS7_ILi128EEES8_EEENS_10bfloat16_tEfNS_4arch4Sm80ELb1ELb0ELb1ELb1ELb1ELb0ELb0ELb0ELi2ELi2ELi4ELi2ELb1EEENS1_21CollectiveEpilogueBwdISA_SB_SD_Li256ELb1ELb0ELi2EEENS1_25SingleTileBwdLPTSchedulerILb1ELi128ELb1EEEEEEEEEvNT_6ParamsE)
        /*02f0*/ 	.word	0x00000004


	//----- nvinfo : EIATTR_FRAME_SIZE
	.align		4
.L_136:
        /*02f4*/ 	.byte	0x04, 0x11
        /*02f6*/ 	.short	(.L_138 - .L_137)
	.align		4
.L_137:
        /*02f8*/ 	.word	index@(_ZN7cutlass13device_kernelIN5flash19enable_sm80_to_sm89INS1_16FlashAttnBwdSm80INS1_25CollectiveMainloopBwdSm80ILi2ELi2EN4cute5tupleIJNS5_1CILi64EEENS7_ILi128EEES8_EEENS_10bfloat16_tEfNS_4arch4Sm80ELb1ELb0ELb1ELb1ELb1ELb0ELb0ELb0ELi2ELi2ELi4ELi2ELb1EEENS1_21CollectiveEpilogueBwdISA_SB_SD_Li256ELb1ELb0ELi2EEENS1_25SingleTileBwdLPTSchedulerILb1ELi128ELb1EEEEEEEEEvNT_6ParamsE)
        /*02fc*/ 	.word	0x00000000


	//----- nvinfo : EIATTR_REGCOUNT
	.align		4
.L_138:
        /*0300*/ 	.byte	0x04, 0x2f
        /*0302*/ 	.short	(.L_140 - .L_139)
	.align		4
.L_139:
        /*0304*/ 	.word	index@(_ZN7cutlass13device_kernelIN5flash19enable_sm80_to_sm89INS1_16FlashAttnBwdSm80INS1_25CollectiveMainloopBwdSm80ILi2ELi2EN4cute5tupleIJNS5_1CILi64EEENS7_ILi128EEES8_EEENS_10bfloat16_tEfNS_4arch4Sm80ELb1ELb0ELb1ELb1ELb0ELb0ELb0ELb0ELi2ELi2ELi4ELi2ELb1EEENS1_21CollectiveEpilogueBwdISA_SB_SD_Li256ELb1ELb0ELi2EEENS1_25SingleTileBwdLPTSchedulerILb1ELi128ELb0EEEEEEEEEvNT_6ParamsE)
        /*0308*/ 	.word	0x00000004


	//----- nvinfo : EIATTR_FRAME_SIZE
	.align		4
.L_140:
        /*030c*/ 	.byte	0x04, 0x11
        /*030e*/ 	.short	(.L_142 - .L_141)
	.align		4
.L_141:
        /*0310*/ 	.word	index@(_ZN7cutlass13device_kernelIN5flash19enable_sm80_to_sm89INS1_16FlashAttnBwdSm80INS1_25CollectiveMainloopBwdSm80ILi2ELi2EN4cute5tupleIJNS5_1CILi64EEENS7_ILi128EEES8_EEENS_10bfloat16_tEfNS_4arch4Sm80ELb1ELb0ELb1ELb1ELb0ELb0ELb0ELb0ELi2ELi2ELi4ELi2ELb1EEENS1_21CollectiveEpilogueBwdISA_SB_SD_Li256ELb1ELb0ELi2EEENS1_25SingleTileBwdLPTSchedulerILb1ELi128ELb0EEEEEEEEEvNT_6ParamsE)
        /*0314*/ 	.word	0x00000000


	//----- nvinfo : EIATTR_REGCOUNT
	.align		4
.L_142:
        /*0318*/ 	.byte	0x04, 0x2f
        /*031a*/ 	.short	(.L_144 - .L_143)
	.align		4
.L_143:
        /*031c*/ 	.word	index@(_ZN7cutlass13device_kernelIN5flash22FlashAttnBwdPreprocessIN4cute5tupleIJNS3_1CILi64EEES6_EEENS_10bfloat16_tEfNS_4arch4Sm80ELb1ELb0EEEEEvNT_6ParamsE)
        /*0320*/ 	.word	0x00000027


	//----- nvinfo : EIATTR_FRAME_SIZE
	.align		4
.L_144:
        /*0324*/ 	.byte	0x04, 0x11
        /*0326*/ 	.short	(.L_146 - .L_145)
	.align		4
.L_145:
        /*0328*/ 	.word	index@(_ZN7cutlass13device_kernelIN5flash22FlashAttnBwdPreprocessIN4cute5tupleIJNS3_1CILi64EEES6_EEENS_10bfloat16_tEfNS_4arch4Sm80ELb1ELb0EEEEEvNT_6ParamsE)
        /*032c*/ 	.word	0x00000000


	//----- nvinfo : EIATTR_REGCOUNT
	.align		4
.L_146:
        /*0330*/ 	.byte	0x04, 0x2f
        /*0332*/ 	.short	(.L_148 - .L_147)
	.align		4
.L_147:
        /*0334*/ 	.word	index@(_ZN7cutlass13device_kernelIN5flash19enable_sm80_to_sm89INS1_16FlashAttnBwdSm80INS1_25CollectiveMainloopBwdSm80ILi2ELi2EN4cute5tupleIJNS5_1CILi64EEENS7_ILi128EEES8_EEENS_10bfloat16_tEfNS_4arch4Sm80ELb1ELb0ELb1ELb0ELb1ELb0ELb0ELb0ELi2ELi2ELi4ELi2ELb1EEENS1_24CollectiveEpilogueBwdGQAISA_fSD_Li256ELb0ELb1EEENS1_25SingleTileBwdLPTSchedulerILb0ELi128ELb1EEEEEEEEEvNT_6ParamsE)
        /*0338*/ 	.word	0x00000004


	//----- nvinfo : EIATTR_FRAME_SIZE
	.align		4
.L_148:
        /*033c*/ 	.byte	0x04, 0x11
        /*033e*/ 	.short	(.L_150 - .L_149)
	.align		4
.L_149:
        /*0340*/ 	.word	index@(_ZN7cutlass13device_kernelIN5flash19enable_sm80_to_sm89INS1_16FlashAttnBwdSm80INS1_25CollectiveMainloopBwdSm80ILi2ELi2EN4cute5tupleIJNS5_1CILi64EEENS7_ILi128EEES8_EEENS_10bfloat16_tEfNS_4arch4Sm80ELb1ELb0ELb1ELb0ELb1ELb0ELb0ELb0ELi2ELi2ELi4ELi2ELb1EEENS1_24CollectiveEpilogueBwdGQAISA_fSD_Li256ELb0ELb1EEENS1_25SingleTileBwdLPTSchedulerILb0ELi128ELb1EEEEEEEEEvNT_6ParamsE)
        /*0344*/ 	.word	0x00000000


	//----- nvinfo : EIATTR_REGCOUNT
	.align		4
.L_150:
        /*0348*/ 	.byte	0x04, 0x2f
        /*034a*/ 	.short	(.L_152 - .L_151)
	.align		4
.L_151:
        /*034c*/ 	.word	index@(_ZN7cutlass13device_kernelIN5flash19enable_sm80_to_sm89INS1_16FlashAttnBwdSm80INS1_25CollectiveMainloopBwdSm80ILi2ELi2EN4cute5tupleIJNS5_1CILi64EEENS7_ILi128EEES8_EEENS_10bfloat16_tEfNS_4arch4Sm80ELb1ELb0ELb1ELb0ELb0ELb0ELb0ELb0ELi2ELi2ELi4ELi2ELb1EEENS1_24CollectiveEpilogueBwdGQAISA_fSD_Li256ELb0ELb0EEENS1_25SingleTileBwdLPTSchedulerILb0ELi128ELb0EEEEEEEEEvNT_6ParamsE)
        /*0350*/ 	.word	0x00000004


	//----- nvinfo : EIATTR_FRAME_SIZE
	.align		4
.L_152:
        /*0354*/ 	.byte	0x04, 0x11
        /*0356*/ 	.short	(.L_154 - .L_153)
	.align		4
.L_153:
        /*0358*/ 	.word	index@(_ZN7cutlass13device_kernelIN5flash19enable_sm80_to_sm89INS1_16FlashAttnBwdSm80INS1_25CollectiveMainloopBwdSm80ILi2ELi2EN4cute5tupleIJNS5_1CILi64EEENS7_ILi128EEES8_EEENS_10bfloat16_tEfNS_4arch4Sm80ELb1ELb0ELb1ELb0ELb0ELb0ELb0ELb0ELi2ELi2ELi4ELi2ELb1EEENS1_24CollectiveEpilogueBwdGQAISA_fSD_Li256ELb0ELb0EEENS1_25SingleTileBwdLPTSchedulerILb0ELi128ELb0EEEEEEEEEvNT_6ParamsE)
        /*035c*/ 	.word	0x00000000


	//----- nvinfo : EIATTR_REGCOUNT
	.align		4
.L_154:
        /*0360*/ 	.byte	0x04, 0x2f
        /*0362*/ 	.short	(.L_156 - .L_155)
	.align		4
.L_155:
        /*0364*/ 	.word	index@(_ZN7cutlass13device_kernelIN5flash19enable_sm80_to_sm89INS1_16FlashAttnBwdSm80INS1_25CollectiveMainloopBwdSm80ILi2ELi2EN4cute5tupleIJNS5_1CILi64EEENS7_ILi128EEES8_EEENS_10bfloat16_tEfNS_4arch4Sm80ELb1ELb0ELb1ELb0ELb1ELb0ELb0ELb0ELi2ELi2ELi4ELi2ELb1EEENS1_21CollectiveEpilogueBwdISA_SB_SD_Li256ELb0ELb0ELi2EEENS1_25SingleTileBwdLPTSchedulerILb0ELi128ELb1EEEEEEEEEvNT_6ParamsE)
        /*0368*/ 	.word	0x00000004


	//----- nvinfo : EIATTR_FRAME_SIZE
	.align		4
.L_156:
        /*036c*/ 	.byte	0x04, 0x11
        /*036e*/ 	.short	(.L_158 - .L_157)
	.align		4
.L_157:
        /*0370*/ 	.word	index@(_ZN7cutlass13device_kernelIN5flash19enable_sm80_to_sm89INS1_16FlashAttnBwdSm80INS1_25CollectiveMainloopBwdSm80ILi2ELi2EN4cute5tupleIJNS5_1CILi64EEENS7_ILi128EEES8_EEENS_10bfloat16_tEfNS_4arch4Sm80ELb1ELb0ELb1ELb0ELb1ELb0ELb0ELb0ELi2ELi2ELi4ELi2ELb1EEENS1_21CollectiveEpilogueBwdISA_SB_SD_Li256ELb0ELb0ELi2EEENS1_25SingleTileBwdLPTSchedulerILb0ELi128ELb1EEEEEEEEEvNT_6ParamsE)
        /*0374*/ 	.word	0x00000000


	//----- nvinfo : EIATTR_REGCOUNT
	.align		4
.L_158:
        /*0378*/ 	.byte	0x04, 0x2f
        /*037a*/ 	.short	(.L_160 - .L_159)
	.align		4
.L_159:
        /*037c*/ 	.word	index@(_ZN7cutlass13device_kernelIN5flash19enable_sm80_to_sm89INS1_16FlashAttnBwdSm80INS1_25CollectiveMainloopBwdSm80ILi2ELi2EN4cute5tupleIJNS5_1CILi64EEENS7_ILi128EEES8_EEENS_10bfloat16_tEfNS_4arch4Sm80ELb1ELb0ELb1ELb0ELb0ELb0ELb0ELb0ELi2ELi2ELi4ELi2ELb1EEENS1_21CollectiveEpilogueBwdISA_SB_SD_Li256ELb0ELb0ELi2EEENS1_25SingleTileBwdLPTSchedulerILb0ELi128ELb0EEEEEEEEEvNT_6ParamsE)
        /*0380*/ 	.word	0x00000004


	//----- nvinfo : EIATTR_FRAME_SIZE
	.align		4
.L_160:
        /*0384*/ 	.byte	0x04, 0x11
        /*0386*/ 	.short	(.L_162 - .L_161)
	.align		4
.L_161:
        /*0388*/ 	.word	index@(_ZN7cutlass13device_kernelIN5flash19enable_sm80_to_sm89INS1_16FlashAttnBwdSm80INS1_25CollectiveMainloopBwdSm80ILi2ELi2EN4cute5tupleIJNS5_1CILi64EEENS7_ILi128EEES8_EEENS_10bfloat16_tEfNS_4arch4Sm80ELb1ELb0ELb1ELb0ELb0ELb0ELb0ELb0ELi2ELi2ELi4ELi2ELb1EEENS1_21CollectiveEpilogueBwdISA_SB_SD_Li256ELb0ELb0ELi2EEENS1_25SingleTileBwdLPTSchedulerILb0ELi128ELb0EEEEEEEEEvNT_6ParamsE)
        /*038c*/ 	.word	0x00000000


	//----- nvinfo : EIATTR_REGCOUNT
	.align		4
.L_162:
        /*0390*/ 	.byte	0x04, 0x2f
        /*0392*/ 	.short	(.L_164 - .L_163)
	.align		4
.L_163:
        /*0394*/ 	.word	index@(_ZN7cutlass13device_kernelIN5flash19enable_sm80_to_sm89INS1_16FlashAttnBwdSm80INS1_25CollectiveMainloopBwdSm80ILi2ELi2EN4cute5tupleIJNS5_1CILi64EEENS7_ILi128EEES8_EEENS_10bfloat16_tEfNS_4arch4Sm80ELb0ELb1ELb1ELb1ELb1ELb0ELb0ELb0ELi2ELi2ELi4ELi2ELb1EEENS1_24CollectiveEpilogueBwdGQAISA_fSD_Li256ELb1ELb1EEENS1_19SingleTileSchedulerILb1ELb0ELb0ELi128EEEEEEEEEvNT_6ParamsE)
        /*0398*/ 	.word	0x00000004


	//----- nvinfo : EIATTR_FRAME_SIZE
	.align		4
.L_164:
        /*039c*/ 	.byte	0x04, 0x11
        /*039e*/ 	.short	(.L_166 - .L_165)
	.align		4
.L_165:
        /*03a0*/ 	.word	index@(_ZN7cutlass13device_kernelIN5flash19enable_sm80_to_sm89INS1_16FlashAttnBwdSm80INS1_25CollectiveMainloopBwdSm80ILi2ELi2EN4cute5tupleIJNS5_1CILi64EEENS7_ILi128EEES8_EEENS_10bfloat16_tEfNS_4arch4Sm80ELb0ELb1ELb1ELb1ELb1ELb0ELb0ELb0ELi2ELi2ELi4ELi2ELb1EEENS1_24CollectiveEpilogueBwdGQAISA_fSD_Li256ELb1ELb1EEENS1_19SingleTileSchedulerILb1ELb0ELb0ELi128EEEEEEEEEvNT_6ParamsE)
        /*03a4*/ 	.word	0x00000000


	//----- nvinfo : EIATTR_REGCOUNT
	.align		4
.L_166:
        /*03a8*/ 	.byte	0x04, 0x2f
        /*03aa*/ 	.short	(.L_168 - .L_167)
	.align		4
.L_167:
        /*03ac*/ 	.word	index@(_ZN7cutlass13device_kernelIN5flash19enable_sm80_to_sm89INS1_16FlashAttnBwdSm80INS1_25CollectiveMainloopBwdSm80ILi2ELi2EN4cute5tupleIJNS5_1CILi64EEENS7_ILi128EEES8_EEENS_10bfloat16_tEfNS_4arch4Sm80ELb0ELb1ELb1ELb1ELb0ELb0ELb0ELb0ELi2ELi2ELi4ELi2ELb1EEENS1_24CollectiveEpilogueBwdGQAISA_fSD_Li256ELb1ELb0EEENS1_19SingleTileSchedulerILb1ELb0ELb0ELi128EEEEEEEEEvNT_6ParamsE)
        /*03b0*/ 	.word	0x00000004


	//----- nvinfo : EIATTR_FRAME_SIZE
	.align		4
.L_168:
        /*03b4*/ 	.byte	0x04, 0x11
        /*03b6*/ 	.short	(.L_170 - .L_169)
	.align		4
.L_169:
        /*03b8*/ 	.word	index@(_ZN7cutlass13device_kernelIN5flash19enable_sm80_to_sm89INS1_16FlashAttnBwdSm80INS1_25CollectiveMainloopBwdSm80ILi2ELi2EN4cute5tupleIJNS5_1CILi64EEENS7_ILi128EEES8_EEENS_10bfloat16_tEfNS_4arch4Sm80ELb0ELb1ELb1ELb1ELb0ELb0ELb0ELb0ELi2ELi2ELi4ELi2ELb1EEENS1_24CollectiveEpilogueBwdGQAISA_fSD_Li256ELb1ELb0EEENS1_19SingleTileSchedulerILb1ELb0ELb0ELi128EEEEEEEEEvNT_6ParamsE)
        /*03bc*/ 	.word	0x00000000


	//----- nvinfo : EIATTR_REGCOUNT
	.align		4
.L_170:
        /*03c0*/ 	.byte	0x04, 0x2f
        /*03c2*/ 	.short	(.L_172 - .L_171)
	.align		4
.L_171:
        /*03c4*/ 	.word	index@(_ZN7cutlass13device_kernelIN5flash19enable_sm80_to_sm89INS1_16FlashAttnBwdSm80INS1_25CollectiveMainloopBwdSm80ILi2ELi2EN4cute5tupleIJNS5_1CILi64EEENS7_ILi128EEES8_EEENS_10bfloat16_tEfNS_4arch4Sm80ELb0ELb1ELb1ELb1ELb1ELb0ELb0ELb0ELi2ELi2ELi4ELi2ELb1EEENS1_21CollectiveEpilogueBwdISA_SB_SD_Li256ELb1ELb0ELi2EEENS1_19SingleTileSchedulerILb1ELb0ELb0ELi128EEEEEEEEEvNT_6ParamsE)
        /*03c8*/ 	.word	0x00000004


	//----- nvinfo : EIATTR_FRAME_SIZE
	.align		4
.L_172:
        /*03cc*/ 	.byte	0x04, 0x11
        /*03ce*/ 	.short	(.L_174 - .L_173)
	.align		4
.L_173:
        /*03d0*/ 	.word	index@(_ZN7cutlass13device_kernelIN5flash19enable_sm80_to_sm89INS1_16FlashAttnBwdSm80INS1_25CollectiveMainloopBwdSm80ILi2ELi2EN4cute5tupleIJNS5_1CILi64EEENS7_ILi128EEES8_EEENS_10bfloat16_tEfNS_4arch4Sm80ELb0ELb1ELb1ELb1ELb1ELb0ELb0ELb0ELi2ELi2ELi4ELi2ELb1EEENS1_21CollectiveEpilogueBwdISA_SB_SD_Li256ELb1ELb0ELi2EEENS1_19SingleTileSchedulerILb1ELb0ELb0ELi128EEEEEEEEEvNT_6ParamsE)
        /*03d4*/ 	.word	0x00000000


	//----- nvinfo : EIATTR_REGCOUNT
	.align		4
.L_174:
        /*03d8*/ 	.byte	0x04, 0x2f
        /*03da*/ 	.short	(.L_176 - .L_175)
	.align		4
.L_175:
        /*03dc*/ 	.word	index@(_ZN7cutlass13device_kernelIN5flash19enable_sm80_to_sm89INS1_16FlashAttnBwdSm80INS1_25CollectiveMainloopBwdSm80ILi2ELi2EN4cute5tupleIJNS5_1CILi64EEENS7_ILi128EEES8_EEENS_10bfloat16_tEfNS_4arch4Sm80ELb0ELb1ELb1ELb1ELb0ELb0ELb0ELb0ELi2ELi2ELi4ELi2ELb1EEENS1_21CollectiveEpilogueBwdISA_SB_SD_Li256ELb1ELb0ELi2EEENS1_19SingleTileSchedulerILb1ELb0ELb0ELi128EEEEEEEEEvNT_6ParamsE)
        /*03e0*/ 	.word	0x00000004


	//----- nvinfo : EIATTR_FRAME_SIZE
	.align		4
.L_176:
        /*03e4*/ 	.byte	0x04, 0x11
        /*03e6*/ 	.short	(.L_178 - .L_177)
	.align		4
.L_177:
        /*03e8*/ 	.word	index@(_ZN7cutlass13device_kernelIN5flash19enable_sm80_to_sm89INS1_16FlashAttnBwdSm80INS1_25CollectiveMainloopBwdSm80ILi2ELi2EN4cute5tupleIJNS5_1CILi64EEENS7_ILi128EEES8_EEENS_10bfloat16_tEfNS_4arch4Sm80ELb0ELb1ELb1ELb1ELb0ELb0ELb0ELb0ELi2ELi2ELi4ELi2ELb1EEENS1_21CollectiveEpilogueBwdISA_SB_SD_Li256ELb1ELb0ELi2EEENS1_19SingleTileSchedulerILb1ELb0ELb0ELi128EEEEEEEEEvNT_6ParamsE)
        /*03ec*/ 	.word	0x00000000


	//----- nvinfo : EIATTR_REGCOUNT
	.align		4
.L_178:
        /*03f0*/ 	.byte	0x04, 0x2f
        /*03f2*/ 	.short	(.L_180 - .L_179)
	.align		4
.L_179:
        /*03f4*/ 	.word	index@(_ZN7cutlass13device_kernelIN5flash19enable_sm80_to_sm89INS1_16FlashAttnBwdSm80INS1_25CollectiveMainloopBwdSm80ILi2ELi2EN4cute5tupleIJNS5_1CILi64EEENS7_ILi128EEES8_EEENS_10bfloat16_tEfNS_4arch4Sm80ELb0ELb1ELb1ELb0ELb1ELb0ELb0ELb0ELi2ELi2ELi4ELi2ELb1EEENS1_24CollectiveEpilogueBwdGQAISA_fSD_Li256ELb0ELb1EEENS1_19SingleTileSchedulerILb0ELb0ELb0ELi128EEEEEEEEEvNT_6ParamsE)
        /*03f8*/ 	.word	0x00000004


	//----- nvinfo : EIATTR_FRAME_SIZE
	.align		4
.L_180:
        /*03fc*/ 	.byte	0x04, 0x11
        /*03fe*/ 	.short	(.L_182 - .L_181)
	.align		4
.L_181:
        /*0400*/ 	.word	index@(_ZN7cutlass13device_kernelIN5flash19enable_sm80_to_sm89INS1_16FlashAttnBwdSm80INS1_25CollectiveMainloopBwdSm80ILi2ELi2EN4cute5tupleIJNS5_1CILi64EEENS7_ILi128EEES8_EEENS_10bfloat16_tEfNS_4arch4Sm80ELb0ELb1ELb1ELb0ELb1ELb0ELb0ELb0ELi2ELi2ELi4ELi2ELb1EEENS1_24CollectiveEpilogueBwdGQAISA_fSD_Li256ELb0ELb1EEENS1_19SingleTileSchedulerILb0ELb0ELb0ELi128EEEEEEEEEvNT_6ParamsE)
        /*0404*/ 	.word	0x00000000


	//----- nvinfo : EIATTR_REGCOUNT
	.align		4
.L_182:
        /*0408*/ 	.byte	0x04, 0x2f
        /*040a*/ 	.short	(.L_184 - .L_183)
	.align		4
.L_183:
        /*040c*/ 	.word	index@(_ZN7cutlass13device_kernelIN5flash19enable_sm80_to_sm89INS1_16FlashAttnBwdSm80INS1_25CollectiveMainloopBwdSm80ILi2ELi2EN4cute5tupleIJNS5_1CILi64EEENS7_ILi128EEES8_EEENS_10bfloat16_tEfNS_4arch4Sm80ELb0ELb1ELb1ELb0ELb0ELb0ELb0ELb0ELi2ELi2ELi4ELi2ELb1EEENS1_24CollectiveEpilogueBwdGQAISA_fSD_Li256ELb0ELb0EEENS1_19SingleTileSchedulerILb0ELb0ELb0ELi128EEEEEEEEEvNT_6ParamsE)
        /*0410*/ 	.word	0x00000004


	//----- nvinfo : EIATTR_FRAME_SIZE
	.align		4
.L_184:
        /*0414*/ 	.byte	0x04, 0x11
        /*0416*/ 	.short	(.L_186 - .L_185)
	.align		4
.L_185:
        /*0418*/ 	.word	index@(_ZN7cutlass13device_kernelIN5flash19enable_sm80_to_sm89INS1_16FlashAttnBwdSm80INS1_25CollectiveMainloopBwdSm80ILi2ELi2EN4cute5tupleIJNS5_1CILi64EEENS7_ILi128EEES8_EEENS_10bfloat16_tEfNS_4arch4Sm80ELb0ELb1ELb1ELb0ELb0ELb0ELb0ELb0ELi2ELi2ELi4ELi2ELb1EEENS1_24CollectiveEpilogueBwdGQAISA_fSD_Li256ELb0ELb0EEENS1_19SingleTileSchedulerILb0ELb0ELb0ELi128EEEEEEEEEvNT_6ParamsE)
        /*041c*/ 	.word	0x00000000


	//----- nvinfo : EIATTR_REGCOUNT
	.align		4
.L_186:
        /*0420*/ 	.byte	0x04, 0x2f
        /*0422*/ 	.short	(.L_188 - .L_187)
	.align		4
.L_187:
        /*0424*/ 	.word	index@(_ZN7cutlass13device_kernelIN5flash19enable_sm80_to_sm89INS1_16FlashAttnBwdSm80INS1_25CollectiveMainloopBwdSm80ILi2ELi2EN4cute5tupleIJNS5_1CILi64EEENS7_ILi128EEES8_EEENS_10bfloat16_tEfNS_4arch4Sm80ELb0ELb1ELb1ELb0ELb1ELb0ELb0ELb0ELi2ELi2ELi4ELi2ELb1EEENS1_21CollectiveEpilogueBwdISA_SB_SD_Li256ELb0ELb0ELi2EEENS1_19SingleTileSchedulerILb0ELb0ELb0ELi128EEEEEEEEEvNT_6ParamsE)
        /*0428*/ 	.word	0x00000004


	//----- nvinfo : EIATTR_FRAME_SIZE
	.align		4
.L_188:
        /*042c*/ 	.byte	0x04, 0x11
        /*042e*/ 	.short	(.L_190 - .L_189)
	.align		4
.L_189:
        /*0430*/ 	.word	index@(_ZN7cutlass13device_kernelIN5flash19enable_sm80_to_sm89INS1_16FlashAttnBwdSm80INS1_25CollectiveMainloopBwdSm80ILi2ELi2EN4cute5tupleIJNS5_1CILi64EEENS7_ILi128EEES8_EEENS_10bfloat16_tEfNS_4arch4Sm80ELb0ELb1ELb1ELb0ELb1ELb0ELb0ELb0ELi2ELi2ELi4ELi2ELb1EEENS1_21CollectiveEpilogueBwdISA_SB_SD_Li256ELb0ELb0ELi2EEENS1_19SingleTileSchedulerILb0ELb0ELb0ELi128EEEEEEEEEvNT_6ParamsE)
        /*0434*/ 	.word	0x00000000


	//----- nvinfo : EIATTR_REGCOUNT
	.align		4
.L_190:
        /*0438*/ 	.byte	0x04, 0x2f
        /*043a*/ 	.short	(.L_192 - .L_191)
	.align		4
.L_191:
        /*043c*/ 	.word	index@(_ZN7cutlass13device_kernelIN5flash19enable_sm80_to_sm89INS1_16FlashAttnBwdSm80INS1_25CollectiveMainloopBwdSm80ILi2ELi2EN4cute5tupleIJNS5_1CILi64EEENS7_ILi128EEES8_EEENS_10bfloat16_tEfNS_4arch4Sm80ELb0ELb1ELb1ELb0ELb0ELb0ELb0ELb0ELi2ELi2ELi4ELi2ELb1EEENS1_21CollectiveEpilogueBwdISA_SB_SD_Li256ELb0ELb0ELi2EEENS1_19SingleTileSchedulerILb0ELb0ELb0ELi128EEEEEEEEEvNT_6ParamsE)
        /*0440*/ 	.word	0x00000004


	//----- nvinfo : EIATTR_FRAME_SIZE
	.align		4
.L_192:
        /*0444*/ 	.byte	0x04, 0x11
        /*0446*/ 	.short	(.L_194 - .L_193)
	.align		4
.L_193:
        /*0448*/ 	.word	index@(_ZN7cutlass13device_kernelIN5flash19enable_sm80_to_sm89INS1_16FlashAttnBwdSm80INS1_25CollectiveMainloopBwdSm80ILi2ELi2EN4cute5tupleIJNS5_1CILi64EEENS7_ILi128EEES8_EEENS_10bfloat16_tEfNS_4arch4Sm80ELb0ELb1ELb1ELb0ELb0ELb0ELb0ELb0ELi2ELi2ELi4ELi2ELb1EEENS1_21CollectiveEpilogueBwdISA_SB_SD_Li256ELb0ELb0ELi2EEENS1_19SingleTileSchedulerILb0ELb0ELb0ELi128EEEEEEEEEvNT_6ParamsE)
        /*044c*/ 	.word	0x00000000


	//----- nvinfo : EIATTR_REGCOUNT
	.align		4
.L_194:
        /*0450*/ 	.byte	0x04, 0x2f
        /*0452*/ 	.short	(.L_196 - .L_195)
	.align		4
.L_195:
        /*0454*/ 	.word	index@(_ZN7cutlass13device_kernelIN5flash19enable_sm80_to_sm89INS1_16FlashAttnBwdSm80INS1_25CollectiveMainloopBwdSm80ILi2ELi2EN4cute5tupleIJNS5_1CILi64EEENS7_ILi128EEES8_EEENS_10bfloat16_tEfNS_4arch4Sm80ELb0ELb0ELb1ELb1ELb1ELb0ELb0ELb0ELi2ELi2ELi4ELi2ELb1EEENS1_24CollectiveEpilogueBwdGQAISA_fSD_Li256ELb1ELb1EEENS1_19SingleTileSchedulerILb1ELb0ELb0ELi128EEEEEEEEEvNT_6ParamsE)
        /*0458*/ 	.word	0x00000004


	//----- nvinfo : EIATTR_FRAME_SIZE
	.align		4
.L_196:
        /*045c*/ 	.byte	0x04, 0x11
        /*045e*/ 	.short	(.L_198 - .L_197)
	.align		4
.L_197:
        /*0460*/ 	.word	index@(_ZN7cutlass13device_kernelIN5flash19enable_sm80_to_sm89INS1_16FlashAttnBwdSm80INS1_25CollectiveMainloopBwdSm80ILi2ELi2EN4cute5tupleIJNS5_1CILi64EEENS7_ILi128EEES8_EEENS_10bfloat16_tEfNS_4arch4Sm80ELb0ELb0ELb1ELb1ELb1ELb0ELb0ELb0ELi2ELi2ELi4ELi2ELb1EEENS1_24CollectiveEpilogueBwdGQAISA_fSD_Li256ELb1ELb1EEENS1_19SingleTileSchedulerILb1ELb0ELb0ELi128EEEEEEEEEvNT_6ParamsE)
        /*0464*/ 	.word	0x00000000


	//----- nvinfo : EIATTR_REGCOUNT
	.align		4
.L_198:
        /*0468*/ 	.byte	0x04, 0x2f
        /*046a*/ 	.short	(.L_200 - .L_199)
	.align		4
.L_199:
        /*046c*/ 	.word	index@(_ZN7cutlass13device_kernelIN5flash19enable_sm80_to_sm89INS1_16FlashAttnBwdSm80INS1_25CollectiveMainloopBwdSm80ILi2ELi2EN4cute5tupleIJNS5_1CILi64EEENS7_ILi128EEES8_EEENS_10bfloat16_tEfNS_4arch4Sm80ELb0ELb0ELb1ELb1ELb0ELb0ELb0ELb0ELi2ELi2ELi4ELi2ELb1EEENS1_24CollectiveEpilogueBwdGQAISA_fSD_Li256ELb1ELb0EEENS1_19SingleTileSchedulerILb1ELb0ELb0ELi128EEEEEEEEEvNT_6ParamsE)
        /*0470*/ 	.word	0x00000004


	//----- nvinfo : EIATTR_FRAME_SIZE
	.align		4
.L_200:
        /*0474*/ 	.byte	0x04, 0x11
        /*0476*/ 	.short	(.L_202 - .L_201)
	.align		4
.L_201:
        /*0478*/ 	.word	index@(_ZN7cutlass13device_kernelIN5flash19enable_sm80_to_sm89INS1_16FlashAttnBwdSm80INS1_25CollectiveMainloopBwdSm80ILi2ELi2EN4cute5tupleIJNS5_1CILi64EEENS7_ILi128EEES8_EEENS_10bfloat16_tEfNS_4arch4Sm80ELb0ELb0ELb1ELb1ELb0ELb0ELb0ELb0ELi2ELi2ELi4ELi2ELb1EEENS1_24CollectiveEpilogueBwdGQAISA_fSD_Li256ELb1ELb0EEENS1_19SingleTileSchedulerILb1ELb0ELb0ELi128EEEEEEEEEvNT_6ParamsE)
        /*047c*/ 	.word	0x00000000


	//----- nvinfo : EIATTR_REGCOUNT
	.align		4
.L_202:
        /*0480*/ 	.byte	0x04, 0x2f
        /*0482*/ 	.short	(.L_204 - .L_203)
	.align		4
.L_203:
        /*0484*/ 	.word	index@(_ZN7cutlass13device_kernelIN5flash19enable_sm80_to_sm89INS1_16FlashAttnBwdSm80INS1_25CollectiveMainloopBwdSm80ILi2ELi2EN4cute5tupleIJNS5_1CILi64EEENS7_ILi128EEES8_EEENS_10bfloat16_tEfNS_4arch4Sm80ELb0ELb0ELb1ELb1ELb1ELb0ELb0ELb0ELi2ELi2ELi4ELi2ELb1EEENS1_21CollectiveEpilogueBwdISA_SB_SD_Li256ELb1ELb0ELi2EEENS1_19SingleTileSchedulerILb1ELb0ELb0ELi128EEEEEEEEEvNT_6ParamsE)
        /*0488*/ 	.word	0x00000004


	//----- nvinfo : EIATTR_FRAME_SIZE
	.align		4
.L_204:
        /*048c*/ 	.byte	0x04, 0x11
        /*048e*/ 	.short	(.L_206 - .L_205)
	.align		4
.L_205:
        /*0490*/ 	.word	index@(_ZN7cutlass13device_kernelIN5flash19enable_sm80_to_sm89INS1_16FlashAttnBwdSm80INS1_25CollectiveMainloopBwdSm80ILi2ELi2EN4cute5tupleIJNS5_1CILi64EEENS7_ILi128EEES8_EEENS_10bfloat16_tEfNS_4arch4Sm80ELb0ELb0ELb1ELb1ELb1ELb0ELb0ELb0ELi2ELi2ELi4ELi2ELb1EEENS1_21CollectiveEpilogueBwdISA_SB_SD_Li256ELb1ELb0ELi2EEENS1_19SingleTileSchedulerILb1ELb0ELb0ELi128EEEEEEEEEvNT_6ParamsE)
        /*0494*/ 	.word	0x00000000


	//----- nvinfo : EIATTR_REGCOUNT
	.align		4
.L_206:
        /*0498*/ 	.byte	0x04, 0x2f
        /*049a*/ 	.short	(.L_208 - .L_207)
	.align		4
.L_207:
        /*049c*/ 	.word	index@(_ZN7cutlass13device_kernelIN5flash19enable_sm80_to_sm89INS1_16FlashAttnBwdSm80INS1_25CollectiveMainloopBwdSm80ILi2ELi2EN4cute5tupleIJNS5_1CILi64EEENS7_ILi128EEES8_EEENS_10bfloat16_tEfNS_4arch4Sm80ELb0ELb0ELb1ELb1ELb0ELb0ELb0ELb0ELi2ELi2ELi4ELi2ELb1EEENS1_21CollectiveEpilogueBwdISA_SB_SD_Li256ELb1ELb0ELi2EEENS1_19SingleTileSchedulerILb1ELb0ELb0ELi128EEEEEEEEEvNT_6ParamsE)
        /*04a0*/ 	.word	0x00000004


	//----- nvinfo : EIATTR_FRAME_SIZE
	.align		4
.L_208:
        /*04a4*/ 	.byte	0x04, 0x11
        /*04a6*/ 	.short	(.L_210 - .L_209)
	.align		4
.L_209:
        /*04a8*/ 	.word	index@(_ZN7cutlass13device_kernelIN5flash19enable_sm80_to_sm89INS1_16FlashAttnBwdSm80INS1_25CollectiveMainloopBwdSm80ILi2ELi2EN4cute5tupleIJNS5_1CILi64EEENS7_ILi128EEES8_EEENS_10bfloat16_tEfNS_4arch4Sm80ELb0ELb0ELb1ELb1ELb0ELb0ELb0ELb0ELi2ELi2ELi4ELi2ELb1EEENS1_21CollectiveEpilogueBwdISA_SB_SD_Li256ELb1ELb0ELi2EEENS1_19SingleTileSchedulerILb1ELb0ELb0ELi128EEEEEEEEEvNT_6ParamsE)
        /*04ac*/ 	.word	0x00000000


	//----- nvinfo : EIATTR_REGCOUNT
	.align		4
.L_210:
        /*04b0*/ 	.byte	0x04, 0x2f
        /*04b2*/ 	.short	(.L_212 - .L_211)
	.align		4
.L_211:
        /*04b4*/ 	.word	index@(_ZN7cutlass13device_kernelIN5flash19enable_sm80_to_sm89INS1_16FlashAttnBwdSm80INS1_25CollectiveMainloopBwdSm80ILi2ELi2EN4cute5tupleIJNS5_1CILi64EEENS7_ILi128EEES8_EEENS_10bfloat16_tEfNS_4arch4Sm80ELb0ELb0ELb1ELb0ELb1ELb0ELb0ELb0ELi2ELi2ELi4ELi2ELb1EEENS1_24CollectiveEpilogueBwdGQAISA_fSD_Li256ELb0ELb1EEENS1_19SingleTileSchedulerILb0ELb0ELb0ELi128EEEEEEEEEvNT_6ParamsE)
        /*04b8*/ 	.word	0x00000004


	//----- nvinfo : EIATTR_FRAME_SIZE
	.align		4
.L_212:
        /*04bc*/ 	.byte	0x04, 0x11
        /*04be*/ 	.short	(.L_214 - .L_213)
	.align		4
.L_213:
        /*04c0*/ 	.word	index@(_ZN7cutlass13device_kernelIN5flash19enable_sm80_to_sm89INS1_16FlashAttnBwdSm80INS1_25CollectiveMainloopBwdSm80ILi2ELi2EN4cute5tupleIJNS5_1CILi64EEENS7_ILi128EEES8_EEENS_10bfloat16_tEfNS_4arch4Sm80ELb0ELb0ELb1ELb0ELb1ELb0ELb0ELb0ELi2ELi2ELi4ELi2ELb1EEENS1_24CollectiveEpilogueBwdGQAISA_fSD_Li256ELb0ELb1EEENS1_19SingleTileSchedulerILb0ELb0ELb0ELi128EEEEEEEEEvNT_6ParamsE)
        /*04c4*/ 	.word	0x00000000


	//----- nvinfo : EIATTR_REGCOUNT
	.align		4
.L_214:
        /*04c8*/ 	.byte	0x04, 0x2f
        /*04ca*/ 	.short	(.L_216 - .L_215)
	.align		4
.L_215:
        /*04cc*/ 	.word	index@(_ZN7cutlass13device_kernelIN5flash19enable_sm80_to_sm89INS1_16FlashAttnBwdSm80INS1_25CollectiveMainloopBwdSm80ILi2ELi2EN4cute5tupleIJNS5_1CILi64EEENS7_ILi128EEES8_EEENS_10bfloat16_tEfNS_4arch4Sm80ELb0ELb0ELb1ELb0ELb0ELb0ELb0ELb0ELi2ELi2ELi4ELi2ELb1EEENS1_24CollectiveEpilogueBwdGQAISA_fSD_Li256ELb0ELb0EEENS1_19SingleTileSchedulerILb0ELb0ELb0ELi128EEEEEEEEEvNT_6ParamsE)
        /*04d0*/ 	.word	0x00000004


	//----- nvinfo : EIATTR_FRAME_SIZE
	.align		4
.L_216:
        /*04d4*/ 	.byte	0x04, 0x11
        /*04d6*/ 	.short	(.L_218 - .L_217)
	.align		4
.L_217:
        /*04d8*/ 	.word	index@(_ZN7cutlass13device_kernelIN5flash19enable_sm80_to_sm89INS1_16FlashAttnBwdSm80INS1_25CollectiveMainloopBwdSm80ILi2ELi2EN4cute5tupleIJNS5_1CILi64EEENS7_ILi128EEES8_EEENS_10bfloat16_tEfNS_4arch4Sm80ELb0ELb0ELb1ELb0ELb0ELb0ELb0ELb0ELi2ELi2ELi4ELi2ELb1EEENS1_24CollectiveEpilogueBwdGQAISA_fSD_Li256ELb0ELb0EEENS1_19SingleTileSchedulerILb0ELb0ELb0ELi128EEEEEEEEEvNT_6ParamsE)
        /*04dc*/ 	.word	0x00000000


	//----- nvinfo : EIATTR_REGCOUNT
	.align		4
.L_218:
        /*04e0*/ 	.byte	0x04, 0x2f
        /*04e2*/ 	.short	(.L_220 - .L_219)
	.align		4
.L_219:
        /*04e4*/ 	.word	index@(_ZN7cutlass13device_kernelIN5flash19enable_sm80_to_sm89INS1_16FlashAttnBwdSm80INS1_25CollectiveMainloopBwdSm80ILi2ELi2EN4cute5tupleIJNS5_1CILi64EEENS7_ILi128EEES8_EEENS_10bfloat16_tEfNS_4arch4Sm80ELb0ELb0ELb1ELb0ELb1ELb0ELb0ELb0ELi2ELi2ELi4ELi2ELb1EEENS1_21CollectiveEpilogueBwdISA_SB_SD_Li256ELb0ELb0ELi2EEENS1_19SingleTileSchedulerILb0ELb0ELb0ELi128EEEEEEEEEvNT_6ParamsE)
        /*04e8*/ 	.word	0x00000004


	//----- nvinfo : EIATTR_FRAME_SIZE
	.align		4
.L_220:
        /*04ec*/ 	.byte	0x04, 0x11
        /*04ee*/ 	.short	(.L_222 - .L_221)
	.align		4
.L_221:
        /*04f0*/ 	.word	index@(_ZN7cutlass13device_kernelIN5flash19enable_sm80_to_sm89INS1_16FlashAttnBwdSm80INS1_25CollectiveMainloopBwdSm80ILi2ELi2EN4cute5tupleIJNS5_1CILi64EEENS7_ILi128EEES8_EEENS_10bfloat16_tEfNS_4arch4Sm80ELb0ELb0ELb1ELb0ELb1ELb0ELb0ELb0ELi2ELi2ELi4ELi2ELb1EEENS1_21CollectiveEpilogueBwdISA_SB_SD_Li256ELb0ELb0ELi2EEENS1_19SingleTileSchedulerILb0ELb0ELb0ELi128EEEEEEEEEvNT_6ParamsE)
        /*04f4*/ 	.word	0x00000000


	//----- nvinfo : EIATTR_REGCOUNT
	.align		4
.L_222:
        /*04f8*/ 	.byte	0x04, 0x2f
        /*04fa*/ 	.short	(.L_224 - .L_223)
	.align		4
.L_223:
        /*04fc*/ 	.word	index@(_ZN7cutlass13device_kernelIN5flash19enable_sm80_to_sm89INS1_16FlashAttnBwdSm80INS1_25CollectiveMainloopBwdSm80ILi2ELi2EN4cute5tupleIJNS5_1CILi64EEENS7_ILi128EEES8_EEENS_10bfloat16_tEfNS_4arch4Sm80ELb0ELb0ELb1ELb0ELb0ELb0ELb0ELb0ELi2ELi2ELi4ELi2ELb1EEENS1_21CollectiveEpilogueBwdISA_SB_SD_Li256ELb0ELb0ELi2EEENS1_19SingleTileSchedulerILb0ELb0ELb0ELi128EEEEEEEEEvNT_6ParamsE)
        /*0500*/ 	.word	0x00000004


	//----- nvinfo : EIATTR_FRAME_SIZE
	.align		4
.L_224:
        /*0504*/ 	.byte	0x04, 0x11
        /*0506*/ 	.short	(.L_226 - .L_225)
	.align		4
.L_225:
        /*0508*/ 	.word	index@(_ZN7cutlass13device_kernelIN5flash19enable_sm80_to_sm89INS1_16FlashAttnBwdSm80INS1_25CollectiveMainloopBwdSm80ILi2ELi2EN4cute5tupleIJNS5_1CILi64EEENS7_ILi128EEES8_EEENS_10bfloat16_tEfNS_4arch4Sm80ELb0ELb0ELb1ELb0ELb0ELb0ELb0ELb0ELi2ELi2ELi4ELi2ELb1EEENS1_21CollectiveEpilogueBwdISA_SB_SD_Li256ELb0ELb0ELi2EEENS1_19SingleTileSchedulerILb0ELb0ELb0ELi128EEEEEEEEEvNT_6ParamsE)
        /*050c*/ 	.word	0x00000000


	//----- nvinfo : EIATTR_MIN_STACK_SIZE
	.align		4
.L_226:
        /*0510*/ 	.byte	0x04, 0x12
        /*0512*/ 	.short	(.L_228 - .L_227)
	.align		4
.L_227:
        /*0514*/ 	.word	index@(_ZN7cutlass13device_kernelIN5flash19enable_sm80_to_sm89INS1_16FlashAttnBwdSm80INS1_25CollectiveMainloopBwdSm80ILi2ELi2EN4cute5tupleIJNS5_1CILi64EEENS7_ILi128EEES8_EEENS_10bfloat16_tEfNS_4arch4Sm80ELb0ELb0ELb1ELb0ELb0ELb0ELb0ELb0ELi2ELi2ELi4ELi2ELb1EEENS1_21CollectiveEpilogueBwdISA_SB_SD_Li256ELb0ELb0ELi2EEENS1_19SingleTileSchedulerILb0ELb0ELb0ELi128EEEEEEEEEvNT_6ParamsE)
        /*0518*/ 	.word	0x00000000


	//----- nvinfo : EIATTR_MIN_STACK_SIZE
	.align		4
.L_228:
        /*051c*/ 	.byte	0x04, 0x12
        /*051e*/ 	.short	(.L_230 - .L_229)
	.align		4
.L_229:
        /*0520*/ 	.word	index@(_ZN7cutlass13device_kernelIN5flash19enable_sm80_to_sm89INS1_16FlashAttnBwdSm80INS1_25CollectiveMainloopBwdSm80ILi2ELi2EN4cute5tupleIJNS5_1CILi64EEENS7_ILi128EEES8_EEENS_10bfloat16_tEfNS_4arch4Sm80ELb0ELb0ELb1ELb0ELb1ELb0ELb0ELb0ELi2ELi2ELi4ELi2ELb1EEENS1_21CollectiveEpilogueBwdISA_SB_SD_Li256ELb0ELb0ELi2EEENS1_19SingleTileSchedulerILb0ELb0ELb0ELi128EEEEEEEEEvNT_6ParamsE)
        /*0524*/ 	.word	0x00000000


	//----- nvinfo : EIATTR_MIN_STACK_SIZE
	.align		4
.L_230:
        /*0528*/ 	.byte	0x04, 0x12
        /*052a*/ 	.short	(.L_232 - .L_231)
	.align		4
.L_231:
        /*052c*/ 	.word	index@(_ZN7cutlass13device_kernelIN5flash19enable_sm80_to_sm89INS1_16FlashAttnBwdSm80INS1_25CollectiveMainloopBwdSm80ILi2ELi2EN4cute5tupleIJNS5_1CILi64EEENS7_ILi128EEES8_EEENS_10bfloat16_tEfNS_4arch4Sm80ELb0ELb0ELb1ELb0ELb0ELb0ELb0ELb0ELi2ELi2ELi4ELi2ELb1EEENS1_24CollectiveEpilogueBwdGQAISA_fSD_Li256ELb0ELb0EEENS1_19SingleTileSchedulerILb0ELb0ELb0ELi128EEEEEEEEEvNT_6ParamsE)
        /*0530*/ 	.word	0x00000000


	//----- nvinfo : EIATTR_MIN_STACK_SIZE
	.align		4
.L_232:
        /*0534*/ 	.byte	0x04, 0x12
        /*0536*/ 	.short	(.L_234 - .L_233)
	.align		4
.L_233:
        /*0538*/ 	.word	index@(_ZN7cutlass13device_kernelIN5flash19enable_sm80_to_sm89INS1_16FlashAttnBwdSm80INS1_25CollectiveMainloopBwdSm80ILi2ELi2EN4cute5tupleIJNS5_1CILi64EEENS7_ILi128EEES8_EEENS_10bfloat16_tEfNS_4arch4Sm80ELb0ELb0ELb1ELb0ELb1ELb0ELb0ELb0ELi2ELi2ELi4ELi2ELb1EEENS1_24CollectiveEpilogueBwdGQAISA_fSD_Li256ELb0ELb1EEENS1_19SingleTileSchedulerILb0ELb0ELb0ELi128EEEEEEEEEvNT_6ParamsE)
        /*053c*/ 	.word	0x00000000


	//----- nvinfo : EIATTR_MIN_STACK_SIZE
	.align		4
.L_234:
        /*0540*/ 	.byte	0x04, 0x12
        /*0542*/ 	.short	(.L_236 - .L_235)
	.align		4
.L_235:
        /*0544*/ 	.word	index@(_ZN7cutlass13device_kernelIN5flash19enable_sm80_to_sm89INS1_16FlashAttnBwdSm80INS1_25CollectiveMainloopBwdSm80ILi2ELi2EN4cute5tupleIJNS5_1CILi64EEENS7_ILi128EEES8_EEENS_10bfloat16_tEfNS_4arch4Sm80ELb0ELb0ELb1ELb1ELb0ELb0ELb0ELb0ELi2ELi2ELi4ELi2ELb1EEENS1_21CollectiveEpilogueBwdISA_SB_SD_Li256ELb1ELb0ELi2EEENS1_19SingleTileSchedulerILb1ELb0ELb0ELi128EEEEEEEEEvNT_6ParamsE)
        /*0548*/ 	.word	0x00000000


	//----- nvinfo : EIATTR_MIN_STACK_SIZE
	.align		4
.L_236:
        /*054c*/ 	.byte	0x04, 0x12
        /*054e*/ 	.short	(.L_238 - .L_237)
	.align		4
.L_237:
        /*0550*/ 	.word	index@(_ZN7cutlass13device_kernelIN5flash19enable_sm80_to_sm89INS1_16FlashAttnBwdSm80INS1_25CollectiveMainloopBwdSm80ILi2ELi2EN4cute5tupleIJNS5_1CILi64EEENS7_ILi128EEES8_EEENS_10bfloat16_tEfNS_4arch4Sm80ELb0ELb0ELb1ELb1ELb1ELb0ELb0ELb0ELi2ELi2ELi4ELi2ELb1EEENS1_21CollectiveEpilogueBwdISA_SB_SD_Li256ELb1ELb0ELi2EEENS1_19SingleTileSchedulerILb1ELb0ELb0ELi128EEEEEEEEEvNT_6ParamsE)
        /*0554*/ 	.word	0x00000000


	//----- nvinfo : EIATTR_MIN_STACK_SIZE
	.align		4
.L_238:
        /*0558*/ 	.byte	0x04, 0x12
        /*055a*/ 	.short	(.L_240 - .L_239)
	.align		4
.L_239:
        /*055c*/ 	.word	index@(_ZN7cutlass13device_kernelIN5flash19enable_sm80_to_sm89INS1_16FlashAttnBwdSm80INS1_25CollectiveMainloopBwdSm80ILi2ELi2EN4cute5tupleIJNS5_1CILi64EEENS7_ILi128EEES8_EEENS_10bfloat16_tEfNS_4arch4Sm80ELb0ELb0ELb1ELb1ELb0ELb0ELb0ELb0ELi2ELi2ELi4ELi2ELb1EEENS1_24CollectiveEpilogueBwdGQAISA_fSD_Li256ELb1ELb0EEENS1_19SingleTileSchedulerILb1ELb0ELb0ELi128EEEEEEEEEvNT_6ParamsE)
        /*0560*/ 	.word	0x00000000


	//----- nvinfo : EIATTR_MIN_STACK_SIZE
	.align		4
.L_240:
        /*0564*/ 	.byte	0x04, 0x12
        /*0566*/ 	.short	(.L_242 - .L_241)
	.align		4
.L_241:
        /*0568*/ 	.word	index@(_ZN7cutlass13device_kernelIN5flash19enable_sm80_to_sm89INS1_16FlashAttnBwdSm80INS1_25CollectiveMainloopBwdSm80ILi2ELi2EN4cute5tupleIJNS5_1CILi64EEENS7_ILi128EEES8_EEENS_10bfloat16_tEfNS_4arch4Sm80ELb0ELb0ELb1ELb1ELb1ELb0ELb0ELb0ELi2ELi2ELi4ELi2ELb1EEENS1_24CollectiveEpilogueBwdGQAISA_fSD_Li256ELb1ELb1EEENS1_19SingleTileSchedulerILb1ELb0ELb0ELi128EEEEEEEEEvNT_6ParamsE)
        /*056c*/ 	.word	0x00000000


	//----- nvinfo : EIATTR_MIN_STACK_SIZE
	.align		4
.L_242:
        /*0570*/ 	.byte	0x04, 0x12
        /*0572*/ 	.short	(.L_244 - .L_243)
	.align		4
.L_243:
        /*0574*/ 	.word	index@(_ZN7cutlass13device_kernelIN5flash19enable_sm80_to_sm89INS1_16FlashAttnBwdSm80INS1_25CollectiveMainloopBwdSm80ILi2ELi2EN4cute5tupleIJNS5_1CILi64EEENS7_ILi128EEES8_EEENS_10bfloat16_tEfNS_4arch4Sm80ELb0ELb1ELb1ELb0ELb0ELb0ELb0ELb0ELi2ELi2ELi4ELi2ELb1EEENS1_21CollectiveEpilogueBwdISA_SB_SD_Li256ELb0ELb0ELi2EEENS1_19SingleTileSchedulerILb0ELb0ELb0ELi128EEEEEEEEEvNT_6ParamsE)
        /*0578*/ 	.word	0x00000000


	//----- nvinfo : EIATTR_MIN_STACK_SIZE
	.align		4
.L_244:
        /*057c*/ 	.byte	0x04, 0x12
        /*057e*/ 	.short	(.L_246 - .L_245)
	.align		4
.L_245:
        /*0580*/ 	.word	index@(_ZN7cutlass13device_kernelIN5flash19enable_sm80_to_sm89INS1_16FlashAttnBwdSm80INS1_25CollectiveMainloopBwdSm80ILi2ELi2EN4cute5tupleIJNS5_1CILi64EEENS7_ILi128EEES8_EEENS_10bfloat16_tEfNS_4arch4Sm80ELb0ELb1ELb1ELb0ELb1ELb0ELb0ELb0ELi2ELi2ELi4ELi2ELb1EEENS1_21CollectiveEpilogueBwdISA_SB_SD_Li256ELb0ELb0ELi2EEENS1_19SingleTileSchedulerILb0ELb0ELb0ELi128EEEEEEEEEvNT_6ParamsE)
        /*0584*/ 	.word	0x00000000


	//----- nvinfo : EIATTR_MIN_STACK_SIZE
	.align		4
.L_246:
        /*0588*/ 	.byte	0x04, 0x12
        /*058a*/ 	.short	(.L_248 - .L_247)
	.align		4
.L_247:
        /*058c*/ 	.word	index@(_ZN7cutlass13device_kernelIN5flash19enable_sm80_to_sm89INS1_16FlashAttnBwdSm80INS1_25CollectiveMainloopBwdSm80ILi2ELi2EN4cute5tupleIJNS5_1CILi64EEENS7_ILi128EEES8_EEENS_10bfloat16_tEfNS_4arch4Sm80ELb0ELb1ELb1ELb0ELb0ELb0ELb0ELb0ELi2ELi2ELi4ELi2ELb1EEENS1_24CollectiveEpilogueBwdGQAISA_fSD_Li256ELb0ELb0EEENS1_19SingleTileSchedulerILb0ELb0ELb0ELi128EEEEEEEEEvNT_6ParamsE)
        /*0590*/ 	.word	0x00000000


	//----- nvinfo : EIATTR_MIN_STACK_SIZE
	.align		4
.L_248:
        /*0594*/ 	.byte	0x04, 0x12
        /*0596*/ 	.short	(.L_250 - .L_249)
	.align		4
.L_249:
        /*0598*/ 	.word	index@(_ZN7cutlass13device_kernelIN5flash19enable_sm80_to_sm89INS1_16FlashAttnBwdSm80INS1_25CollectiveMainloopBwdSm80ILi2ELi2EN4cute5tupleIJNS5_1CILi64EEENS7_ILi128EEES8_EEENS_10bfloat16_tEfNS_4arch4Sm80ELb0ELb1ELb1ELb0ELb1ELb0ELb0ELb0ELi2ELi2ELi4ELi2ELb1EEENS1_24CollectiveEpilogueBwdGQAISA_fSD_Li256ELb0ELb1EEENS1_19SingleTileSchedulerILb0ELb0ELb0ELi128EEEEEEEEEvNT_6ParamsE)
        /*059c*/ 	.word	0x00000000


	//----- nvinfo : EIATTR_MIN_STACK_SIZE
	.align		4
.L_250:
        /*05a0*/ 	.byte	0x04, 0x12
        /*05a2*/ 	.short	(.L_252 - .L_251)
	.align		4
.L_251:
        /*05a4*/ 	.word	index@(_ZN7cutlass13device_kernelIN5flash19enable_sm80_to_sm89INS1_16FlashAttnBwdSm80INS1_25CollectiveMainloopBwdSm80ILi2ELi2EN4cute5tupleIJNS5_1CILi64EEENS7_ILi128EEES8_EEENS_10bfloat16_tEfNS_4arch4Sm80ELb0ELb1ELb1ELb1ELb0ELb0ELb0ELb0ELi2ELi2ELi4ELi2ELb1EEENS1_21CollectiveEpilogueBwdISA_SB_SD_Li256ELb1ELb0ELi2EEENS1_19SingleTileSchedulerILb1ELb0ELb0ELi128EEEEEEEEEvNT_6ParamsE)
        /*05a8*/ 	.word	0x00000000


	//----- nvinfo : EIATTR_MIN_STACK_SIZE
	.align		4
.L_252:
        /*05ac*/ 	.byte	0x04, 0x12
        /*05ae*/ 	.short	(.L_254 - .L_253)
	.align		4
.L_253:
        /*05b0*/ 	.word	index@(_ZN7cutlass13device_kernelIN5flash19enable_sm80_to_sm89INS1_16FlashAttnBwdSm80INS1_25CollectiveMainloopBwdSm80ILi2ELi2EN4cute5tupleIJNS5_1CILi64EEENS7_ILi128EEES8_EEENS_10bfloat16_tEfNS_4arch4Sm80ELb0ELb1ELb1ELb1ELb1ELb0ELb0ELb0ELi2ELi2ELi4ELi2ELb1EEENS1_21CollectiveEpilogueBwdISA_SB_SD_Li256ELb1ELb0ELi2EEENS1_19SingleTileSchedulerILb1ELb0ELb0ELi128EEEEEEEEEvNT_6ParamsE)
        /*05b4*/ 	.word	0x00000000


	//----- nvinfo : EIATTR_MIN_STACK_SIZE
	.align		4
.L_254:
        /*05b8*/ 	.byte	0x04, 0x12
        /*05ba*/ 	.short	(.L_256 - .L_255)
	.align		4
.L_255:
        /*05bc*/ 	.word	index@(_ZN7cutlass13device_kernelIN5flash19enable_sm80_to_sm89INS1_16FlashAttnBwdSm80INS1_25CollectiveMainloopBwdSm80ILi2ELi2EN4cute5tupleIJNS5_1CILi64EEENS7_ILi128EEES8_EEENS_10bfloat16_tEfNS_4arch4Sm80ELb0ELb1ELb1ELb1ELb0ELb0ELb0ELb0ELi2ELi2ELi4ELi2ELb1EEENS1_24CollectiveEpilogueBwdGQAISA_fSD_Li256ELb1ELb0EEENS1_19SingleTileSchedulerILb1ELb0ELb0ELi128EEEEEEEEEvNT_6ParamsE)
        /*05c0*/ 	.word	0x00000000


	//----- nvinfo : EIATTR_MIN_STACK_SIZE
	.align		4
.L_256:
        /*05c4*/ 	.byte	0x04, 0x12
        /*05c6*/ 	.short	(.L_258 - .L_257)
	.align		4
.L_257:
        /*05c8*/ 	.word	index@(_ZN7cutlass13device_kernelIN5flash19enable_sm80_to_sm89INS1_16FlashAttnBwdSm80INS1_25CollectiveMainloopBwdSm80ILi2ELi2EN4cute5tupleIJNS5_1CILi64EEENS7_ILi128EEES8_EEENS_10bfloat16_tEfNS_4arch4Sm80ELb0ELb1ELb1ELb1ELb1ELb0ELb0ELb0ELi2ELi2ELi4ELi2ELb1EEENS1_24CollectiveEpilogueBwdGQAISA_fSD_Li256ELb1ELb1EEENS1_19SingleTileSchedulerILb1ELb0ELb0ELi128EEEEEEEEEvNT_6ParamsE)
        /*05cc*/ 	.word	0x00000000


	//----- nvinfo : EIATTR_MIN_STACK_SIZE
	.align		4
.L_258:
        /*05d0*/ 	.byte	0x04, 0x12
        /*05d2*/ 	.short	(.L_260 - .L_259)
	.align		4
.L_259:
        /*05d4*/ 	.word	index@(_ZN7cutlass13device_kernelIN5flash19enable_sm80_to_sm89INS1_16FlashAttnBwdSm80INS1_25CollectiveMainloopBwdSm80ILi2ELi2EN4cute5tupleIJNS5_1CILi64EEENS7_ILi128EEES8_EEENS_10bfloat16_tEfNS_4arch4Sm80ELb1ELb0ELb1ELb0ELb0ELb0ELb0ELb0ELi2ELi2ELi4ELi2ELb1EEENS1_21CollectiveEpilogueBwdISA_SB_SD_Li256ELb0ELb0ELi2EEENS1_25SingleTileBwdLPTSchedulerILb0ELi128ELb0EEEEEEEEEvNT_6ParamsE)
        /*05d8*/ 	.word	0x00000000


	//----- nvinfo : EIATTR_MIN_STACK_SIZE
	.align		4
.L_260:
        /*05dc*/ 	.byte	0x04, 0x12
        /*05de*/ 	.short	(.L_262 - .L_261)
	.align		4
.L_261:
        /*05e0*/ 	.word	index@(_ZN7cutlass13device_kernelIN5flash19enable_sm80_to_sm89INS1_16FlashAttnBwdSm80INS1_25CollectiveMainloopBwdSm80ILi2ELi2EN4cute5tupleIJNS5_1CILi64EEENS7_ILi128EEES8_EEENS_10bfloat16_tEfNS_4arch4Sm80ELb1ELb0ELb1ELb0ELb1ELb0ELb0ELb0ELi2ELi2ELi4ELi2ELb1EEENS1_21CollectiveEpilogueBwdISA_SB_SD_Li256ELb0ELb0ELi2EEENS1_25SingleTileBwdLPTSchedulerILb0ELi128ELb1EEEEEEEEEvNT_6ParamsE)
        /*05e4*/ 	.word	0x00000000


	//----- nvinfo : EIATTR_MIN_STACK_SIZE
	.align		4
.L_262:
        /*05e8*/ 	.byte	0x04, 0x12
        /*05ea*/ 	.short	(.L_264 - .L_263)
	.align		4
.L_263:
        /*05ec*/ 	.word	index@(_ZN7cutlass13device_kernelIN5flash19enable_sm80_to_sm89INS1_16FlashAttnBwdSm80INS1_25CollectiveMainloopBwdSm80ILi2ELi2EN4cute5tupleIJNS5_1CILi64EEENS7_ILi128EEES8_EEENS_10bfloat16_tEfNS_4arch4Sm80ELb1ELb0ELb1ELb0ELb0ELb0ELb0ELb0ELi2ELi2ELi4ELi2ELb1EEENS1_24CollectiveEpilogueBwdGQAISA_fSD_Li256ELb0ELb0EEENS1_25SingleTileBwdLPTSchedulerILb0ELi128ELb0EEEEEEEEEvNT_6ParamsE)
        /*05f0*/ 	.word	0x00000000


	//----- nvinfo : EIATTR_MIN_STACK_SIZE
	.align		4
.L_264:
        /*05f4*/ 	.byte	0x04, 0x12
        /*05f6*/ 	.short	(.L_266 - .L_265)
	.align		4
.L_265:
        /*05f8*/ 	.word	index@(_ZN7cutlass13device_kernelIN5flash19enable_sm80_to_sm89INS1_16FlashAttnBwdSm80INS1_25CollectiveMainloopBwdSm80ILi2ELi2EN4cute5tupleIJNS5_1CILi64EEENS7_ILi128EEES8_EEENS_10bfloat16_tEfNS_4arch4Sm80ELb1ELb0ELb1ELb0ELb1ELb0ELb0ELb0ELi2ELi2ELi4ELi2ELb1EEENS1_24CollectiveEpilogueBwdGQAISA_fSD_Li256ELb0ELb1EEENS1_25SingleTileBwdLPTSchedulerILb0ELi128ELb1EEEEEEEEEvNT_6ParamsE)
        /*05fc*/ 	.word	0x00000000


	//----- nvinfo : EIATTR_MIN_STACK_SIZE
	.align		4
.L_266:
        /*0600*/ 	.byte	0x04, 0x12
        /*0602*/ 	.short	(.L_268 - .L_267)
	.align		4
.L_267:
        /*0604*/ 	.word	index@(_ZN7cutlass13device_kernelIN5flash22FlashAttnBwdPreprocessIN4cute5tupleIJNS3_1CILi64EEES6_EEENS_10bfloat16_tEfNS_4arch4Sm80ELb1ELb0EEEEEvNT_6ParamsE)
        /*0608*/ 	.word	0x00000000


	//----- nvinfo : EIATTR_MIN_STACK_SIZE
	.align		4
.L_268:
        /*060c*/ 	.byte	0x04, 0x12
        /*060e*/ 	.short	(.L_270 - .L_269)
	.align		4
.L_269:
        /*0610*/ 	.word	index@(_ZN7cutlass13device_kernelIN5flash19enable_sm80_to_sm89INS1_16FlashAttnBwdSm80INS1_25CollectiveMainloopBwdSm80ILi2ELi2EN4cute5tupleIJNS5_1CILi64EEENS7_ILi128EEES8_EEENS_10bfloat16_tEfNS_4arch4Sm80ELb1ELb0ELb1ELb1ELb0ELb0ELb0ELb0ELi2ELi2ELi4ELi2ELb1EEENS1_21CollectiveEpilogueBwdISA_SB_SD_Li256ELb1ELb0ELi2EEENS1_25SingleTileBwdLPTSchedulerILb1ELi128ELb0EEEEEEEEEvNT_6ParamsE)
        /*0614*/ 	.word	0x00000000


	//----- nvinfo : EIATTR_MIN_STACK_SIZE
	.align		4
.L_270:
        /*0618*/ 	.byte	0x04, 0x12
        /*061a*/ 	.short	(.L_272 - .L_271)
	.align		4
.L_271:
        /*061c*/ 	.word	index@(_ZN7cutlass13device_kernelIN5flash19enable_sm80_to_sm89INS1_16FlashAttnBwdSm80INS1_25CollectiveMainloopBwdSm80ILi2ELi2EN4cute5tupleIJNS5_1CILi64EEENS7_ILi128EEES8_EEENS_10bfloat16_tEfNS_4arch4Sm80ELb1ELb0ELb1ELb1ELb1ELb0ELb0ELb0ELi2ELi2ELi4ELi2ELb1EEENS1_21CollectiveEpilogueBwdISA_SB_SD_Li256ELb1ELb0ELi2EEENS1_25SingleTileBwdLPTSchedulerILb1ELi128ELb1EEEEEEEEEvNT_6ParamsE)
        /*0620*/ 	.word	0x00000000


	//----- nvinfo : EIATTR_MIN_STACK_SIZE
	.align		4
.L_272:
        /*0624*/ 	.byte	0x04, 0x12
        /*0626*/ 	.short	(.L_274 - .L_273)
	.align		4
.L_273:
        /*0628*/ 	.word	index@(_ZN7cutlass13device_kernelIN5flash19enable_sm80_to_sm89INS1_16FlashAttnBwdSm80INS1_25CollectiveMainloopBwdSm80ILi2ELi2EN4cute5tupleIJNS5_1CILi64EEENS7_ILi128EEES8_EEENS_10bfloat16_tEfNS_4arch4Sm80ELb1ELb0ELb1ELb1ELb0ELb0ELb0ELb0ELi2ELi2ELi4ELi2ELb1EEENS1_24CollectiveEpilogueBwdGQAISA_fSD_Li256ELb1ELb0EEENS1_25SingleTileBwdLPTSchedulerILb1ELi128ELb0EEEEEEEEEvNT_6ParamsE)
        /*062c*/ 	.word	0x00000000


	//----- nvinfo : EIATTR_MIN_STACK_SIZE
	.align		4
.L_274:
        /*0630*/ 	.byte	0x04, 0x12
        /*0632*/ 	.short	(.L_276 - .L_275)
	.align		4
.L_275:
        /*0634*/ 	.word	index@(_ZN7cutlass13device_kernelIN5flash32FlashAttnBwdPostprocessConvertdQIN4cute5tupleIJNS3_1CILi64EEES6_EEENS_10bfloat16_tEfNS_4arch4Sm80ELi256ENS3_8TiledMMAINS3_8MMA_AtomIJNS3_30SM80_16x8x16_F32BF16BF16F32_TNEEEENS3_6LayoutINS4_IJNS5_ILi2EEENS5_ILi4EEENS5_ILi1EEEEEENS4_IJSI_SG_NS5_ILi0EEEEEEEENS4_IJNS5_ILi32EEES6_NS5_ILi16EEEEEEEELb0EEEEEvNT_6ParamsE)
        /*0638*/ 	.word	0x00000000


	//----- nvinfo : EIATTR_MIN_STACK_SIZE
	.align		4
.L_276:
        /*063c*/ 	.byte	0x04, 0x12
        /*063e*/ 	.short	(.L_278 - .L_277)
	.align		4
.L_277:
        /*0640*/ 	.word	index@(_ZN7cutlass13device_kernelIN5flash19enable_sm80_to_sm89INS1_16FlashAttnBwdSm80INS1_25CollectiveMainloopBwdSm80ILi2ELi2EN4cute5tupleIJNS5_1CILi64EEENS7_ILi128EEES8_EEENS_10bfloat16_tEfNS_4arch4Sm80ELb1ELb0ELb1ELb1ELb1ELb0ELb0ELb0ELi2ELi2ELi4ELi2ELb1EEENS1_24CollectiveEpilogueBwdGQAISA_fSD_Li256ELb1ELb1EEENS1_25SingleTileBwdLPTSchedulerILb1ELi128ELb1EEEEEEEEEvNT_6ParamsE)
        /*0644*/ 	.word	0x00000000


	//----- nvinfo : EIATTR_MIN_STACK_SIZE
	.align		4
.L_278:
        /*0648*/ 	.byte	0x04, 0x12
        /*064a*/ 	.short	(.L_280 - .L_279)
	.align		4
.L_279:
        /*064c*/ 	.word	index@(_ZN7cutlass13device_kernelIN5flash22FlashAttnBwdPreprocessIN4cute5tupleIJNS3_1CILi64EEES6_EEENS_10bfloat16_tEfNS_4arch4Sm80ELb1ELb1EEEEEvNT_6ParamsE)
        /*0650*/ 	.word	0x00000000


	//----- nvinfo : EIATTR_MIN_STACK_SIZE
	.align		4
.L_280:
        /*0654*/ 	.byte	0x04, 0x12
        /*0656*/ 	.short	(.L_282 - .L_281)
	.align		4
.L_281:
        /*0658*/ 	.word	index@(_ZN7cutlass13device_kernelIN5flash19enable_sm80_to_sm89INS1_16FlashAttnBwdSm80INS1_25CollectiveMainloopBwdSm80ILi2ELi2EN4cute5tupleIJNS5_1CILi128EEES8_NS7_ILi64EEEEEENS_10bfloat16_tEfNS_4arch4Sm80ELb0ELb0ELb1ELb0ELb0ELb0ELb0ELb0ELi2ELi4ELi4ELi4ELb0EEENS1_21CollectiveEpilogueBwdISA_SB_SD_Li256ELb0ELb0ELi2EEENS1_19SingleTileSchedulerILb0ELb0ELb0ELi128EEEEEEEEEvNT_6ParamsE)
        /*065c*/ 	.word	0x00000000


	//----- nvinfo : EIATTR_MIN_STACK_SIZE
	.align		4
.L_282:
        /*0660*/ 	.byte	0x04, 0x12
        /*0662*/ 	.short	(.L_284 - .L_283)
	.align		4
.L_283:
        /*0664*/ 	.word	index@(_ZN7cutlass13device_kernelIN5flash19enable_sm80_to_sm89INS1_16FlashAttnBwdSm80INS1_25CollectiveMainloopBwdSm80ILi2ELi2EN4cute5tupleIJNS5_1CILi128EEES8_NS7_ILi64EEEEEENS_10bfloat16_tEfNS_4arch4Sm80ELb0ELb0ELb1ELb0ELb1ELb0ELb0ELb0ELi2ELi4ELi4ELi4ELb0EEENS1_21CollectiveEpilogueBwdISA_SB_SD_Li256ELb0ELb0ELi2EEENS1_19SingleTileSchedulerILb0ELb0ELb0ELi128EEEEEEEEEvNT_6ParamsE)
        /*0668*/ 	.word	0x00000000


	//----- nvinfo : EIATTR_MIN_STACK_SIZE
	.align		4
.L_284:
        /*066c*/ 	.byte	0x04, 0x12
        /*066e*/ 	.short	(.L_286 - .L_285)
	.align		4
.L_285:
        /*0670*/ 	.word	index@(_ZN7cutlass13device_kernelIN5flash19enable_sm80_to_sm89INS1_16FlashAttnBwdSm80INS1_25CollectiveMainloopBwdSm80ILi2ELi2EN4cute5tupleIJNS5_1CILi128EEES8_NS7_ILi64EEEEEENS_10bfloat16_tEfNS_4arch4Sm80ELb0ELb0ELb1ELb0ELb0ELb0ELb0ELb0ELi2ELi4ELi4ELi4ELb0EEENS1_24CollectiveEpilogueBwdGQAISA_fSD_Li256ELb0ELb0EEENS1_19SingleTileSchedulerILb0ELb0ELb0ELi128EEEEEEEEEvNT_6ParamsE)
        /*0674*/ 	.word	0x00000000


	//----- nvinfo : EIATTR_MIN_STACK_SIZE
	.align		4
.L_286:
        /*0678*/ 	.byte	0x04, 0x12
        /*067a*/ 	.short	(.L_288 - .L_287)
	.align		4
.L_287:
        /*067c*/ 	.word	index@(_ZN7cutlass13device_kernelIN5flash19enable_sm80_to_sm89INS1_16FlashAttnBwdSm80INS1_25CollectiveMainloopBwdSm80ILi2ELi2EN4cute5tupleIJNS5_1CILi128EEES8_NS7_ILi64EEEEEENS_10bfloat16_tEfNS_4arch4Sm80ELb0ELb0ELb1ELb0ELb1ELb0ELb0ELb0ELi2ELi4ELi4ELi4ELb0EEENS1_24CollectiveEpilogueBwdGQAISA_fSD_Li256ELb0ELb1EEENS1_19SingleTileSchedulerILb0ELb0ELb0ELi128EEEEEEEEEvNT_6ParamsE)
        /*0680*/ 	.word	0x00000000


	//----- nvinfo : EIATTR_MIN_STACK_SIZE
	.align		4
.L_288:
        /*0684*/ 	.byte	0x04, 0x12
        /*0686*/ 	.short	(.L_290 - .L_289)
	.align		4
.L_289:
        /*0688*/ 	.word	index@(_ZN7cutlass13device_kernelIN5flash19enable_sm80_to_sm89INS1_16FlashAttnBwdSm80INS1_25CollectiveMainloopBwdSm80ILi2ELi2EN4cute5tupleIJNS5_1CILi128EEES8_NS7_ILi64EEEEEENS_10bfloat16_tEfNS_4arch4Sm80ELb0ELb0ELb1ELb1ELb0ELb0ELb0ELb0ELi2ELi4ELi4ELi4ELb0EEENS1_21CollectiveEpilogueBwdISA_SB_SD_Li256ELb1ELb0ELi2EEENS1_19SingleTileSchedulerILb1ELb0ELb0ELi128EEEEEEEEEvNT_6ParamsE)
        /*068c*/ 	.word	0x00000000


	//----- nvinfo : EIATTR_MIN_STACK_SIZE
	.align		4
.L_290:
        /*0690*/ 	.byte	0x04, 0x12
        /*0692*/ 	.short	(.L_292 - .L_291)
	.align		4
.L_291:
        /*0694*/ 	.word	index@(_ZN7cutlass13device_kernelIN5flash19enable_sm80_to_sm89INS1_16FlashAttnBwdSm80INS1_25CollectiveMainloopBwdSm80ILi2ELi2EN4cute5tupleIJNS5_1CILi128EEES8_NS7_ILi64EEEEEENS_10bfloat16_tEfNS_4arch4Sm80ELb0ELb0ELb1ELb1ELb1ELb0ELb0ELb0ELi2ELi4ELi4ELi4ELb0EEENS1_21CollectiveEpilogueBwdISA_SB_SD_Li256ELb1ELb0ELi2EEENS1_19SingleTileSchedulerILb1ELb0ELb0ELi128EEEEEEEEEvNT_6ParamsE)
        /*0698*/ 	.word	0x00000000


	//----- nvinfo : EIATTR_MIN_STACK_SIZE
	.align		4
.L_292:
        /*069c*/ 	.byte	0x04, 0x12
        /*069e*/ 	.short	(.L_294 - .L_293)
	.align		4
.L_293:
        /*06a0*/ 	.word	index@(_ZN7cutlass13device_kernelIN5flash19enable_sm80_to_sm89INS1_16FlashAttnBwdSm80INS1_25CollectiveMainloopBwdSm80ILi2ELi2EN4cute5tupleIJNS5_1CILi128EEES8_NS7_ILi64EEEEEENS_10bfloat16_tEfNS_4arch4Sm80ELb0ELb0ELb1ELb1ELb0ELb0ELb0ELb0ELi2ELi4ELi4ELi4ELb0EEENS1_24CollectiveEpilogueBwdGQAISA_fSD_Li256ELb1ELb0EEENS1_19SingleTileSchedulerILb1ELb0ELb0ELi128EEEEEEEEEvNT_6ParamsE)
        /*06a4*/ 	.word	0x00000000


	//----- nvinfo : EIATTR_MIN_STACK_SIZE
	.align		4
.L_294:
        /*06a8*/ 	.byte	0x04, 0x12
        /*06aa*/ 	.short	(.L_296 - .L_295)
	.align		4
.L_295:
        /*06ac*/ 	.word	index@(_ZN7cutlass13device_kernelIN5flash19enable_sm80_to_sm89INS1_16FlashAttnBwdSm80INS1_25CollectiveMainloopBwdSm80ILi2ELi2EN4cute5tupleIJNS5_1CILi128EEES8_NS7_ILi64EEEEEENS_10bfloat16_tEfNS_4arch4Sm80ELb0ELb0ELb1ELb1ELb1ELb0ELb0ELb0ELi2ELi4ELi4ELi4ELb0EEENS1_24CollectiveEpilogueBwdGQAISA_fSD_Li256ELb1ELb1EEENS1_19SingleTileSchedulerILb1ELb0ELb0ELi128EEEEEEEEEvNT_6ParamsE)
        /*06b0*/ 	.word	0x00000000


	//----- nvinfo : EIATTR_MIN_STACK_SIZE
	.align		4
.L_296:
        /*06b4*/ 	.byte	0x04, 0x12
        /*06b6*/ 	.short	(.L_298 - .L_297)
	.align		4
.L_297:
        /*06b8*/ 	.word	index@(_ZN7cutlass13device_kernelIN5flash19enable_sm80_to_sm89INS1_16FlashAttnBwdSm80INS1_25CollectiveMainloopBwdSm80ILi2ELi2EN4cute5tupleIJNS5_1CILi128EEES8_NS7_ILi64EEEEEENS_10bfloat16_tEfNS_4arch4Sm80ELb0ELb1ELb1ELb0ELb0ELb0ELb0ELb0ELi2ELi4ELi4ELi4ELb0EEENS1_21CollectiveEpilogueBwdISA_SB_SD_Li256ELb0ELb0ELi2EEENS1_19SingleTileSchedulerILb0ELb0ELb0ELi128EEEEEEEEEvNT_6ParamsE)
        /*06bc*/ 	.word	0x00000000


	//----- nvinfo : EIATTR_MIN_STACK_SIZE
	.align		4
.L_298:
        /*06c0*/ 	.byte	0x04, 0x12
        /*06c2*/ 	.short	(.L_300 - .L_299)
	.align		4
.L_299:
        /*06c4*/ 	.word	index@(_ZN7cutlass13device_kernelIN5flash19enable_sm80_to_sm89INS1_16FlashAttnBwdSm80INS1_25CollectiveMainloopBwdSm80ILi2ELi2EN4cute5tupleIJNS5_1CILi128EEES8_NS7_ILi64EEEEEENS_10bfloat16_tEfNS_4arch4Sm80ELb0ELb1ELb1ELb0ELb1ELb0ELb0ELb0ELi2ELi4ELi4ELi4ELb0EEENS1_21CollectiveEpilogueBwdISA_SB_SD_Li256ELb0ELb0ELi2EEENS1_19SingleTileSchedulerILb0ELb0ELb0ELi128EEEEEEEEEvNT_6ParamsE)
        /*06c8*/ 	.word	0x00000000


	//----- nvinfo : EIATTR_MIN_STACK_SIZE
	.align		4
.L_300:
        /*06cc*/ 	.byte	0x04, 0x12
        /*06ce*/ 	.short	(.L_302 - .L_301)
	.align		4
.L_301:
        /*06d0*/ 	.word	index@(_ZN7cutlass13device_kernelIN5flash19enable_sm80_to_sm89INS1_16FlashAttnBwdSm80INS1_25CollectiveMainloopBwdSm80ILi2ELi2EN4cute5tupleIJNS5_1CILi128EEES8_NS7_ILi64EEEEEENS_10bfloat16_tEfNS_4arch4Sm80ELb0ELb1ELb1ELb0ELb0ELb0ELb0ELb0ELi2ELi4ELi4ELi4ELb0EEENS1_24CollectiveEpilogueBwdGQAISA_fSD_Li256ELb0ELb0EEENS1_19SingleTileSchedulerILb0ELb0ELb0ELi128EEEEEEEEEvNT_6ParamsE)
        /*06d4*/ 	.word	0x00000000


	//----- nvinfo : EIATTR_MIN_STACK_SIZE
	.align		4
.L_302:
        /*06d8*/ 	.byte	0x04, 0x12
        /*06da*/ 	.short	(.L_304 - .L_303)
	.align		4
.L_303:
        /*06dc*/ 	.word	index@(_ZN7cutlass13device_kernelIN5flash19enable_sm80_to_sm89INS1_16FlashAttnBwdSm80INS1_25CollectiveMainloopBwdSm80ILi2ELi2EN4cute5tupleIJNS5_1CILi128EEES8_NS7_ILi64EEEEEENS_10bfloat16_tEfNS_4arch4Sm80ELb0ELb1ELb1ELb0ELb1ELb0ELb0ELb0ELi2ELi4ELi4ELi4ELb0EEENS1_24CollectiveEpilogueBwdGQAISA_fSD_Li256ELb0ELb1EEENS1_19SingleTileSchedulerILb0ELb0ELb0ELi128EEEEEEEEEvNT_6ParamsE)
        /*06e0*/ 	.word	0x00000000


	//----- nvinfo : EIATTR_MIN_STACK_SIZE
	.align		4
.L_304:
        /*06e4*/ 	.byte	0x04, 0x12
        /*06e6*/ 	.short	(.L_306 - .L_305)
	.align		4
.L_305:
        /*06e8*/ 	.word	index@(_ZN7cutlass13device_kernelIN5flash19enable_sm80_to_sm89INS1_16FlashAttnBwdSm80INS1_25CollectiveMainloopBwdSm80ILi2ELi2EN4cute5tupleIJNS5_1CILi128EEES8_NS7_ILi64EEEEEENS_10bfloat16_tEfNS_4arch4Sm80ELb0ELb1ELb1ELb1ELb0ELb0ELb0ELb0ELi2ELi4ELi4ELi4ELb0EEENS1_21CollectiveEpilogueBwdISA_SB_SD_Li256ELb1ELb0ELi2EEENS1_19SingleTileSchedulerILb1ELb0ELb0ELi128EEEEEEEEEvNT_6ParamsE)
        /*06ec*/ 	.word	0x00000000


	//----- nvinfo : EIATTR_MIN_STACK_SIZE
	.align		4
.L_306:
        /*06f0*/ 	.byte	0x04, 0x12
        /*06f2*/ 	.short	(.L_308 - .L_307)
	.align		4
.L_307:
        /*06f4*/ 	.word	index@(_ZN7cutlass13device_kernelIN5flash19enable_sm80_to_sm89INS1_16FlashAttnBwdSm80INS1_25CollectiveMainloopBwdSm80ILi2ELi2EN4cute5tupleIJNS5_1CILi128EEES8_NS7_ILi64EEEEEENS_10bfloat16_tEfNS_4arch4Sm80ELb0ELb1ELb1ELb1ELb1ELb0ELb0ELb0ELi2ELi4ELi4ELi4ELb0EEENS1_21CollectiveEpilogueBwdISA_SB_SD_Li256ELb1ELb0ELi2EEENS1_19SingleTileSchedulerILb1ELb0ELb0ELi128EEEEEEEEEvNT_6ParamsE)
        /*06f8*/ 	.word	0x00000000


	//----- nvinfo : EIATTR_MIN_STACK_SIZE
	.align		4
.L_308:
        /*06fc*/ 	.byte	0x04, 0x12
        /*06fe*/ 	.short	(.L_310 - .L_309)
	.align		4
.L_309:
        /*0700*/ 	.word	index@(_ZN7cutlass13device_kernelIN5flash19enable_sm80_to_sm89INS1_16FlashAttnBwdSm80INS1_25CollectiveMainloopBwdSm80ILi2ELi2EN4cute5tupleIJNS5_1CILi128EEES8_NS7_ILi64EEEEEENS_10bfloat16_tEfNS_4arch4Sm80ELb0ELb1ELb1ELb1ELb0ELb0ELb0ELb0ELi2ELi4ELi4ELi4ELb0EEENS1_24CollectiveEpilogueBwdGQAISA_fSD_Li256ELb1ELb0EEENS1_19SingleTileSchedulerILb1ELb0ELb0ELi128EEEEEEEEEvNT_6ParamsE)
        /*0704*/ 	.word	0x00000000


	//----- nvinfo : EIATTR_MIN_STACK_SIZE
	.align		4
.L_310:
        /*0708*/ 	.byte	0x04, 0x12
        /*070a*/ 	.short	(.L_312 - .L_311)
	.align		4
.L_311:
        /*070c*/ 	.word	index@(_ZN7cutlass13device_kernelIN5flash19enable_sm80_to_sm89INS1_16FlashAttnBwdSm80INS1_25CollectiveMainloopBwdSm80ILi2ELi2EN4cute5tupleIJNS5_1CILi128EEES8_NS7_ILi64EEEEEENS_10bfloat16_tEfNS_4arch4Sm80ELb0ELb1ELb1ELb1ELb1ELb0ELb0ELb0ELi2ELi4ELi4ELi4ELb0EEENS1_24CollectiveEpilogueBwdGQAISA_fSD_Li256ELb1ELb1EEENS1_19SingleTileSchedulerILb1ELb0ELb0ELi128EEEEEEEEEvNT_6ParamsE)
        /*0710*/ 	.word	0x00000000


	//----- nvinfo : EIATTR_MIN_STACK_SIZE
	.align		4
.L_312:
        /*0714*/ 	.byte	0x04, 0x12
        /*0716*/ 	.short	(.L_314 - .L_313)
	.align		4
.L_313:
        /*0718*/ 	.word	index@(_ZN7cutlass13device_kernelIN5flash19enable_sm80_to_sm89INS1_16FlashAttnBwdSm80INS1_25CollectiveMainloopBwdSm80ILi2ELi2EN4cute5tupleIJNS5_1CILi128EEES8_NS7_ILi64EEEEEENS_10bfloat16_tEfNS_4arch4Sm80ELb1ELb0ELb1ELb0ELb0ELb0ELb0ELb0ELi2ELi4ELi4ELi4ELb0EEENS1_21CollectiveEpilogueBwdISA_SB_SD_Li256ELb0ELb0ELi2EEENS1_25SingleTileBwdLPTSchedulerILb0ELi128ELb0EEEEEEEEEvNT_6ParamsE)
        /*071c*/ 	.word	0x00000000


	//----- nvinfo : EIATTR_MIN_STACK_SIZE
	.align		4
.L_314:
        /*0720*/ 	.byte	0x04, 0x12
        /*0722*/ 	.short	(.L_316 - .L_315)
	.align		4
.L_315:
        /*0724*/ 	.word	index@(_ZN7cutlass13device_kernelIN5flash19enable_sm80_to_sm89INS1_16FlashAttnBwdSm80INS1_25CollectiveMainloopBwdSm80ILi2ELi2EN4cute5tupleIJNS5_1CILi128EEES8_NS7_ILi64EEEEEENS_10bfloat16_tEfNS_4arch4Sm80ELb1ELb0ELb1ELb0ELb1ELb0ELb0ELb0ELi2ELi4ELi4ELi4ELb0EEENS1_21CollectiveEpilogueBwdISA_SB_SD_Li256ELb0ELb0ELi2EEENS1_25SingleTileBwdLPTSchedulerILb0ELi128ELb1EEEEEEEEEvNT_6ParamsE)
        /*0728*/ 	.word	0x00000000


	//----- nvinfo : EIATTR_MIN_STACK_SIZE
	.align		4
.L_316:
        /*072c*/ 	.byte	0x04, 0x12
        /*072e*/ 	.short	(.L_318 - .L_317)
	.align		4
.L_317:
        /*0730*/ 	.word	index@(_ZN7cutlass13device_kernelIN5flash19enable_sm80_to_sm89INS1_16FlashAttnBwdSm80INS1_25CollectiveMainloopBwdSm80ILi2ELi2EN4cute5tupleIJNS5_1CILi128EEES8_NS7_ILi64EEEEEENS_10bfloat16_tEfNS_4arch4Sm80ELb1ELb0ELb1ELb0ELb0ELb0ELb0ELb0ELi2ELi4ELi4ELi4ELb0EEENS1_24CollectiveEpilogueBwdGQAISA_fSD_Li256ELb0ELb0EEENS1_25SingleTileBwdLPTSchedulerILb0ELi128ELb0EEEEEEEEEvNT_6ParamsE)
        /*0734*/ 	.word	0x00000000


	//----- nvinfo : EIATTR_MIN_STACK_SIZE
	.align		4
.L_318:
        /*0738*/ 	.byte	0x04, 0x12
        /*073a*/ 	.short	(.L_320 - .L_319)
	.align		4
.L_319:
        /*073c*/ 	.word	index@(_ZN7cutlass13device_kernelIN5flash19enable_sm80_to_sm89INS1_16FlashAttnBwdSm80INS1_25CollectiveMainloopBwdSm80ILi2ELi2EN4cute5tupleIJNS5_1CILi128EEES8_NS7_ILi64EEEEEENS_10bfloat16_tEfNS_4arch4Sm80ELb1ELb0ELb1ELb0ELb1ELb0ELb0ELb0ELi2ELi4ELi4ELi4ELb0EEENS1_24CollectiveEpilogueBwdGQAISA_fSD_Li256ELb0ELb1EEENS1_25SingleTileBwdLPTSchedulerILb0ELi128ELb1EEEEEEEEEvNT_6ParamsE)
        /*0740*/ 	.word	0x00000000


	//----- nvinfo : EIATTR_MIN_STACK_SIZE
	.align		4
.L_320:
        /*0744*/ 	.byte	0x04, 0x12
        /*0746*/ 	.short	(.L_322 - .L_321)
	.align		4
.L_321:
        /*0748*/ 	.word	index@(_ZN7cutlass13device_kernelIN5flash22FlashAttnBwdPreprocessIN4cute5tupleIJNS3_1CILi128EEENS5_ILi64EEEEEENS_10bfloat16_tEfNS_4arch4Sm80ELb1ELb0EEEEEvNT_6ParamsE)
        /*074c*/ 	.word	0x00000000


	//----- nvinfo : EIATTR_MIN_STACK_SIZE
	.align		4
.L_322:
        /*0750*/ 	.byte	0x04, 0x12
        /*0752*/ 	.short	(.L_324 - .L_323)
	.align		4
.L_323:
        /*0754*/ 	.word	index@(_ZN7cutlass13device_kernelIN5flash19enable_sm80_to_sm89INS1_16FlashAttnBwdSm80INS1_25CollectiveMainloopBwdSm80ILi2ELi2EN4cute5tupleIJNS5_1CILi128EEES8_NS7_ILi64EEEEEENS_10bfloat16_tEfNS_4arch4Sm80ELb1ELb0ELb1ELb1ELb0ELb0ELb0ELb0ELi2ELi4ELi4ELi4ELb0EEENS1_21CollectiveEpilogueBwdISA_SB_SD_Li256ELb1ELb0ELi2EEENS1_25SingleTileBwdLPTSchedulerILb1ELi128ELb0EEEEEEEEEvNT_6ParamsE)
        /*0758*/ 	.word	0x00000000


	//----- nvinfo : EIATTR_MIN_STACK_SIZE
	.align		4
.L_324:
        /*075c*/ 	.byte	0x04, 0x12
        /*075e*/ 	.short	(.L_326 - .L_325)
	.align		4
.L_325:
        /*0760*/ 	.word	index@(_ZN7cutlass13device_kernelIN5flash19enable_sm80_to_sm89INS1_16FlashAttnBwdSm80INS1_25CollectiveMainloopBwdSm80ILi2ELi2EN4cute5tupleIJNS5_1CILi128EEES8_NS7_ILi64EEEEEENS_10bfloat16_tEfNS_4arch4Sm80ELb1ELb0ELb1ELb1ELb1ELb0ELb0ELb0ELi2ELi4ELi4ELi4ELb0EEENS1_21CollectiveEpilogueBwdISA_SB_SD_Li256ELb1ELb0ELi2EEENS1_25SingleTileBwdLPTSchedulerILb1ELi128ELb1EEEEEEEEEvNT_6ParamsE)
        /*0764*/ 	.word	0x00000000


	//----- nvinfo : EIATTR_MIN_STACK_SIZE
	.align		4
.L_326:
        /*0768*/ 	.byte	0x04, 0x12
        /*076a*/ 	.short	(.L_328 - .L_327)
	.align		4
.L_327:
        /*076c*/ 	.word	index@(_ZN7cutlass13device_kernelIN5flash19enable_sm80_to_sm89INS1_16FlashAttnBwdSm80INS1_25CollectiveMainloopBwdSm80ILi2ELi2EN4cute5tupleIJNS5_1CILi128EEES8_NS7_ILi64EEEEEENS_10bfloat16_tEfNS_4arch4Sm80ELb1ELb0ELb1ELb1ELb0ELb0ELb0ELb0ELi2ELi4ELi4ELi4ELb0EEENS1_24CollectiveEpilogueBwdGQAISA_fSD_Li256ELb1ELb0EEENS1_25SingleTileBwdLPTSchedulerILb1ELi128ELb0EEEEEEEEEvNT_6ParamsE)
        /*0770*/ 	.word	0x00000000


	//----- nvinfo : EIATTR_MIN_STACK_SIZE
	.align		4
.L_328:
        /*0774*/ 	.byte	0x04, 0x12
        /*0776*/ 	.short	(.L_330 - .L_329)
	.align		4
.L_329:
        /*0778*/ 	.word	index@(_ZN7cutlass13device_kernelIN5flash32FlashAttnBwdPostprocessConvertdQIN4cute5tupleIJNS3_1CILi128EEENS5_ILi64EEEEEENS_10bfloat16_tEfNS_4arch4Sm80ELi256ENS3_8TiledMMAINS3_8MMA_AtomIJNS3_30SM80_16x8x16_F32BF16BF16F32_TNEEEENS3_6LayoutINS4_IJNS5_ILi4EEENS5_ILi2EEENS5_ILi1EEEEEENS4_IJSJ_SH_NS5_ILi0EEEEEEEENS4_IJS7_NS5_ILi32EEENS5_ILi16EEEEEEEELb0EEEEEvNT_6ParamsE)
        /*077c*/ 	.word	0x00000000


	//----- nvinfo : EIATTR_MIN_STACK_SIZE
	.align		4
.L_330:
        /*0780*/ 	.byte	0x04, 0x12
        /*0782*/ 	.short	(.L_332 - .L_331)
	.align		4
.L_331:
        /*0784*/ 	.word	index@(_ZN7cutlass13device_kernelIN5flash19enable_sm80_to_sm89INS1_16FlashAttnBwdSm80INS1_25CollectiveMainloopBwdSm80ILi2ELi2EN4cute5tupleIJNS5_1CILi128EEES8_NS7_ILi64EEEEEENS_10bfloat16_tEfNS_4arch4Sm80ELb1ELb0ELb1ELb1ELb1ELb0ELb0ELb0ELi2ELi4ELi4ELi4ELb0EEENS1_24CollectiveEpilogueBwdGQAISA_fSD_Li256ELb1ELb1EEENS1_25SingleTileBwdLPTSchedulerILb1ELi128ELb1EEEEEEEEEvNT_6ParamsE)
        /*0788*/ 	.word	0x00000000


	//----- nvinfo : EIATTR_MIN_STACK_SIZE
	.align		4
.L_332:
        /*078c*/ 	.byte	0x04, 0x12
        /*078e*/ 	.short	(.L_334 - .L_333)
	.align		4
.L_333:
        /*0790*/ 	.word	index@(_ZN7cutlass13device_kernelIN5flash22FlashAttnBwdPreprocessIN4cute5tupleIJNS3_1CILi128EEENS5_ILi64EEEEEENS_10bfloat16_tEfNS_4arch4Sm80ELb1ELb1EEEEEvNT_6ParamsE)
        /*0794*/ 	.word	0x00000000
.L_334:


//--------------------- .nv.compat                --------------------------
	.section	.nv.compat,"",@"SHT_CUDA_COMPAT_INFO"
	.align	4
        /*0000*/ 	.byte	0x02, 0x09, 0x01, 0x00, 0x02, 0x02, 0x01, 0x00, 0x02, 0x05, 0x05, 0x00, 0x03, 0x07, 0x01, 0x01
        /*0010*/ 	.byte	0x02, 0x03, 0x00, 0x00, 0x02, 0x06, 0x01, 0x00, 0x04, 0x0b, 0x08, 0x00, 0x00, 0x00, 0x00, 0x00
        /*0020*/ 	.byte	0x00, 0x00, 0x00, 0x00


//--------------------- .nv.info._ZN7cutlass13device_kernelIN5flash19enable_sm80_to_sm89INS1_16FlashAttnBwdSm80INS1_25CollectiveMainloopBwdSm80ILi2ELi2EN4cute5tupleIJNS5_1CILi64EEENS7_ILi128EEES8_EEENS_10bfloat16_tEfNS_4arch4Sm80ELb0ELb0ELb1ELb0ELb0ELb0ELb0ELb0ELi2ELi2ELi4ELi2ELb1EEENS1_21CollectiveEpilogueBwdISA_SB_SD_Li256ELb0ELb0ELi2EEENS1_19SingleTileSchedulerILb0ELb0ELb0ELi128EEEEEEEEEvNT_6ParamsE --------------------------
	.section	.nv.info._ZN7cutlass13device_kernelIN5flash19enable_sm80_to_sm89INS1_16FlashAttnBwdSm80INS1_25CollectiveMainloopBwdSm80ILi2ELi2EN4cute5tupleIJNS5_1CILi64EEENS7_ILi128EEES8_EEENS_10bfloat16_tEfNS_4arch4Sm80ELb0ELb0ELb1ELb0ELb0ELb0ELb0ELb0ELi2ELi2ELi4ELi2ELb1EEENS1_21CollectiveEpilogueBwdISA_SB_SD_Li256ELb0ELb0ELi2EEENS1_19SingleTileSchedulerILb0ELb0ELb0ELi128EEEEEEEEEvNT_6ParamsE,"",@"SHT_CUDA_INFO"
	.sectionflags	@""
	.align	4


	//----- nvinfo : EIATTR_CUDA_API_VERSION
	.align		4
        /*0000*/ 	.byte	0x04, 0x37
        /*0002*/ 	.short	(.L_336 - .L_335)
.L_335:
        /*0004*/ 	.word	0x00000082


	//----- nvinfo : EIATTR_KPARAM_INFO
	.align		4
.L_336:
        /*0008*/ 	.byte	0x04, 0x17
        /*000a*/ 	.short	(.L_338 - .L_337)
.L_337:
        /*000c*/ 	.word	0x00000000
        /*0010*/ 	.short	0x0000
        /*0012*/ 	.short	0x0000
        /*0014*/ 	.byte	0x00, 0xf0, 0xc1, 0x09


	//----- nvinfo : EIATTR_SPARSE_MMA_MASK
	.align		4
.L_338:
        /*0018*/ 	.byte	0x03, 0x50
        /*001a*/ 	.short	0x0000


	//----- nvinfo : EIATTR_MAXREG_COUNT
	.align		4
        /*001c*/ 	.byte	0x03, 0x1b
        /*001e*/ 	.short	0x00ff


	//----- nvinfo : EIATTR_MERCURY_ISA_VERSION
	.align		4
        /*0020*/ 	.byte	0x03, 0x5f
        /*0022*/ 	.short	0x0101


	//----- nvinfo : EIATTR_EXIT_INSTR_OFFSETS
	.align		4
        /*0024*/ 	.byte	0x04, 0x1c
        /*0026*/ 	.short	(.L_340 - .L_339)


	//   ....[0]....
.L_339:
        /*0028*/ 	.word	0x00000010


	//----- nvinfo : EIATTR_MAX_THREADS
	.align		4
.L_340:
        /*002c*/ 	.byte	0x04, 0x05
        /*002e*/ 	.short	(.L_342 - .L_341)
.L_341:
        /*0030*/ 	.word	0x00000100
        /*0034*/ 	.word	0x00000001
        /*0038*/ 	.word	0x00000001


	//----- nvinfo : EIATTR_CBANK_PARAM_SIZE
	.align		4
.L_342:
        /*003c*/ 	.byte	0x03, 0x19
        /*003e*/ 	.short	0x0270


	//----- nvinfo : EIATTR_PARAM_CBANK
	.align		4
        /*0040*/ 	.byte	0x04, 0x0a
        /*0042*/ 	.short	(.L_344 - .L_343)
	.align		4
.L_343:
        /*0044*/ 	.word	index@(.nv.constant0._ZN7cutlass13device_kernelIN5flash19enable_sm80_to_sm89INS1_16FlashAttnBwdSm80INS1_25CollectiveMainloopBwdSm80ILi2ELi2EN4cute5tupleIJNS5_1CILi64EEENS7_ILi128EEES8_EEENS_10bfloat16_tEfNS_4arch4Sm80ELb0ELb0ELb1ELb0ELb0ELb0ELb0ELb0ELi2ELi2ELi4ELi2ELb1EEENS1_21CollectiveEpilogueBwdISA_SB_SD_Li256ELb0ELb0ELi2EEENS1_19SingleTileSchedulerILb0ELb0ELb0ELi128EEEEEEEEEvNT_6ParamsE)
        /*0048*/ 	.short	0x0210
        /*004a*/ 	.short	0x0270


	//----- nvinfo : EIATTR_SW_WAR
	.align		4
.L_344:
        /*004c*/ 	.byte	0x04, 0x36
        /*004e*/ 	.short	(.L_346 - .L_345)
.L_345:
        /*0050*/ 	.word	0x00000008
.L_346:


//--------------------- .nv.info._ZN7cutlass13device_kernelIN5flash19enable_sm80_to_sm89INS1_16FlashAttnBwdSm80INS1_25CollectiveMainloopBwdSm80ILi2ELi2EN4cute5tupleIJNS5_1CILi64EEENS7_ILi128EEES8_EEENS_10bfloat16_tEfNS_4arch4Sm80ELb0ELb0ELb1ELb0ELb1ELb0ELb0ELb0ELi2ELi2ELi4ELi2ELb1EEENS1_21CollectiveEpilogueBwdISA_SB_SD_Li256ELb0ELb0ELi2EEENS1_19SingleTileSchedulerILb0ELb0ELb0ELi128EEEEEEEEEvNT_6ParamsE --------------------------
	.section	.nv.info._ZN7cutlass13device_kernelIN5flash19enable_sm80_to_sm89INS1_16FlashAttnBwdSm80INS1_25CollectiveMainloopBwdSm80ILi2ELi2EN4cute5tupleIJNS5_1CILi64EEENS7_ILi128EEES8_EEENS_10bfloat16_tEfNS_4arch4Sm80ELb0ELb0ELb1ELb0ELb1ELb0ELb0ELb0ELi2ELi2ELi4ELi2ELb1EEENS1_21CollectiveEpilogueBwdISA_SB_SD_Li256ELb0ELb0ELi2EEENS1_19SingleTileSchedulerILb0ELb0ELb0ELi128EEEEEEEEEvNT_6ParamsE,"",@"SHT_CUDA_INFO"
	.sectionflags	@""
	.align	4


	//----- nvinfo : EIATTR_CUDA_API_VERSION
	.align		4
        /*0000*/ 	.byte	0x04, 0x37
        /*0002*/ 	.short	(.L_348 - .L_347)
.L_347:
        /*0004*/ 	.word	0x00000082


	//----- nvinfo : EIATTR_KPARAM_INFO
	.align		4
.L_348:
        /*0008*/ 	.byte	0x04, 0x17
        /*000a*/ 	.short	(.L_350 - .L_349)
.L_349:
        /*000c*/ 	.word	0x00000000
        /*0010*/ 	.short	0x0000
        /*0012*/ 	.short	0x0000
        /*0014*/ 	.byte	0x00, 0xf0, 0xc1, 0x09


	//----- nvinfo : EIATTR_SPARSE_MMA_MASK
	.align		4
.L_350:
        /*0018*/ 	.byte	0x03, 0x50
        /*001a*/ 	.short	0x0000


	//----- nvinfo : EIATTR_MAXREG_COUNT
	.align		4
        /*001c*/ 	.byte	0x03, 0x1b
        /*001e*/ 	.short	0x00ff


	//----- nvinfo : EIATTR_MERCURY_ISA_VERSION
	.align		4
        /*0020*/ 	.byte	0x03, 0x5f
        /*0022*/ 	.short	0x0101


	//----- nvinfo : EIATTR_EXIT_INSTR_OFFSETS
	.align		4
        /*0024*/ 	.byte	0x04, 0x1c
        /*0026*/ 	.short	(.L_352 - .L_351)


	//   ....[0]....
.L_351:
        /*0028*/ 	.word	0x00000010


	//----- nvinfo : EIATTR_MAX_THREADS
	.align		4
.L_352:
        /*002c*/ 	.byte	0x04, 0x05
        /*002e*/ 	.short	(.L_354 - .L_353)
.L_353:
        /*0030*/ 	.word	0x00000100
        /*0034*/ 	.word	0x00000001
        /*0038*/ 	.word	0x00000001


	//----- nvinfo : EIATTR_CBANK_PARAM_SIZE
	.align		4
.L_354:
        /*003c*/ 	.byte	0x03, 0x19
        /*003e*/ 	.short	0x0270


	//----- nvinfo : EIATTR_PARAM_CBANK
	.align		4
        /*0040*/ 	.byte	0x04, 0x0a
        /*0042*/ 	.short	(.L_356 - .L_355)
	.align		4
.L_355:
        /*0044*/ 	.word	index@(.nv.constant0._ZN7cutlass13device_kernelIN5flash19enable_sm80_to_sm89INS1_16FlashAttnBwdSm80INS1_25CollectiveMainloopBwdSm80ILi2ELi2EN4cute5tupleIJNS5_1CILi64EEENS7_ILi128EEES8_EEENS_10bfloat16_tEfNS_4arch4Sm80ELb0ELb0ELb1ELb0ELb1ELb0ELb0ELb0ELi2ELi2ELi4ELi2ELb1EEENS1_21CollectiveEpilogueBwdISA_SB_SD_Li256ELb0ELb0ELi2EEENS1_19SingleTileSchedulerILb0ELb0ELb0ELi128EEEEEEEEEvNT_6ParamsE)
        /*0048*/ 	.short	0x0210
        /*004a*/ 	.short	0x0270


	//----- nvinfo : EIATTR_SW_WAR
	.align		4
.L_356:
        /*004c*/ 	.byte	0x04, 0x36
        /*004e*/ 	.short	(.L_358 - .L_357)
.L_357:
        /*0050*/ 	.word	0x00000008
.L_358:


//--------------------- .nv.info._ZN7cutlass13device_kernelIN5flash19enable_sm80_to_sm89INS1_16FlashAttnBwdSm80INS1_25CollectiveMainloopBwdSm80ILi2ELi2EN4cute5tupleIJNS5_1CILi64EEENS7_ILi128EEES8_EEENS_10bfloat16_tEfNS_4arch4Sm80ELb0ELb0ELb1ELb0ELb0ELb0ELb0ELb0ELi2ELi2ELi4ELi2ELb1EEENS1_24CollectiveEpilogueBwdGQAISA_fSD_Li256ELb0ELb0EEENS1_19SingleTileSchedulerILb0ELb0ELb0ELi128EEEEEEEEEvNT_6ParamsE --------------------------
	.section	.nv.info._ZN7cutlass13device_kernelIN5flash19enable_sm80_to_sm89INS1_16FlashAttnBwdSm80INS1_25CollectiveMainloopBwdSm80ILi2ELi2EN4cute5tupleIJNS5_1CILi64EEENS7_ILi128EEES8_EEENS_10bfloat16_tEfNS_4arch4Sm80ELb0ELb0ELb1ELb0ELb0ELb0ELb0ELb0ELi2ELi2ELi4ELi2ELb1EEENS1_24CollectiveEpilogueBwdGQAISA_fSD_Li256ELb0ELb0EEENS1_19SingleTileSchedulerILb0ELb0ELb0ELi128EEEEEEEEEvNT_6ParamsE,"",@"SHT_CUDA_INFO"
	.sectionflags	@""
	.align	4


	//----- nvinfo : EIATTR_CUDA_API_VERSION
	.align		4
        /*0000*/ 	.byte	0x04, 0x37
        /*0002*/ 	.short	(.L_360 - .L_359)
.L_359:
        /*0004*/ 	.word	0x00000082


	//----- nvinfo : EIATTR_KPARAM_INFO
	.align		4
.L_360:
        /*0008*/ 	.byte	0x04, 0x17
        /*000a*/ 	.short	(.L_362 - .L_361)
.L_361:
        /*000c*/ 	.word	0x00000000
        /*0010*/ 	.short	0x0000
        /*0012*/ 	.short	0x0000
        /*0014*/ 	.byte	0x00, 0xf0, 0xe1, 0x09


	//----- nvinfo : EIATTR_SPARSE_MMA_MASK
	.align		4
.L_362:
        /*0018*/ 	.byte	0x03, 0x50
        /*001a*/ 	.short	0x0000


	//----- nvinfo : EIATTR_MAXREG_COUNT
	.align		4
        /*001c*/ 	.byte	0x03, 0x1b
        /*001e*/ 	.short	0x00ff


	//----- nvinfo : EIATTR_MERCURY_ISA_VERSION
	.align		4
        /*0020*/ 	.byte	0x03, 0x5f
        /*0022*/ 	.short	0x0101


	//----- nvinfo : EIATTR_EXIT_INSTR_OFFSETS
	.align		4
        /*0024*/ 	.byte	0x04, 0x1c
        /*0026*/ 	.short	(.L_364 - .L_363)


	//   ....[0]....
.L_363:
        /*0028*/ 	.word	0x00000010


	//----- nvinfo : EIATTR_MAX_THREADS
	.align		4
.L_364:
        /*002c*/ 	.byte	0x04, 0x05
        /*002e*/ 	.short	(.L_366 - .L_365)
.L_365:
        /*0030*/ 	.word	0x00000100
        /*0034*/ 	.word	0x00000001
        /*0038*/ 	.word	0x00000001


	//----- nvinfo : EIATTR_CBANK_PARAM_SIZE
	.align		4
.L_366:
        /*003c*/ 	.byte	0x03, 0x19
        /*003e*/ 	.short	0x0278


	//----- nvinfo : EIATTR_PARAM_CBANK
	.align		4
        /*0040*/ 	.byte	0x04, 0x0a
        /*0042*/ 	.short	(.L_368 - .L_367)
	.align		4
.L_367:
        /*0044*/ 	.word	index@(.nv.constant0._ZN7cutlass13device_kernelIN5flash19enable_sm80_to_sm89INS1_16FlashAttnBwdSm80INS1_25CollectiveMainloopBwdSm80ILi2ELi2EN4cute5tupleIJNS5_1CILi64EEENS7_ILi128EEES8_EEENS_10bfloat16_tEfNS_4arch4Sm80ELb0ELb0ELb1ELb0ELb0ELb0ELb0ELb0ELi2ELi2ELi4ELi2ELb1EEENS1_24CollectiveEpilogueBwdGQAISA_fSD_Li256ELb0ELb0EEENS1_19SingleTileSchedulerILb0ELb0ELb0ELi128EEEEEEEEEvNT_6ParamsE)
        /*0048*/ 	.short	0x0210
        /*004a*/ 	.short	0x0278


	//----- nvinfo : EIATTR_SW_WAR
	.align		4
.L_368:
        /*004c*/ 	.byte	0x04, 0x36
        /*004e*/ 	.short	(.L_370 - .L_369)
.L_369:
        /*0050*/ 	.word	0x00000008
.L_370:


//--------------------- .nv.info._ZN7cutlass13device_kernelIN5flash19enable_sm80_to_sm89INS1_16FlashAttnBwdSm80INS1_25CollectiveMainloopBwdSm80ILi2ELi2EN4cute5tupleIJNS5_1CILi64EEENS7_ILi128EEES8_EEENS_10bfloat16_tEfNS_4arch4Sm80ELb0ELb0ELb1ELb0ELb1ELb0ELb0ELb0ELi2ELi2ELi4ELi2ELb1EEENS1_24CollectiveEpilogueBwdGQAISA_fSD_Li256ELb0ELb1EEENS1_19SingleTileSchedulerILb0ELb0ELb0ELi128EEEEEEEEEvNT_6ParamsE --------------------------
	.section	.nv.info._ZN7cutlass13device_kernelIN5flash19enable_sm80_to_sm89INS1_16FlashAttnBwdSm80INS1_25CollectiveMainloopBwdSm80ILi2ELi2EN4cute5tupleIJNS5_1CILi64EEENS7_ILi128EEES8_EEENS_10bfloat16_tEfNS_4arch4Sm80ELb0ELb0ELb1ELb0ELb1ELb0ELb0ELb0ELi2ELi2ELi4ELi2ELb1EEENS1_24CollectiveEpilogueBwdGQAISA_fSD_Li256ELb0ELb1EEENS1_19SingleTileSchedulerILb0ELb0ELb0ELi128EEEEEEEEEvNT_6ParamsE,"",@"SHT_CUDA_INFO"
	.sectionflags	@""
	.align	4


	//----- nvinfo : EIATTR_CUDA_API_VERSION
	.align		4
        /*0000*/ 	.byte	0x04, 0x37
        /*0002*/ 	.short	(.L_372 - .L_371)
.L_371:
        /*0004*/ 	.word	0x00000082


	//----- nvinfo : EIATTR_KPARAM_INFO
	.align		4
.L_372:
        /*0008*/ 	.byte	0x04, 0x17
        /*000a*/ 	.short	(.L_374 - .L_373)
.L_373:
        /*000c*/ 	.word	0x00000000
        /*0010*/ 	.short	0x0000
        /*0012*/ 	.short	0x0000
        /*0014*/ 	.byte	0x00, 0xf0, 0xe1, 0x09


	//----- nvinfo : EIATTR_SPARSE_MMA_MASK
	.align		4
.L_374:
        /*0018*/ 	.byte	0x03, 0x50
        /*001a*/ 	.short	0x0000


	//----- nvinfo : EIATTR_MAXREG_COUNT
	.align		4
        /*001c*/ 	.byte	0x03, 0x1b
        /*001e*/ 	.short	0x00ff


	//----- nvinfo : EIATTR_MERCURY_ISA_VERSION
	.align		4
        /*0020*/ 	.byte	0x03, 0x5f
        /*0022*/ 	.short	0x0101


	//----- nvinfo : EIATTR_EXIT_INSTR_OFFSETS
	.align		4
        /*0024*/ 	.byte	0x04, 0x1c
        /*0026*/ 	.short	(.L_376 - .L_375)


	//   ....[0]....
.L_375:
        /*0028*/ 	.word	0x00000010


	//----- nvinfo : EIATTR_MAX_THREADS
	.align		4
.L_376:
        /*002c*/ 	.byte	0x04, 0x05
        /*002e*/ 	.short	(.L_378 - .L_377)
.L_377:
        /*0030*/ 	.word	0x00000100
        /*0034*/ 	.word	0x00000001
        /*0038*/ 	.word	0x00000001


	//----- nvinfo : EIATTR_CBANK_PARAM_SIZE
	.align		4
.L_378:
        /*003c*/ 	.byte	0x03, 0x19
        /*003e*/ 	.short	0x0278


	//----- nvinfo : EIATTR_PARAM_CBANK
	.align		4
        /*0040*/ 	.byte	0x04, 0x0a
        /*0042*/ 	.short	(.L_380 - .L_379)
	.align		4
.L_379:
        /*0044*/ 	.word	index@(.nv.constant0._ZN7cutlass13device_kernelIN5flash19enable_sm80_to_sm89INS1_16FlashAttnBwdSm80INS1_25CollectiveMainloopBwdSm80ILi2ELi2EN4cute5tupleIJNS5_1CILi64EEENS7_ILi128EEES8_EEENS_10bfloat16_tEfNS_4arch4Sm80ELb0ELb0ELb1ELb0ELb1ELb0ELb0ELb0ELi2ELi2ELi4ELi2ELb1EEENS1_24CollectiveEpilogueBwdGQAISA_fSD_Li256ELb0ELb1EEENS1_19SingleTileSchedulerILb0ELb0ELb0ELi128EEEEEEEEEvNT_6ParamsE)
        /*0048*/ 	.short	0x0210
        /*004a*/ 	.short	0x0278


	//----- nvinfo : EIATTR_SW_WAR
	.align		4
.L_380:
        /*004c*/ 	.byte	0x04, 0x36
        /*004e*/ 	.short	(.L_382 - .L_381)
.L_381:
        /*0050*/ 	.word	0x00000008
.L_382:


//--------------------- .nv.info._ZN7cutlass13device_kernelIN5flash19enable_sm80_to_sm89INS1_16FlashAttnBwdSm80INS1_25CollectiveMainloopBwdSm80ILi2ELi2EN4cute5tupleIJNS5_1CILi64EEENS7_ILi128EEES8_EEENS_10bfloat16_tEfNS_4arch4Sm80ELb0ELb0ELb1ELb1ELb0ELb0ELb0ELb0ELi2ELi2ELi4ELi2ELb1EEENS1_21CollectiveEpilogueBwdISA_SB_SD_Li256ELb1ELb0ELi2EEENS1_19SingleTileSchedulerILb1ELb0ELb0ELi128EEEEEEEEEvNT_6ParamsE --------------------------
	.section	.nv.info._ZN7cutlass13device_kernelIN5flash19enable_sm80_to_sm89INS1_16FlashAttnBwdSm80INS1_25CollectiveMainloopBwdSm80ILi2ELi2EN4cute5tupleIJNS5_1CILi64EEENS7_ILi128EEES8_EEENS_10bfloat16_tEfNS_4arch4Sm80ELb0ELb0ELb1ELb1ELb0ELb0ELb0ELb0ELi2ELi2ELi4ELi2ELb1EEENS1_21CollectiveEpilogueBwdISA_SB_SD_Li256ELb1ELb0ELi2EEENS1_19SingleTileSchedulerILb1ELb0ELb0ELi128EEEEEEEEEvNT_6ParamsE,"",@"SHT_CUDA_INFO"
	.sectionflags	@""
	.align	4


	//----- nvinfo : EIATTR_CUDA_API_VERSION
	.align		4
        /*0000*/ 	.byte	0x04, 0x37
        /*0002*/ 	.short	(.L_384 - .L_383)
.L_383:
        /*0004*/ 	.word	0x00000082


	//----- nvinfo : EIATTR_KPARAM_INFO
	.align		4
.L_384:
        /*0008*/ 	.byte	0x04, 0x17
        /*000a*/ 	.short	(.L_386 - .L_385)
.L_385:
        /*000c*/ 	.word	0x00000000
        /*0010*/ 	.short	0x0000
        /*0012*/ 	.short	0x0000
        /*0014*/ 	.byte	0x00, 0xf0, 0xc1, 0x09


	//----- nvinfo : EIATTR_SPARSE_MMA_MASK
	.align		4
.L_386:
        /*0018*/ 	.byte	0x03, 0x50
        /*001a*/ 	.short	0x0000


	//----- nvinfo : EIATTR_MAXREG_COUNT
	.align		4
        /*001c*/ 	.byte	0x03, 0x1b
        /*001e*/ 	.short	0x00ff


	//----- nvinfo : EIATTR_MERCURY_ISA_VERSION
	.align		4
        /*0020*/ 	.byte	0x03, 0x5f
        /*0022*/ 	.short	0x0101


	//----- nvinfo : EIATTR_EXIT_INSTR_OFFSETS
	.align		4
        /*0024*/ 	.byte	0x04, 0x1c
        /*0026*/ 	.short	(.L_388 - .L_387)


	//   ....[0]....
.L_387:
        /*0028*/ 	.word	0x00000010


	//----- nvinfo : EIATTR_MAX_THREADS
	.align		4
.L_388:
        /*002c*/ 	.byte	0x04, 0x05
        /*002e*/ 	.short	(.L_390 - .L_389)
.L_389:
        /*0030*/ 	.word	0x00000100
        /*0034*/ 	.word	0x00000001
        /*0038*/ 	.word	0x00000001


	//----- nvinfo : EIATTR_CBANK_PARAM_SIZE
	.align		4
.L_390:
        /*003c*/ 	.byte	0x03, 0x19
        /*003e*/ 	.short	0x0270


	//----- nvinfo : EIATTR_PARAM_CBANK
	.align		4
        /*0040*/ 	.byte	0x04, 0x0a
        /*0042*/ 	.short	(.L_392 - .L_391)
	.align		4
.L_391:
        /*0044*/ 	.word	index@(.nv.constant0._ZN7cutlass13device_kernelIN5flash19enable_sm80_to_sm89INS1_16FlashAttnBwdSm80INS1_25CollectiveMainloopBwdSm80ILi2ELi2EN4cute5tupleIJNS5_1CILi64EEENS7_ILi128EEES8_EEENS_10bfloat16_tEfNS_4arch4Sm80ELb0ELb0ELb1ELb1ELb0ELb0ELb0ELb0ELi2ELi2ELi4ELi2ELb1EEENS1_21CollectiveEpilogueBwdISA_SB_SD_Li256ELb1ELb0ELi2EEENS1_19SingleTileSchedulerILb1ELb0ELb0ELi128EEEEEEEEEvNT_6ParamsE)
        /*0048*/ 	.short	0x0210
        /*004a*/ 	.short	0x0270


	//----- nvinfo : EIATTR_SW_WAR
	.align		4
.L_392:
        /*004c*/ 	.byte	0x04, 0x36
        /*004e*/ 	.short	(.L_394 - .L_393)
.L_393:
        /*0050*/ 	.word	0x00000008
.L_394:


//--------------------- .nv.info._ZN7cutlass13device_kernelIN5flash19enable_sm80_to_sm89INS1_16FlashAttnBwdSm80INS1_25CollectiveMainloopBwdSm80ILi2ELi2EN4cute5tupleIJNS5_1CILi64EEENS7_ILi128EEES8_EEENS_10bfloat16_tEfNS_4arch4Sm80ELb0ELb0ELb1ELb1ELb1ELb0ELb0ELb0ELi2ELi2ELi4ELi2ELb1EEENS1_21CollectiveEpilogueBwdISA_SB_SD_Li256ELb1ELb0ELi2EEENS1_19SingleTileSchedulerILb1ELb0ELb0ELi128EEEEEEEEEvNT_6ParamsE --------------------------
	.section	.nv.info._ZN7cutlass13device_kernelIN5flash19enable_sm80_to_sm89INS1_16FlashAttnBwdSm80INS1_25CollectiveMainloopBwdSm80ILi2ELi2EN4cute5tupleIJNS5_1CILi64EEENS7_ILi128EEES8_EEENS_10bfloat16_tEfNS_4arch4Sm80ELb0ELb0ELb1ELb1ELb1ELb0ELb0ELb0ELi2ELi2ELi4ELi2ELb1EEENS1_21CollectiveEpilogueBwdISA_SB_SD_Li256ELb1ELb0ELi2EEENS1_19SingleTileSchedulerILb1ELb0ELb0ELi128EEEEEEEEEvNT_6ParamsE,"",@"SHT_CUDA_INFO"
	.sectionflags	@""
	.align	4


	//----- nvinfo : EIATTR_CUDA_API_VERSION
	.align		4
        /*0000*/ 	.byte	0x04, 0x37
        /*0002*/ 	.short	(.L_396 - .L_395)
.L_395:
        /*0004*/ 	.word	0x00000082


	//----- nvinfo : EIATTR_KPARAM_INFO
	.align		4
.L_396:
        /*0008*/ 	.byte	0x04, 0x17
        /*000a*/ 	.short	(.L_398 - .L_397)
.L_397:
        /*000c*/ 	.word	0x00000000
        /*0010*/ 	.short	0x0000
        /*0012*/ 	.short	0x0000
        /*0014*/ 	.byte	0x00, 0xf0, 0xc1, 0x09


	//----- nvinfo : EIATTR_SPARSE_MMA_MASK
	.align		4
.L_398:
        /*0018*/ 	.byte	0x03, 0x50
        /*001a*/ 	.short	0x0000


	//----- nvinfo : EIATTR_MAXREG_COUNT
	.align		4
        /*001c*/ 	.byte	0x03, 0x1b
        /*001e*/ 	.short	0x00ff


	//----- nvinfo : EIATTR_MERCURY_ISA_VERSION
	.align		4
        /*0020*/ 	.byte	0x03, 0x5f
        /*0022*/ 	.short	0x0101


	//----- nvinfo : EIATTR_EXIT_INSTR_OFFSETS
	.align		4
        /*0024*/ 	.byte	0x04, 0x1c
        /*0026*/ 	.short	(.L_400 - .L_399)


	//   ....[0]....
.L_399:
        /*0028*/ 	.word	0x00000010


	//----- nvinfo : EIATTR_MAX_THREADS
	.align		4
.L_400:
        /*002c*/ 	.byte	0x04, 0x05
        /*002e*/ 	.short	(.L_402 - .L_401)
.L_401:
        /*0030*/ 	.word	0x00000100
        /*0034*/ 	.word	0x00000001
        /*0038*/ 	.word	0x00000001


	//----- nvinfo : EIATTR_CBANK_PARAM_SIZE
	.align		4
.L_402:
        /*003c*/ 	.byte	0x03, 0x19
        /*003e*/ 	.short	0x0270


	//----- nvinfo : EIATTR_PARAM_CBANK
	.align		4
        /*0040*/ 	.byte	0x04, 0x0a
        /*0042*/ 	.short	(.L_404 - .L_403)
	.align		4
.L_403:
        /*0044*/ 	.word	index@(.nv.constant0._ZN7cutlass13device_kernelIN5flash19enable_sm80_to_sm89INS1_16FlashAttnBwdSm80INS1_25CollectiveMainloopBwdSm80ILi2ELi2EN4cute5tupleIJNS5_1CILi64EEENS7_ILi128EEES8_EEENS_10bfloat16_tEfNS_4arch4Sm80ELb0ELb0ELb1ELb1ELb1ELb0ELb0ELb0ELi2ELi2ELi4ELi2ELb1EEENS1_21CollectiveEpilogueBwdISA_SB_SD_Li256ELb1ELb0ELi2EEENS1_19SingleTileSchedulerILb1ELb0ELb0ELi128EEEEEEEEEvNT_6ParamsE)
        /*0048*/ 	.short	0x0210
        /*004a*/ 	.short	0x0270


	//----- nvinfo : EIATTR_SW_WAR
	.align		4
.L_404:
        /*004c*/ 	.byte	0x04, 0x36
        /*004e*/ 	.short	(.L_406 - .L_405)
.L_405:
        /*0050*/ 	.word	0x00000008
.L_406:


//--------------------- .nv.info._ZN7cutlass13device_kernelIN5flash19enable_sm80_to_sm89INS1_16FlashAttnBwdSm80INS1_25CollectiveMainloopBwdSm80ILi2ELi2EN4cute5tupleIJNS5_1CILi64EEENS7_ILi128EEES8_EEENS_10bfloat16_tEfNS_4arch4Sm80ELb0ELb0ELb1ELb1ELb0ELb0ELb0ELb0ELi2ELi2ELi4ELi2ELb1EEENS1_24CollectiveEpilogueBwdGQAISA_fSD_Li256ELb1ELb0EEENS1_19SingleTileSchedulerILb1ELb0ELb0ELi128EEEEEEEEEvNT_6ParamsE --------------------------
	.section	.nv.info._ZN7cutlass13device_kernelIN5flash19enable_sm80_to_sm89INS1_16FlashAttnBwdSm80INS1_25CollectiveMainloopBwdSm80ILi2ELi2EN4cute5tupleIJNS5_1CILi64EEENS7_ILi128EEES8_EEENS_10bfloat16_tEfNS_4arch4Sm80ELb0ELb0ELb1ELb1ELb0ELb0ELb0ELb0ELi2ELi2ELi4ELi2ELb1EEENS1_24CollectiveEpilogueBwdGQAISA_fSD_Li256ELb1ELb0EEENS1_19SingleTileSchedulerILb1ELb0ELb0ELi128EEEEEEEEEvNT_6ParamsE,"",@"SHT_CUDA_INFO"
	.sectionflags	@""
	.align	4


	//----- nvinfo : EIATTR_CUDA_API_VERSION
	.align		4
        /*0000*/ 	.byte	0x04, 0x37
        /*0002*/ 	.short	(.L_408 - .L_407)
.L_407:
        /*0004*/ 	.word	0x00000082


	//----- nvinfo : EIATTR_KPARAM_INFO
	.align		4
.L_408:
        /*0008*/ 	.byte	0x04, 0x17
        /*000a*/ 	.short	(.L_410 - .L_409)
.L_409:
        /*000c*/ 	.word	0x00000000
        /*0010*/ 	.short	0x0000
        /*0012*/ 	.short	0x0000
        /*0014*/ 	.byte	0x00, 0xf0, 0xe1, 0x09


	//----- nvinfo : EIATTR_SPARSE_MMA_MASK
	.align		4
.L_410:
        /*0018*/ 	.byte	0x03, 0x50
        /*001a*/ 	.short	0x0000


	//----- nvinfo : EIATTR_MAXREG_COUNT
	.align		4
        /*001c*/ 	.byte	0x03, 0x1b
        /*001e*/ 	.short	0x00ff


	//----- nvinfo : EIATTR_MERCURY_ISA_VERSION
	.align		4
        /*0020*/ 	.byte	0x03, 0x5f
        /*0022*/ 	.short	0x0101


	//----- nvinfo : EIATTR_EXIT_INSTR_OFFSETS
	.align		4
        /*0024*/ 	.byte	0x04, 0x1c
        /*0026*/ 	.short	(.L_412 - .L_411)


	//   ....[0]....
.L_411:
        /*0028*/ 	.word	0x00000010


	//----- nvinfo : EIATTR_MAX_THREADS
	.align		4
.L_412:
        /*002c*/ 	.byte	0x04, 0x05
        /*002e*/ 	.short	(.L_414 - .L_413)
.L_413:
        /*0030*/ 	.word	0x00000100
        /*0034*/ 	.word	0x00000001
        /*0038*/ 	.word	0x00000001


	//----- nvinfo : EIATTR_CBANK_PARAM_SIZE
	.align		4
.L_414:
        /*003c*/ 	.byte	0x03, 0x19
        /*003e*/ 	.short	0x0278


	//----- nvinfo : EIATTR_PARAM_CBANK
	.align		4
        /*0040*/ 	.byte	0x04, 0x0a
        /*0042*/ 	.short	(.L_416 - .L_415)
	.align		4
.L_415:
        /*0044*/ 	.word	index@(.nv.constant0._ZN7cutlass13device_kernelIN5flash19enable_sm80_to_sm89INS1_16FlashAttnBwdSm80INS1_25CollectiveMainloopBwdSm80ILi2ELi2EN4cute5tupleIJNS5_1CILi64EEENS7_ILi128EEES8_EEENS_10bfloat16_tEfNS_4arch4Sm80ELb0ELb0ELb1ELb1ELb0ELb0ELb0ELb0ELi2ELi2ELi4ELi2ELb1EEENS1_24CollectiveEpilogueBwdGQAISA_fSD_Li256ELb1ELb0EEENS1_19SingleTileSchedulerILb1ELb0ELb0ELi128EEEEEEEEEvNT_6ParamsE)
        /*0048*/ 	.short	0x0210
        /*004a*/ 	.short	0x0278


	//----- nvinfo : EIATTR_SW_WAR
	.align		4
.L_416:
        /*004c*/ 	.byte	0x04, 0x36
        /*004e*/ 	.short	(.L_418 - .L_417)
.L_417:
        /*0050*/ 	.word	0x00000008
.L_418:


//--------------------- .nv.info._ZN7cutlass13device_kernelIN5flash19enable_sm80_to_sm89INS1_16FlashAttnBwdSm80INS1_25CollectiveMainloopBwdSm80ILi2ELi2EN4cute5tupleIJNS5_1CILi64EEENS7_ILi128EEES8_EEENS_10bfloat16_tEfNS_4arch4Sm80ELb0ELb0ELb1ELb1ELb1ELb0ELb0ELb0ELi2ELi2ELi4ELi2ELb1EEENS1_24CollectiveEpilogueBwdGQAISA_fSD_Li256ELb1ELb1EEENS1_19SingleTileSchedulerILb1ELb0ELb0ELi128EEEEEEEEEvNT_6ParamsE --------------------------
	.section	.nv.info._ZN7cutlass13device_kernelIN5flash19enable_sm80_to_sm89INS1_16FlashAttnBwdSm80INS1_25CollectiveMainloopBwdSm80ILi2ELi2EN4cute5tupleIJNS5_1CILi64EEENS7_ILi128EEES8_EEENS_10bfloat16_tEfNS_4arch4Sm80ELb0ELb0ELb1ELb1ELb1ELb0ELb0ELb0ELi2ELi2ELi4ELi2ELb1EEENS1_24CollectiveEpilogueBwdGQAISA_fSD_Li256ELb1ELb1EEENS1_19SingleTileSchedulerILb1ELb0ELb0ELi128EEEEEEEEEvNT_6ParamsE,"",@"SHT_CUDA_INFO"
	.sectionflags	@""
	.align	4


	//----- nvinfo : EIATTR_CUDA_API_VERSION
	.align		4
        /*0000*/ 	.byte	0x04, 0x37
        /*0002*/ 	.short	(.L_420 - .L_419)
.L_419:
        /*0004*/ 	.word	0x00000082


	//----- nvinfo : EIATTR_KPARAM_INFO
	.align		4
.L_420:
        /*0008*/ 	.byte	0x04, 0x17
        /*000a*/ 	.short	(.L_422 - .L_421)
.L_421:
        /*000c*/ 	.word	0x00000000
        /*0010*/ 	.short	0x0000
        /*0012*/ 	.short	0x0000
        /*0014*/ 	.byte	0x00, 0xf0, 0xe1, 0x09


	//----- nvinfo : EIATTR_SPARSE_MMA_MASK
	.align		4
.L_422:
        /*0018*/ 	.byte	0x03, 0x50
        /*001a*/ 	.short	0x0000


	//----- nvinfo : EIATTR_MAXREG_COUNT
	.align		4
        /*001c*/ 	.byte	0x03, 0x1b
        /*001e*/ 	.short	0x00ff


	//----- nvinfo : EIATTR_MERCURY_ISA_VERSION
	.align		4
        /*0020*/ 	.byte	0x03, 0x5f
        /*0022*/ 	.short	0x0101


	//----- nvinfo : EIATTR_EXIT_INSTR_OFFSETS
	.align		4
        /*0024*/ 	.byte	0x04, 0x1c
        /*0026*/ 	.short	(.L_424 - .L_423)


	//   ....[0]....
.L_423:
        /*0028*/ 	.word	0x00000010


	//----- nvinfo : EIATTR_MAX_THREADS
	.align		4
.L_424:
        /*002c*/ 	.byte	0x04, 0x05
        /*002e*/ 	.short	(.L_426 - .L_425)
.L_425:
        /*0030*/ 	.word	0x00000100
        /*0034*/ 	.word	0x00000001
        /*0038*/ 	.word	0x00000001


	//----- nvinfo : EIATTR_CBANK_PARAM_SIZE
	.align		4
.L_426:
        /*003c*/ 	.byte	0x03, 0x19
        /*003e*/ 	.short	0x0278


	//----- nvinfo : EIATTR_PARAM_CBANK
	.align		4
        /*0040*/ 	.byte	0x04, 0x0a
        /*0042*/ 	.short	(.L_428 - .L_427)
	.align		4
.L_427:
        /*0044*/ 	.word	index@(.nv.constant0._ZN7cutlass13device_kernelIN5flash19enable_sm80_to_sm89INS1_16FlashAttnBwdSm80INS1_25CollectiveMainloopBwdSm80ILi2ELi2EN4cute5tupleIJNS5_1CILi64EEENS7_ILi128EEES8_EEENS_10bfloat16_tEfNS_4arch4Sm80ELb0ELb0ELb1ELb1ELb1ELb0ELb0ELb0ELi2ELi2ELi4ELi2ELb1EEENS1_24CollectiveEpilogueBwdGQAISA_fSD_Li256ELb1ELb1EEENS1_19SingleTileSchedulerILb1ELb0ELb0ELi128EEEEEEEEEvNT_6ParamsE)
        /*0048*/ 	.short	0x0210
        /*004a*/ 	.short	0x0278


	//----- nvinfo : EIATTR_SW_WAR
	.align		4
.L_428:
        /*004c*/ 	.byte	0x04, 0x36
        /*004e*/ 	.short	(.L_430 - .L_429)
.L_429:
        /*0050*/ 	.word	0x00000008
.L_430:


//--------------------- .nv.info._ZN7cutlass13device_kernelIN5flash19enable_sm80_to_sm89INS1_16FlashAttnBwdSm80INS1_25CollectiveMainloopBwdSm80ILi2ELi2EN4cute5tupleIJNS5_1CILi64EEENS7_ILi128EEES8_EEENS_10bfloat16_tEfNS_4arch4Sm80ELb0ELb1ELb1ELb0ELb0ELb0ELb0ELb0ELi2ELi2ELi4ELi2ELb1EEENS1_21CollectiveEpilogueBwdISA_SB_SD_Li256ELb0ELb0ELi2EEENS1_19SingleTileSchedulerILb0ELb0ELb0ELi128EEEEEEEEEvNT_6ParamsE --------------------------
	.section	.nv.info._ZN7cutlass13device_kernelIN5flash19enable_sm80_to_sm89INS1_16FlashAttnBwdSm80INS1_25CollectiveMainloopBwdSm80ILi2ELi2EN4cute5tupleIJNS5_1CILi64EEENS7_ILi128EEES8_EEENS_10bfloat16_tEfNS_4arch4Sm80ELb0ELb1ELb1ELb0ELb0ELb0ELb0ELb0ELi2ELi2ELi4ELi2ELb1EEENS1_21CollectiveEpilogueBwdISA_SB_SD_Li256ELb0ELb0ELi2EEENS1_19SingleTileSchedulerILb0ELb0ELb0ELi128EEEEEEEEEvNT_6ParamsE,"",@"SHT_CUDA_INFO"
	.sectionflags	@""
	.align	4


	//----- nvinfo : EIATTR_CUDA_API_VERSION
	.align		4
        /*0000*/ 	.byte	0x04, 0x37
        /*0002*/ 	.short	(.L_432 - .L_431)
.L_431:
        /*0004*/ 	.word	0x00000082


	//----- nvinfo : EIATTR_KPARAM_INFO
	.align		4
.L_432:
        /*0008*/ 	.byte	0x04, 0x17
        /*000a*/ 	.short	(.L_434 - .L_433)
.L_433:
        /*000c*/ 	.word	0x00000000
        /*0010*/ 	.short	0x0000
        /*0012*/ 	.short	0x0000
        /*0014*/ 	.byte	0x00, 0xf0, 0xc1, 0x09


	//----- nvinfo : EIATTR_SPARSE_MMA_MASK
	.align		4
.L_434:
        /*0018*/ 	.byte	0x03, 0x50
        /*001a*/ 	.short	0x0000


	//----- nvinfo : EIATTR_MAXREG_COUNT
	.align		4
        /*001c*/ 	.byte	0x03, 0x1b
        /*001e*/ 	.short	0x00ff


	//----- nvinfo : EIATTR_MERCURY_ISA_VERSION
	.align		4
        /*0020*/ 	.byte	0x03, 0x5f
        /*0022*/ 	.short	0x0101


	//----- nvinfo : EIATTR_EXIT_INSTR_OFFSETS
	.align		4
        /*0024*/ 	.byte	0x04, 0x1c
        /*0026*/ 	.short	(.L_436 - .L_435)


	//   ....[0]....
.L_435:
        /*0028*/ 	.word	0x00000010


	//----- nvinfo : EIATTR_MAX_THREADS
	.align		4
.L_436:
        /*002c*/ 	.byte	0x04, 0x05
        /*002e*/ 	.short	(.L_438 - .L_437)
.L_437:
        /*0030*/ 	.word	0x00000100
        /*0034*/ 	.word	0x00000001
        /*0038*/ 	.word	0x00000001


	//----- nvinfo : EIATTR_CBANK_PARAM_SIZE
	.align		4
.L_438:
        /*003c*/ 	.byte	0x03, 0x19
        /*003e*/ 	.short	0x0270


	//----- nvinfo : EIATTR_PARAM_CBANK
	.align		4
        /*0040*/ 	.byte	0x04, 0x0a
        /*0042*/ 	.short	(.L_440 - .L_439)
	.align		4
.L_439:
        /*0044*/ 	.word	index@(.nv.constant0._ZN7cutlass13device_kernelIN5flash19enable_sm80_to_sm89INS1_16FlashAttnBwdSm80INS1_25CollectiveMainloopBwdSm80ILi2ELi2EN4cute5tupleIJNS5_1CILi64EEENS7_ILi128EEES8_EEENS_10bfloat16_tEfNS_4arch4Sm80ELb0ELb1ELb1ELb0ELb0ELb0ELb0ELb0ELi2ELi2ELi4ELi2ELb1EEENS1_21CollectiveEpilogueBwdISA_SB_SD_Li256ELb0ELb0ELi2EEENS1_19SingleTileSchedulerILb0ELb0ELb0ELi128EEEEEEEEEvNT_6ParamsE)
        /*0048*/ 	.short	0x0210
        /*004a*/ 	.short	0x0270


	//----- nvinfo : EIATTR_SW_WAR
	.align		4
.L_440:
        /*004c*/ 	.byte	0x04, 0x36
        /*004e*/ 	.short	(.L_442 - .L_441)
.L_441:
        /*0050*/ 	.word	0x00000008
.L_442:


//--------------------- .nv.info._ZN7cutlass13device_kernelIN5flash19enable_sm80_to_sm89INS1_16FlashAttnBwdSm80INS1_25CollectiveMainloopBwdSm80ILi2ELi2EN4cute5tupleIJNS5_1CILi64EEENS7_ILi128EEES8_EEENS_10bfloat16_tEfNS_4arch4Sm80ELb0ELb1ELb1ELb0ELb1ELb0ELb0ELb0ELi2ELi2ELi4ELi2ELb1EEENS1_21CollectiveEpilogueBwdISA_SB_SD_Li256ELb0ELb0ELi2EEENS1_19SingleTileSchedulerILb0ELb0ELb0ELi128EEEEEEEEEvNT_6ParamsE --------------------------
	.section	.nv.info._ZN7cutlass13device_kernelIN5flash19enable_sm80_to_sm89INS1_16FlashAttnBwdSm80INS1_25CollectiveMainloopBwdSm80ILi2ELi2EN4cute5tupleIJNS5_1CILi64EEENS7_ILi128EEES8_EEENS_10bfloat16_tEfNS_4arch4Sm80ELb0ELb1ELb1ELb0ELb1ELb0ELb0ELb0ELi2ELi2ELi4ELi2ELb1EEENS1_21CollectiveEpilogueBwdISA_SB_SD_Li256ELb0ELb0ELi2EEENS1_19SingleTileSchedulerILb0ELb0ELb0ELi128EEEEEEEEEvNT_6ParamsE,"",@"SHT_CUDA_INFO"
	.sectionflags	@""
	.align	4


	//----- nvinfo : EIATTR_CUDA_API_VERSION
	.align		4
        /*0000*/ 	.byte	0x04, 0x37
        /*0002*/ 	.short	(.L_444 - .L_443)
.L_443:
        /*0004*/ 	.word	0x00000082


	//----- nvinfo : EIATTR_KPARAM_INFO
	.align		4
.L_444:
        /*0008*/ 	.byte	0x04, 0x17
        /*000a*/ 	.short	(.L_446 - .L_445)
.L_445:
        /*000c*/ 	.word	0x00000000
        /*0010*/ 	.short	0x0000
        /*0012*/ 	.short	0x0000
        /*0014*/ 	.byte	0x00, 0xf0, 0xc1, 0x09


	//----- nvinfo : EIATTR_SPARSE_MMA_MASK
	.align		4
.L_446:
        /*0018*/ 	.byte	0x03, 0x50
        /*001a*/ 	.short	0x0000


	//----- nvinfo : EIATTR_MAXREG_COUNT
	.align		4
        /*001c*/ 	.byte	0x03, 0x1b
        /*001e*/ 	.short	0x00ff


	//----- nvinfo : EIATTR_MERCURY_ISA_VERSION
	.align		4
        /*0020*/ 	.byte	0x03, 0x5f
        /*0022*/ 	.short	0x0101


	//----- nvinfo : EIATTR_EXIT_INSTR_OFFSETS
	.align		4
        /*0024*/ 	.byte	0x04, 0x1c
        /*0026*/ 	.short	(.L_448 - .L_447)


	//   ....[0]....
.L_447:
        /*0028*/ 	.word	0x00000010


	//----- nvinfo : EIATTR_MAX_THREADS
	.align		4
.L_448:
        /*002c*/ 	.byte	0x04, 0x05
        /*002e*/ 	.short	(.L_450 - .L_449)
.L_449:
        /*0030*/ 	.word	0x00000100
        /*0034*/ 	.word	0x00000001
        /*0038*/ 	.word	0x00000001


	//----- nvinfo : EIATTR_CBANK_PARAM_SIZE
	.align		4
.L_450:
        /*003c*/ 	.byte	0x03, 0x19
        /*003e*/ 	.short	0x0270


	//----- nvinfo : EIATTR_PARAM_CBANK
	.align		4
        /*0040*/ 	.byte	0x04, 0x0a
        /*0042*/ 	.short	(.L_452 - .L_451)
	.align		4
.L_451:
        /*0044*/ 	.word	index@(.nv.constant0._ZN7cutlass13device_kernelIN5flash19enable_sm80_to_sm89INS1_16FlashAttnBwdSm80INS1_25CollectiveMainloopBwdSm80ILi2ELi2EN4cute5tupleIJNS5_1CILi64EEENS7_ILi128EEES8_EEENS_10bfloat16_tEfNS_4arch4Sm80ELb0ELb1ELb1ELb0ELb1ELb0ELb0ELb0ELi2ELi2ELi4ELi2ELb1EEENS1_21CollectiveEpilogueBwdISA_SB_SD_Li256ELb0ELb0ELi2EEENS1_19SingleTileSchedulerILb0ELb0ELb0ELi128EEEEEEEEEvNT_6ParamsE)
        /*0048*/ 	.short	0x0210
        /*004a*/ 	.short	0x0270


	//----- nvinfo : EIATTR_SW_WAR
	.align		4
.L_452:
        /*004c*/ 	.byte	0x04, 0x36
        /*004e*/ 	.short	(.L_454 - .L_453)
.L_453:
        /*0050*/ 	.word	0x00000008
.L_454:


//--------------------- .nv.info._ZN7cutlass13device_kernelIN5flash19enable_sm80_to_sm89INS1_16FlashAttnBwdSm80INS1_25CollectiveMainloopBwdSm80ILi2ELi2EN4cute5tupleIJNS5_1CILi64EEENS7_ILi128EEES8_EEENS_10bfloat16_tEfNS_4arch4Sm80ELb0ELb1ELb1ELb0ELb0ELb0ELb0ELb0ELi2ELi2ELi4ELi2ELb1EEENS1_24CollectiveEpilogueBwdGQAISA_fSD_Li256ELb0ELb0EEENS1_19SingleTileSchedulerILb0ELb0ELb0ELi128EEEEEEEEEvNT_6ParamsE --------------------------
	.section	.nv.info._ZN7cutlass13device_kernelIN5flash19enable_sm80_to_sm89INS1_16FlashAttnBwdSm80INS1_25CollectiveMainloopBwdSm80ILi2ELi2EN4cute5tupleIJNS5_1CILi64EEENS7_ILi128EEES8_EEENS_10bfloat16_tEfNS_4arch4Sm80ELb0ELb1ELb1ELb0ELb0ELb0ELb0ELb0ELi2ELi2ELi4ELi2ELb1EEENS1_24CollectiveEpilogueBwdGQAISA_fSD_Li256ELb0ELb0EEENS1_19SingleTileSchedulerILb0ELb0ELb0ELi128EEEEEEEEEvNT_6ParamsE,"",@"SHT_CUDA_INFO"
	.sectionflags	@""
	.align	4


	//----- nvinfo : EIATTR_CUDA_API_VERSION
	.align		4
        /*0000*/ 	.byte	0x04, 0x37
        /*0002*/ 	.short	(.L_456 - .L_455)
.L_455:
        /*0004*/ 	.word	0x00000082


	//----- nvinfo : EIATTR_KPARAM_INFO
	.align		4
.L_456:
        /*0008*/ 	.byte	0x04, 0x17
        /*000a*/ 	.short	(.L_458 - .L_457)
.L_457:
        /*000c*/ 	.word	0x00000000
        /*0010*/ 	.short	0x0000
        /*0012*/ 	.short	0x0000
        /*0014*/ 	.byte	0x00, 0xf0, 0xe1, 0x09


	//----- nvinfo : EIATTR_SPARSE_MMA_MASK
	.align		4
.L_458:
        /*0018*/ 	.byte	0x03, 0x50
        /*001a*/ 	.short	0x0000


	//----- nvinfo : EIATTR_MAXREG_COUNT
	.align		4
        /*001c*/ 	.byte	0x03, 0x1b
        /*001e*/ 	.short	0x00ff


	//----- nvinfo : EIATTR_MERCURY_ISA_VERSION
	.align		4
        /*0020*/ 	.byte	0x03, 0x5f
        /*0022*/ 	.short	0x0101


	//----- nvinfo : EIATTR_EXIT_INSTR_OFFSETS
	.align		4
        /*0024*/ 	.byte	0x04, 0x1c
        /*0026*/ 	.short	(.L_460 - .L_459)


	//   ....[0]....
.L_459:
        /*0028*/ 	.word	0x00000010


	//----- nvinfo : EIATTR_MAX_THREADS
	.align		4
.L_460:
        /*002c*/ 	.byte	0x04, 0x05
        /*002e*/ 	.short	(.L_462 - .L_461)
.L_461:
        /*0030*/ 	.word	0x00000100
        /*0034*/ 	.word	0x00000001
        /*0038*/ 	.word	0x00000001


	//----- nvinfo : EIATTR_CBANK_PARAM_SIZE
	.align		4
.L_462:
        /*003c*/ 	.byte	0x03, 0x19
        /*003e*/ 	.short	0x0278


	//----- nvinfo : EIATTR_PARAM_CBANK
	.align		4
        /*0040*/ 	.byte	0x04, 0x0a
        /*0042*/ 	.short	(.L_464 - .L_463)
	.align		4
.L_463:
        /*0044*/ 	.word	index@(.nv.constant0._ZN7cutlass13device_kernelIN5flash19enable_sm80_to_sm89INS1_16FlashAttnBwdSm80INS1_25CollectiveMainloopBwdSm80ILi2ELi2EN4cute5tupleIJNS5_1CILi64EEENS7_ILi128EEES8_EEENS_10bfloat16_tEfNS_4arch4Sm80ELb0ELb1ELb1ELb0ELb0ELb0ELb0ELb0ELi2ELi2ELi4ELi2ELb1EEENS1_24CollectiveEpilogueBwdGQAISA_fSD_Li256ELb0ELb0EEENS1_19SingleTileSchedulerILb0ELb0ELb0ELi128EEEEEEEEEvNT_6ParamsE)
        /*0048*/ 	.short	0x0210
        /*004a*/ 	.short	0x0278


	//----- nvinfo : EIATTR_SW_WAR
	.align		4
.L_464:
        /*004c*/ 	.byte	0x04, 0x36
        /*004e*/ 	.short	(.L_466 - .L_465)
.L_465:
        /*0050*/ 	.word	0x00000008
.L_466:


//--------------------- .nv.info._ZN7cutlass13device_kernelIN5flash19enable_sm80_to_sm89INS1_16FlashAttnBwdSm80INS1_25CollectiveMainloopBwdSm80ILi2ELi2EN4cute5tupleIJNS5_1CILi64EEENS7_ILi128EEES8_EEENS_10bfloat16_tEfNS_4arch4Sm80ELb0ELb1ELb1ELb0ELb1ELb0ELb0ELb0ELi2ELi2ELi4ELi2ELb1EEENS1_24CollectiveEpilogueBwdGQAISA_fSD_Li256ELb0ELb1EEENS1_19SingleTileSchedulerILb0ELb0ELb0ELi128EEEEEEEEEvNT_6ParamsE --------------------------
	.section	.nv.info._ZN7cutlass13device_kernelIN5flash19enable_sm80_to_sm89INS1_16FlashAttnBwdSm80INS1_25CollectiveMainloopBwdSm80ILi2ELi2EN4cute5tupleIJNS5_1CILi64EEENS7_ILi128EEES8_EEENS_10bfloat16_tEfNS_4arch4Sm80ELb0ELb1ELb1ELb0ELb1ELb0ELb0ELb0ELi2ELi2ELi4ELi2ELb1EEENS1_24CollectiveEpilogueBwdGQAISA_fSD_Li256ELb0ELb1EEENS1_19SingleTileSchedulerILb0ELb0ELb0ELi128EEEEEEEEEvNT_6ParamsE,"",@"SHT_CUDA_INFO"
	.sectionflags	@""
	.align	4


	//----- nvinfo : EIATTR_CUDA_API_VERSION
	.align		4
        /*0000*/ 	.byte	0x04, 0x37
        /*0002*/ 	.short	(.L_468 - .L_467)
.L_467:
        /*0004*/ 	.word	0x00000082


	//----- nvinfo : EIATTR_KPARAM_INFO
	.align		4
.L_468:
        /*0008*/ 	.byte	0x04, 0x17
        /*000a*/ 	.short	(.L_470 - .L_469)
.L_469:
        /*000c*/ 	.word	0x00000000
        /*0010*/ 	.short	0x0000
        /*0012*/ 	.short	0x0000
        /*0014*/ 	.byte	0x00, 0xf0, 0xe1, 0x09


	//----- nvinfo : EIATTR_SPARSE_MMA_MASK
	.align		4
.L_470:
        /*0018*/ 	.byte	0x03, 0x50
        /*001a*/ 	.short	0x0000


	//----- nvinfo : EIATTR_MAXREG_COUNT
	.align		4
        /*001c*/ 	.byte	0x03, 0x1b
        /*001e*/ 	.short	0x00ff


	//----- nvinfo : EIATTR_MERCURY_ISA_VERSION
	.align		4
        /*0020*/ 	.byte	0x03, 0x5f
        /*0022*/ 	.short	0x0101


	//----- nvinfo : EIATTR_EXIT_INSTR_OFFSETS
	.align		4
        /*0024*/ 	.byte	0x04, 0x1c
        /*0026*/ 	.short	(.L_472 - .L_471)


	//   ....[0]....
.L_471:
        /*0028*/ 	.word	0x00000010


	//----- nvinfo : EIATTR_MAX_THREADS
	.align		4
.L_472:
        /*002c*/ 	.byte	0x04, 0x05
        /*002e*/ 	.short	(.L_474 - .L_473)
.L_473:
        /*0030*/ 	.word	0x00000100
        /*0034*/ 	.word	0x00000001
        /*0038*/ 	.word	0x00000001


	//----- nvinfo : EIATTR_CBANK_PARAM_SIZE
	.align		4
.L_474:
        /*003c*/ 	.byte	0x03, 0x19
        /*003e*/ 	.short	0x0278


	//----- nvinfo : EIATTR_PARAM_CBANK
	.align		4
        /*0040*/ 	.byte	0x04, 0x0a
        /*0042*/ 	.short	(.L_476 - .L_475)
	.align		4
.L_475:
        /*0044*/ 	.word	index@(.nv.constant0._ZN7cutlass13device_kernelIN5flash19enable_sm80_to_sm89INS1_16FlashAttnBwdSm80INS1_25CollectiveMainloopBwdSm80ILi2ELi2EN4cute5tupleIJNS5_1CILi64EEENS7_ILi128EEES8_EEENS_10bfloat16_tEfNS_4arch4Sm80ELb0ELb1ELb1ELb0ELb1ELb0ELb0ELb0ELi2ELi2ELi4ELi2ELb1EEENS1_24CollectiveEpilogueBwdGQAISA_fSD_Li256ELb0ELb1EEENS1_19SingleTileSchedulerILb0ELb0ELb0ELi128EEEEEEEEEvNT_6ParamsE)
        /*0048*/ 	.short	0x0210
        /*004a*/ 	.short	0x0278


	//----- nvinfo : EIATTR_SW_WAR
	.align		4
.L_476:
        /*004c*/ 	.byte	0x04, 0x36
        /*004e*/ 	.short	(.L_478 - .L_477)
.L_477:
        /*0050*/ 	.word	0x00000008
.L_478:


//--------------------- .nv.info._ZN7cutlass13device_kernelIN5flash19enable_sm80_to_sm89INS1_16FlashAttnBwdSm80INS1_25CollectiveMainloopBwdSm80ILi2ELi2EN4cute5tupleIJNS5_1CILi64EEENS7_ILi128EEES8_EEENS_10bfloat16_tEfNS_4arch4Sm80ELb0ELb1ELb1ELb1ELb0ELb0ELb0ELb0ELi2ELi2ELi4ELi2ELb1EEENS1_21CollectiveEpilogueBwdISA_SB_SD_Li256ELb1ELb0ELi2EEENS1_19SingleTileSchedulerILb1ELb0ELb0ELi128EEEEEEEEEvNT_6ParamsE --------------------------
	.section	.nv.info._ZN7cutlass13device_kernelIN5flash19enable_sm80_to_sm89INS1_16FlashAttnBwdSm80INS1_25CollectiveMainloopBwdSm80ILi2ELi2EN4cute5tupleIJNS5_1CILi64EEENS7_ILi128EEES8_EEENS_10bfloat16_tEfNS_4arch4Sm80ELb0ELb1ELb1ELb1ELb0ELb0ELb0ELb0ELi2ELi2ELi4ELi2ELb1EEENS1_21CollectiveEpilogueBwdISA_SB_SD_Li256ELb1ELb0ELi2EEENS1_19SingleTileSchedulerILb1ELb0ELb0ELi128EEEEEEEEEvNT_6ParamsE,"",@"SHT_CUDA_INFO"
	.sectionflags	@""
	.align	4


	//----- nvinfo : EIATTR_CUDA_API_VERSION
	.align		4
        /*0000*/ 	.byte	0x04, 0x37
        /*0002*/ 	.short	(.L_480 - .L_479)
.L_479:
        /*0004*/ 	.word	0x00000082


	//----- nvinfo : EIATTR_KPARAM_INFO
	.align		4
.L_480:
        /*0008*/ 	.byte	0x04, 0x17
        /*000a*/ 	.short	(.L_482 - .L_481)
.L_481:
        /*000c*/ 	.word	0x00000000
        /*0010*/ 	.short	0x0000
        /*0012*/ 	.short	0x0000
        /*0014*/ 	.byte	0x00, 0xf0, 0xc1, 0x09


	//----- nvinfo : EIATTR_SPARSE_MMA_MASK
	.align		4
.L_482:
        /*0018*/ 	.byte	0x03, 0x50
        /*001a*/ 	.short	0x0000


	//----- nvinfo : EIATTR_MAXREG_COUNT
	.align		4
        /*001c*/ 	.byte	0x03, 0x1b
        /*001e*/ 	.short	0x00ff


	//----- nvinfo : EIATTR_MERCURY_ISA_VERSION
	.align		4
        /*0020*/ 	.byte	0x03, 0x5f
        /*0022*/ 	.short	0x0101


	//----- nvinfo : EIATTR_EXIT_INSTR_OFFSETS
	.align		4
        /*0024*/ 	.byte	0x04, 0x1c
        /*0026*/ 	.short	(.L_484 - .L_483)


	//   ....[0]....
.L_483:
        /*0028*/ 	.word	0x00000010


	//----- nvinfo : EIATTR_MAX_THREADS
	.align		4
.L_484:
        /*002c*/ 	.byte	0x04, 0x05
        /*002e*/ 	.short	(.L_486 - .L_485)
.L_485:
        /*0030*/ 	.word	0x00000100
        /*0034*/ 	.word	0x00000001
        /*0038*/ 	.word	0x00000001


	//----- nvinfo : EIATTR_CBANK_PARAM_SIZE
	.align		4
.L_486:
        /*003c*/ 	.byte	0x03, 0x19
        /*003e*/ 	.short	0x0270


	//----- nvinfo : EIATTR_PARAM_CBANK
	.align		4
        /*0040*/ 	.byte	0x04, 0x0a
        /*0042*/ 	.short	(.L_488 - .L_487)
	.align		4
.L_487:
        /*0044*/ 	.word	index@(.nv.constant0._ZN7cutlass13device_kernelIN5flash19enable_sm80_to_sm89INS1_16FlashAttnBwdSm80INS1_25CollectiveMainloopBwdSm80ILi2ELi2EN4cute5tupleIJNS5_1CILi64EEENS7_ILi128EEES8_EEENS_10bfloat16_tEfNS_4arch4Sm80ELb0ELb1ELb1ELb1ELb0ELb0ELb0ELb0ELi2ELi2ELi4ELi2ELb1EEENS1_21CollectiveEpilogueBwdISA_SB_SD_Li256ELb1ELb0ELi2EEENS1_19SingleTileSchedulerILb1ELb0ELb0ELi128EEEEEEEEEvNT_6ParamsE)
        /*0048*/ 	.short	0x0210
        /*004a*/ 	.short	0x0270


	//----- nvinfo : EIATTR_SW_WAR
	.align		4
.L_488:
        /*004c*/ 	.byte	0x04, 0x36
        /*004e*/ 	.short	(.L_490 - .L_489)
.L_489:
        /*0050*/ 	.word	0x00000008
.L_490:


//--------------------- .nv.info._ZN7cutlass13device_kernelIN5flash19enable_sm80_to_sm89INS1_16FlashAttnBwdSm80INS1_25CollectiveMainloopBwdSm80ILi2ELi2EN4cute5tupleIJNS5_1CILi64EEENS7_ILi128EEES8_EEENS_10bfloat16_tEfNS_4arch4Sm80ELb0ELb1ELb1ELb1ELb1ELb0ELb0ELb0ELi2ELi2ELi4ELi2ELb1EEENS1_21CollectiveEpilogueBwdISA_SB_SD_Li256ELb1ELb0ELi2EEENS1_19SingleTileSchedulerILb1ELb0ELb0ELi128EEEEEEEEEvNT_6ParamsE --------------------------
	.section	.nv.info._ZN7cutlass13device_kernelIN5flash19enable_sm80_to_sm89INS1_16FlashAttnBwdSm80INS1_25CollectiveMainloopBwdSm80ILi2ELi2EN4cute5tupleIJNS5_1CILi64EEENS7_ILi128EEES8_EEENS_10bfloat16_tEfNS_4arch4Sm80ELb0ELb1ELb1ELb1ELb1ELb0ELb0ELb0ELi2ELi2ELi4ELi2ELb1EEENS1_21CollectiveEpilogueBwdISA_SB_SD_Li256ELb1ELb0ELi2EEENS1_19SingleTileSchedulerILb1ELb0ELb0ELi128EEEEEEEEEvNT_6ParamsE,"",@"SHT_CUDA_INFO"
	.sectionflags	@""
	.align	4


	//----- nvinfo : EIATTR_CUDA_API_VERSION
	.align		4
        /*0000*/ 	.byte	0x04, 0x37
        /*0002*/ 	.short	(.L_492 - .L_491)
.L_491:
        /*0004*/ 	.word	0x00000082


	//----- nvinfo : EIATTR_KPARAM_INFO
	.align		4
.L_492:
        /*0008*/ 	.byte	0x04, 0x17
        /*000a*/ 	.short	(.L_494 - .L_493)
.L_493:
        /*000c*/ 	.word	0x00000000
        /*0010*/ 	.short	0x0000
        /*0012*/ 	.short	0x0000
        /*0014*/ 	.byte	0x00, 0xf0, 0xc1, 0x09


	//----- nvinfo : EIATTR_SPARSE_MMA_MASK
	.align		4
.L_494:
        /*0018*/ 	.byte	0x03, 0x50
        /*001a*/ 	.short	0x0000


	//----- nvinfo : EIATTR_MAXREG_COUNT
	.align		4
        /*001c*/ 	.byte	0x03, 0x1b
        /*001e*/ 	.short	0x00ff


	//----- nvinfo : EIATTR_MERCURY_ISA_VERSION
	.align		4
        /*0020*/ 	.byte	0x03, 0x5f
        /*0022*/ 	.short	0x0101


	//----- nvinfo : EIATTR_EXIT_INSTR_OFFSETS
	.align		4
        /*0024*/ 	.byte	0x04, 0x1c
        /*0026*/ 	.short	(.L_496 - .L_495)


	//   ....[0]....
.L_495:
        /*0028*/ 	.word	0x00000010


	//----- nvinfo : EIATTR_MAX_THREADS
	.align		4
.L_496:
        /*002c*/ 	.byte	0x04, 0x05
        /*002e*/ 	.short	(.L_498 - .L_497)
.L_497:
        /*0030*/ 	.word	0x00000100
        /*0034*/ 	.word	0x00000001
        /*0038*/ 	.word	0x00000001


	//----- nvinfo : EIATTR_CBANK_PARAM_SIZE
	.align		4
.L_498:
        /*003c*/ 	.byte	0x03, 0x19
        /*003e*/ 	.short	0x0270


	//----- nvinfo : EIATTR_PARAM_CBANK
	.align		4
        /*0040*/ 	.byte	0x04, 0x0a
        /*0042*/ 	.short	(.L_500 - .L_499)
	.align		4
.L_499:
        /*0044*/ 	.word	index@(.nv.constant0._ZN7cutlass13device_kernelIN5flash19enable_sm80_to_sm89INS1_16FlashAttnBwdSm80INS1_25CollectiveMainloopBwdSm80ILi2ELi2EN4cute5tupleIJNS5_1CILi64EEENS7_ILi128EEES8_EEENS_10bfloat16_tEfNS_4arch4Sm80ELb0ELb1ELb1ELb1ELb1ELb0ELb0ELb0ELi2ELi2ELi4ELi2ELb1EEENS1_21CollectiveEpilogueBwdISA_SB_SD_Li256ELb1ELb0ELi2EEENS1_19SingleTileSchedulerILb1ELb0ELb0ELi128EEEEEEEEEvNT_6ParamsE)
        /*0048*/ 	.short	0x0210
        /*004a*/ 	.short	0x0270


	//----- nvinfo : EIATTR_SW_WAR
	.align		4
.L_500:
        /*004c*/ 	.byte	0x04, 0x36
        /*004e*/ 	.short	(.L_502 - .L_501)
.L_501:
        /*0050*/ 	.word	0x00000008
.L_502:


//--------------------- .nv.info._ZN7cutlass13device_kernelIN5flash19enable_sm80_to_sm89INS1_16FlashAttnBwdSm80INS1_25CollectiveMainloopBwdSm80ILi2ELi2EN4cute5tupleIJNS5_1CILi64EEENS7_ILi128EEES8_EEENS_10bfloat16_tEfNS_4arch4Sm80ELb0ELb1ELb1ELb1ELb0ELb0ELb0ELb0ELi2ELi2ELi4ELi2ELb1EEENS1_24CollectiveEpilogueBwdGQAISA_fSD_Li256ELb1ELb0EEENS1_19SingleTileSchedulerILb1ELb0ELb0ELi128EEEEEEEEEvNT_6ParamsE --------------------------
	.section	.nv.info._ZN7cutlass13device_kernelIN5flash19enable_sm80_to_sm89INS1_16FlashAttnBwdSm80INS1_25CollectiveMainloopBwdSm80ILi2ELi2EN4cute5tupleIJNS5_1CILi64EEENS7_ILi128EEES8_EEENS_10bfloat16_tEfNS_4arch4Sm80ELb0ELb1ELb1ELb1ELb0ELb0ELb0ELb0ELi2ELi2ELi4ELi2ELb1EEENS1_24CollectiveEpilogueBwdGQAISA_fSD_Li256ELb1ELb0EEENS1_19SingleTileSchedulerILb1ELb0ELb0ELi128EEEEEEEEEvNT_6ParamsE,"",@"SHT_CUDA_INFO"
	.sectionflags	@""
	.align	4


	//----- nvinfo : EIATTR_CUDA_API_VERSION
	.align		4
        /*0000*/ 	.byte	0x04, 0x37
        /*0002*/ 	.short	(.L_504 - .L_503)
.L_503:
        /*0004*/ 	.word	0x00000082


	//----- nvinfo : EIATTR_KPARAM_INFO
	.align		4
.L_504:
        /*0008*/ 	.byte	0x04, 0x17
        /*000a*/ 	.short	(.L_506 - .L_505)
.L_505:
        /*000c*/ 	.word	0x00000000
        /*0010*/ 	.short	0x0000
        /*0012*/ 	.short	0x0000
        /*0014*/ 	.byte	0x00, 0xf0, 0xe1, 0x09


	//----- nvinfo : EIATTR_SPARSE_MMA_MASK
	.align		4
.L_506:
        /*0018*/ 	.byte	0x03, 0x50
        /*001a*/ 	.short	0x0000


	//----- nvinfo : EIATTR_MAXREG_COUNT
	.align		4
        /*001c*/ 	.byte	0x03, 0x1b
        /*001e*/ 	.short	0x00ff


	//----- nvinfo : EIATTR_MERCURY_ISA_VERSION
	.align		4
        /*0020*/ 	.byte	0x03, 0x5f
        /*0022*/ 	.short	0x0101


	//----- nvinfo : EIATTR_EXIT_INSTR_OFFSETS
	.align		4
        /*0024*/ 	.byte	0x04, 0x1c
        /*0026*/ 	.short	(.L_508 - .L_507)


	//   ....[0]....
.L_507:
        /*0028*/ 	.word	0x00000010


	//----- nvinfo : EIATTR_MAX_THREADS
	.align		4
.L_508:
        /*002c*/ 	.byte	0x04, 0x05
        /*002e*/ 	.short	(.L_510 - .L_509)
.L_509:
        /*0030*/ 	.word	0x00000100
        /*0034*/ 	.word	0x00000001
        /*0038*/ 	.word	0x00000001


	//----- nvinfo : EIATTR_CBANK_PARAM_SIZE
	.align		4
.L_510:
        /*003c*/ 	.byte	0x03, 0x19
        /*003e*/ 	.short	0x0278


	//----- nvinfo : EIATTR_PARAM_CBANK
	.align		4
        /*0040*/ 	.byte	0x04, 0x0a
        /*0042*/ 	.short	(.L_512 - .L_511)
	.align		4
.L_511:
        /*0044*/ 	.word	index@(.nv.constant0._ZN7cutlass13device_kernelIN5flash19enable_sm80_to_sm89INS1_16FlashAttnBwdSm80INS1_25CollectiveMainloopBwdSm80ILi2ELi2EN4cute5tupleIJNS5_1CILi64EEENS7_ILi128EEES8_EEENS_10bfloat16_tEfNS_4arch4Sm80ELb0ELb1ELb1ELb1ELb0ELb0ELb0ELb0ELi2ELi2ELi4ELi2ELb1EEENS1_24CollectiveEpilogueBwdGQAISA_fSD_Li256ELb1ELb0EEENS1_19SingleTileSchedulerILb1ELb0ELb0ELi128EEEEEEEEEvNT_6ParamsE)
        /*0048*/ 	.short	0x0210
        /*004a*/ 	.short	0x0278


	//----- nvinfo : EIATTR_SW_WAR
	.align		4
.L_512:
        /*004c*/ 	.byte	0x04, 0x36
        /*004e*/ 	.short	(.L_514 - .L_513)
.L_513:
        /*0050*/ 	.word	0x00000008
.L_514:


//--------------------- .nv.info._ZN7cutlass13device_kernelIN5flash19enable_sm80_to_sm89INS1_16FlashAttnBwdSm80INS1_25CollectiveMainloopBwdSm80ILi2ELi2EN4cute5tupleIJNS5_1CILi64EEENS7_ILi128EEES8_EEENS_10bfloat16_tEfNS_4arch4Sm80ELb0ELb1ELb1ELb1ELb1ELb0ELb0ELb0ELi2ELi2ELi4ELi2ELb1EEENS1_24CollectiveEpilogueBwdGQAISA_fSD_Li256ELb1ELb1EEENS1_19SingleTileSchedulerILb1ELb0ELb0ELi128EEEEEEEEEvNT_6ParamsE --------------------------
	.section	.nv.info._ZN7cutlass13device_kernelIN5flash19enable_sm80_to_sm89INS1_16FlashAttnBwdSm80INS1_25CollectiveMainloopBwdSm80ILi2ELi2EN4cute5tupleIJNS5_1CILi64EEENS7_ILi128EEES8_EEENS_10bfloat16_tEfNS_4arch4Sm80ELb0ELb1ELb1ELb1ELb1ELb0ELb0ELb0ELi2ELi2ELi4ELi2ELb1EEENS1_24CollectiveEpilogueBwdGQAISA_fSD_Li256ELb1ELb1EEENS1_19SingleTileSchedulerILb1ELb0ELb0ELi128EEEEEEEEEvNT_6ParamsE,"",@"SHT_CUDA_INFO"
	.sectionflags	@""
	.align	4


	//----- nvinfo : EIATTR_CUDA_API_VERSION
	.align		4
        /*0000*/ 	.byte	0x04, 0x37
        /*0002*/ 	.short	(.L_516 - .L_515)
.L_515:
        /*0004*/ 	.word	0x00000082


	//----- nvinfo : EIATTR_KPARAM_INFO
	.align		4
.L_516:
        /*0008*/ 	.byte	0x04, 0x17
        /*000a*/ 	.short	(.L_518 - .L_517)
.L_517:
        /*000c*/ 	.word	0x00000000
        /*0010*/ 	.short	0x0000
        /*0012*/ 	.short	0x0000
        /*0014*/ 	.byte	0x00, 0xf0, 0xe1, 0x09


	//----- nvinfo : EIATTR_SPARSE_MMA_MASK
	.align		4
.L_518:
        /*0018*/ 	.byte	0x03, 0x50
        /*001a*/ 	.short	0x0000


	//----- nvinfo : EIATTR_MAXREG_COUNT
	.align		4
        /*001c*/ 	.byte	0x03, 0x1b
        /*001e*/ 	.short	0x00ff


	//----- nvinfo : EIATTR_MERCURY_ISA_VERSION
	.align		4
        /*0020*/ 	.byte	0x03, 0x5f
        /*0022*/ 	.short	0x0101


	//----- nvinfo : EIATTR_EXIT_INSTR_OFFSETS
	.align		4
        /*0024*/ 	.byte	0x04, 0x1c
        /*0026*/ 	.short	(.L_520 - .L_519)


	//   ....[0]....
.L_519:
        /*0028*/ 	.word	0x00000010


	//----- nvinfo : EIATTR_MAX_THREADS
	.align		4
.L_520:
        /*002c*/ 	.byte	0x04, 0x05
        /*002e*/ 	.short	(.L_522 - .L_521)
.L_521:
        /*0030*/ 	.word	0x00000100
        /*0034*/ 	.word	0x00000001
        /*0038*/ 	.word	0x00000001


	//----- nvinfo : EIATTR_CBANK_PARAM_SIZE
	.align		4
.L_522:
        /*003c*/ 	.byte	0x03, 0x19
        /*003e*/ 	.short	0x0278


	//----- nvinfo : EIATTR_PARAM_CBANK
	.align		4
        /*0040*/ 	.byte	0x04, 0x0a
        /*0042*/ 	.short	(.L_524 - .L_523)
	.align		4
.L_523:
        /*0044*/ 	.word	index@(.nv.constant0._ZN7cutlass13device_kernelIN5flash19enable_sm80_to_sm89INS1_16FlashAttnBwdSm80INS1_25CollectiveMainloopBwdSm80ILi2ELi2EN4cute5tupleIJNS5_1CILi64EEENS7_ILi128EEES8_EEENS_10bfloat16_tEfNS_4arch4Sm80ELb0ELb1ELb1ELb1ELb1ELb0ELb0ELb0ELi2ELi2ELi4ELi2ELb1EEENS1_24CollectiveEpilogueBwdGQAISA_fSD_Li256ELb1ELb1EEENS1_19SingleTileSchedulerILb1ELb0ELb0ELi128EEEEEEEEEvNT_6ParamsE)
        /*0048*/ 	.short	0x0210
        /*004a*/ 	.short	0x0278


	//----- nvinfo : EIATTR_SW_WAR
	.align		4
.L_524:
        /*004c*/ 	.byte	0x04, 0x36
        /*004e*/ 	.short	(.L_526 - .L_525)
.L_525:
        /*0050*/ 	.word	0x00000008
.L_526:


//--------------------- .nv.info._ZN7cutlass13device_kernelIN5flash19enable_sm80_to_sm89INS1_16FlashAttnBwdSm80INS1_25CollectiveMainloopBwdSm80ILi2ELi2EN4cute5tupleIJNS5_1CILi64EEENS7_ILi128EEES8_EEENS_10bfloat16_tEfNS_4arch4Sm80ELb1ELb0ELb1ELb0ELb0ELb0ELb0ELb0ELi2ELi2ELi4ELi2ELb1EEENS1_21CollectiveEpilogueBwdISA_SB_SD_Li256ELb0ELb0ELi2EEENS1_25SingleTileBwdLPTSchedulerILb0ELi128ELb0EEEEEEEEEvNT_6ParamsE --------------------------
	.section	.nv.info._ZN7cutlass13device_kernelIN5flash19enable_sm80_to_sm89INS1_16FlashAttnBwdSm80INS1_25CollectiveMainloopBwdSm80ILi2ELi2EN4cute5tupleIJNS5_1CILi64EEENS7_ILi128EEES8_EEENS_10bfloat16_tEfNS_4arch4Sm80ELb1ELb0ELb1ELb0ELb0ELb0ELb0ELb0ELi2ELi2ELi4ELi2ELb1EEENS1_21CollectiveEpilogueBwdISA_SB_SD_Li256ELb0ELb0ELi2EEENS1_25SingleTileBwdLPTSchedulerILb0ELi128ELb0EEEEEEEEEvNT_6ParamsE,"",@"SHT_CUDA_INFO"
	.sectionflags	@""
	.align	4


	//----- nvinfo : EIATTR_CUDA_API_VERSION
	.align		4
        /*0000*/ 	.byte	0x04, 0x37
        /*0002*/ 	.short	(.L_528 - .L_527)
.L_527:
        /*0004*/ 	.word	0x00000082


	//----- nvinfo : EIATTR_KPARAM_INFO
	.align		4
.L_528:
        /*0008*/ 	.byte	0x04, 0x17
        /*000a*/ 	.short	(.L_530 - .L_529)
.L_529:
        /*000c*/ 	.word	0x00000000
        /*0010*/ 	.short	0x0000
        /*0012*/ 	.short	0x0000
        /*0014*/ 	.byte	0x00, 0xf0, 0x21, 0x0a


	//----- nvinfo : EIATTR_SPARSE_MMA_MASK
	.align		4
.L_530:
        /*0018*/ 	.byte	0x03, 0x50
        /*001a*/ 	.short	0x0000


	//----- nvinfo : EIATTR_MAXREG_COUNT
	.align		4
        /*001c*/ 	.byte	0x03, 0x1b
        /*001e*/ 	.short	0x00ff


	//----- nvinfo : EIATTR_MERCURY_ISA_VERSION
	.align		4
        /*0020*/ 	.byte	0x03, 0x5f
        /*0022*/ 	.short	0x0101


	//----- nvinfo : EIATTR_EXIT_INSTR_OFFSETS
	.align		4
        /*0024*/ 	.byte	0x04, 0x1c
        /*0026*/ 	.short	(.L_532 - .L_531)


	//   ....[0]....
.L_531:
        /*0028*/ 	.word	0x00000010


	//----- nvinfo : EIATTR_MAX_THREADS
	.align		4
.L_532:
        /*002c*/ 	.byte	0x04, 0x05
        /*002e*/ 	.short	(.L_534 - .L_533)
.L_533:
        /*0030*/ 	.word	0x00000100
        /*0034*/ 	.word	0x00000001
        /*0038*/ 	.word	0x00000001


	//----- nvinfo : EIATTR_CBANK_PARAM_SIZE
	.align		4
.L_534:
        /*003c*/ 	.byte	0x03, 0x19
        /*003e*/ 	.short	0x0288


	//----- nvinfo : EIATTR_PARAM_CBANK
	.align		4
        /*0040*/ 	.byte	0x04, 0x0a
        /*0042*/ 	.short	(.L_536 - .L_535)
	.align		4
.L_535:
        /*0044*/ 	.word	index@(.nv.constant0._ZN7cutlass13device_kernelIN5flash19enable_sm80_to_sm89INS1_16FlashAttnBwdSm80INS1_25CollectiveMainloopBwdSm80ILi2ELi2EN4cute5tupleIJNS5_1CILi64EEENS7_ILi128EEES8_EEENS_10bfloat16_tEfNS_4arch4Sm80ELb1ELb0ELb1ELb0ELb0ELb0ELb0ELb0ELi2ELi2ELi4ELi2ELb1EEENS1_21CollectiveEpilogueBwdISA_SB_SD_Li256ELb0ELb0ELi2EEENS1_25SingleTileBwdLPTSchedulerILb0ELi128ELb0EEEEEEEEEvNT_6ParamsE)
        /*0048*/ 	.short	0x0210
        /*004a*/ 	.short	0x0288


	//----- nvinfo : EIATTR_SW_WAR
	.align		4
.L_536:
        /*004c*/ 	.byte	0x04, 0x36
        /*004e*/ 	.short	(.L_538 - .L_537)
.L_537:
        /*0050*/ 	.word	0x00000008
.L_538:


//--------------------- .nv.info._ZN7cutlass13device_kernelIN5flash19enable_sm80_to_sm89INS1_16FlashAttnBwdSm80INS1_25CollectiveMainloopBwdSm80ILi2ELi2EN4cute5tupleIJNS5_1CILi64EEENS7_ILi128EEES8_EEENS_10bfloat16_tEfNS_4arch4Sm80ELb1ELb0ELb1ELb0ELb1ELb0ELb0ELb0ELi2ELi2ELi4ELi2ELb1EEENS1_21CollectiveEpilogueBwdISA_SB_SD_Li256ELb0ELb0ELi2EEENS1_25SingleTileBwdLPTSchedulerILb0ELi128ELb1EEEEEEEEEvNT_6ParamsE --------------------------
	.section	.nv.info._ZN7cutlass13device_kernelIN5flash19enable_sm80_to_sm89INS1_16FlashAttnBwdSm80INS1_25CollectiveMainloopBwdSm80ILi2ELi2EN4cute5tupleIJNS5_1CILi64EEENS7_ILi128EEES8_EEENS_10bfloat16_tEfNS_4arch4Sm80ELb1ELb0ELb1ELb0ELb1ELb0ELb0ELb0ELi2ELi2ELi4ELi2ELb1EEENS1_21CollectiveEpilogueBwdISA_SB_SD_Li256ELb0ELb0ELi2EEENS1_25SingleTileBwdLPTSchedulerILb0ELi128ELb1EEEEEEEEEvNT_6ParamsE,"",@"SHT_CUDA_INFO"
	.sectionflags	@""
	.align	4


	//----- nvinfo : EIATTR_CUDA_API_VERSION
	.align		4
        /*0000*/ 	.byte	0x04, 0x37
        /*0002*/ 	.short	(.L_540 - .L_539)
.L_539:
        /*0004*/ 	.word	0x00000082


	//----- nvinfo : EIATTR_KPARAM_INFO
	.align		4
.L_540:
        /*0008*/ 	.byte	0x04, 0x17
        /*000a*/ 	.short	(.L_542 - .L_541)
.L_541:
        /*000c*/ 	.word	0x00000000
        /*0010*/ 	.short	0x0000
        /*0012*/ 	.short	0x0000
        /*0014*/ 	.byte	0x00, 0xf0, 0x21, 0x0a


	//----- nvinfo : EIATTR_SPARSE_MMA_MASK
	.align		4
.L_542:
        /*0018*/ 	.byte	0x03, 0x50
        /*001a*/ 	.short	0x0000


	//----- nvinfo : EIATTR_MAXREG_COUNT
	.align		4
        /*001c*/ 	.byte	0x03, 0x1b
        /*001e*/ 	.short	0x00ff


	//----- nvinfo : EIATTR_MERCURY_ISA_VERSION
	.align		4
        /*0020*/ 	.byte	0x03, 0x5f
        /*0022*/ 	.short	0x0101


	//----- nvinfo : EIATTR_EXIT_INSTR_OFFSETS
	.align		4
        /*0024*/ 	.byte	0x04, 0x1c
        /*0026*/ 	.short	(.L_544 - .L_543)


	//   ....[0]....
.L_543:
        /*0028*/ 	.word	0x00000010


	//----- nvinfo : EIATTR_MAX_THREADS
	.align		4
.L_544:
        /*002c*/ 	.byte	0x04, 0x05
        /*002e*/ 	.short	(.L_546 - .L_545)
.L_545:
        /*0030*/ 	.word	0x00000100
        /*0034*/ 	.word	0x00000001
        /*0038*/ 	.word	0x00000001


	//----- nvinfo : EIATTR_CBANK_PARAM_SIZE
	.align		4
.L_546:
        /*003c*/ 	.byte	0x03, 0x19
        /*003e*/ 	.short	0x0288


	//----- nvinfo : EIATTR_PARAM_CBANK
	.align		4
        /*0040*/ 	.byte	0x04, 0x0a
        /*0042*/ 	.short	(.L_548 - .L_547)
	.align		4
.L_547:
        /*0044*/ 	.word	index@(.nv.constant0._ZN7cutlass13device_kernelIN5flash19enable_sm80_to_sm89INS1_16FlashAttnBwdSm80INS1_25CollectiveMainloopBwdSm80ILi2ELi2EN4cute5tupleIJNS5_1CILi64EEENS7_ILi128EEES8_EEENS_10bfloat16_tEfNS_4arch4Sm80ELb1ELb0ELb1ELb0ELb1ELb0ELb0ELb0ELi2ELi2ELi4ELi2ELb1EEENS1_21CollectiveEpilogueBwdISA_SB_SD_Li256ELb0ELb0ELi2EEENS1_25SingleTileBwdLPTSchedulerILb0ELi128ELb1EEEEEEEEEvNT_6ParamsE)
        /*0048*/ 	.short	0x0210
        /*004a*/ 	.short	0x0288


	//----- nvinfo : EIATTR_SW_WAR
	.align		4
.L_548:
        /*004c*/ 	.byte	0x04, 0x36
        /*004e*/ 	.short	(.L_550 - .L_549)
.L_549:
        /*0050*/ 	.word	0x00000008
.L_550:


//--------------------- .nv.info._ZN7cutlass13device_kernelIN5flash19enable_sm80_to_sm89INS1_16FlashAttnBwdSm80INS1_25CollectiveMainloopBwdSm80ILi2ELi2EN4cute5tupleIJNS5_1CILi64EEENS7_ILi128EEES8_EEENS_10bfloat16_tEfNS_4arch4Sm80ELb1ELb0ELb1ELb0ELb0ELb0ELb0ELb0ELi2ELi2ELi4ELi2ELb1EEENS1_24CollectiveEpilogueBwdGQAISA_fSD_Li256ELb0ELb0EEENS1_25SingleTileBwdLPTSchedulerILb0ELi128ELb0EEEEEEEEEvNT_6ParamsE --------------------------
	.section	.nv.info._ZN7cutlass13device_kernelIN5flash19enable_sm80_to_sm89INS1_16FlashAttnBwdSm80INS1_25CollectiveMainloopBwdSm80ILi2ELi2EN4cute5tupleIJNS5_1CILi64EEENS7_ILi128EEES8_EEENS_10bfloat16_tEfNS_4arch4Sm80ELb1ELb0ELb1ELb0ELb0ELb0ELb0ELb0ELi2ELi2ELi4ELi2ELb1EEENS1_24CollectiveEpilogueBwdGQAISA_fSD_Li256ELb0ELb0EEENS1_25SingleTileBwdLPTSchedulerILb0ELi128ELb0EEEEEEEEEvNT_6ParamsE,"",@"SHT_CUDA_INFO"
	.sectionflags	@""
	.align	4


	//----- nvinfo : EIATTR_CUDA_API_VERSION
	.align		4
        /*0000*/ 	.byte	0x04, 0x37
        /*0002*/ 	.short	(.L_552 - .L_551)
.L_551:
        /*0004*/ 	.word	0x00000082


	//----- nvinfo : EIATTR_KPARAM_INFO
	.align		4
.L_552:
        /*0008*/ 	.byte	0x04, 0x17
        /*000a*/ 	.short	(.L_554 - .L_553)
.L_553:
        /*000c*/ 	.word	0x00000000
        /*0010*/ 	.short	0x0000
        /*0012*/ 	.short	0x0000
        /*0014*/ 	.byte	0x00, 0xf0, 0x41, 0x0a


	//----- nvinfo : EIATTR_SPARSE_MMA_MASK
	.align		4
.L_554:
        /*0018*/ 	.byte	0x03, 0x50
        /*001a*/ 	.short	0x0000


	//----- nvinfo : EIATTR_MAXREG_COUNT
	.align		4
        /*001c*/ 	.byte	0x03, 0x1b
        /*001e*/ 	.short	0x00ff


	//----- nvinfo : EIATTR_MERCURY_ISA_VERSION
	.align		4
        /*0020*/ 	.byte	0x03, 0x5f
        /*0022*/ 	.short	0x0101


	//----- nvinfo : EIATTR_EXIT_INSTR_OFFSETS
	.align		4
        /*0024*/ 	.byte	0x04, 0x1c
        /*0026*/ 	.short	(.L_556 - .L_555)


	//   ....[0]....
.L_555:
        /*0028*/ 	.word	0x00000010


	//----- nvinfo : EIATTR_MAX_THREADS
	.align		4
.L_556:
        /*002c*/ 	.byte	0x04, 0x05
        /*002e*/ 	.short	(.L_558 - .L_557)
.L_557:
        /*0030*/ 	.word	0x00000100
        /*0034*/ 	.word	0x00000001
        /*0038*/ 	.word	0x00000001


	//----- nvinfo : EIATTR_CBANK_PARAM_SIZE
	.align		4
.L_558:
        /*003c*/ 	.byte	0x03, 0x19
        /*003e*/ 	.short	0x0290


	//----- nvinfo : EIATTR_PARAM_CBANK
	.align		4
        /*0040*/ 	.byte	0x04, 0x0a
        /*0042*/ 	.short	(.L_560 - .L_559)
	.align		4
.L_559:
        /*0044*/ 	.word	index@(.nv.constant0._ZN7cutlass13device_kernelIN5flash19enable_sm80_to_sm89INS1_16FlashAttnBwdSm80INS1_25CollectiveMainloopBwdSm80ILi2ELi2EN4cute5tupleIJNS5_1CILi64EEENS7_ILi128EEES8_EEENS_10bfloat16_tEfNS_4arch4Sm80ELb1ELb0ELb1ELb0ELb0ELb0ELb0ELb0ELi2ELi2ELi4ELi2ELb1EEENS1_24CollectiveEpilogueBwdGQAISA_fSD_Li256ELb0ELb0EEENS1_25SingleTileBwdLPTSchedulerILb0ELi128ELb0EEEEEEEEEvNT_6ParamsE)
        /*0048*/ 	.short	0x0210
        /*004a*/ 	.short	0x0290


	//----- nvinfo : EIATTR_SW_WAR
	.align		4
.L_560:
        /*004c*/ 	.byte	0x04, 0x36
        /*004e*/ 	.short	(.L_562 - .L_561)
.L_561:
        /*0050*/ 	.word	0x00000008
.L_562:


//--------------------- .nv.info._ZN7cutlass13device_kernelIN5flash19enable_sm80_to_sm89INS1_16FlashAttnBwdSm80INS1_25CollectiveMainloopBwdSm80ILi2ELi2EN4cute5tupleIJNS5_1CILi64EEENS7_ILi128EEES8_EEENS_10bfloat16_tEfNS_4arch4Sm80ELb1ELb0ELb1ELb0ELb1ELb0ELb0ELb0ELi2ELi2ELi4ELi2ELb1EEENS1_24CollectiveEpilogueBwdGQAISA_fSD_Li256ELb0ELb1EEENS1_25SingleTileBwdLPTSchedulerILb0ELi128ELb1EEEEEEEEEvNT_6ParamsE --------------------------
	.section	.nv.info._ZN7cutlass13device_kernelIN5flash19enable_sm80_to_sm89INS1_16FlashAttnBwdSm80INS1_25CollectiveMainloopBwdSm80ILi2ELi2EN4cute5tupleIJNS5_1CILi64EEENS7_ILi128EEES8_EEENS_10bfloat16_tEfNS_4arch4Sm80ELb1ELb0ELb1ELb0ELb1ELb0ELb0ELb0ELi2ELi2ELi4ELi2ELb1EEENS1_24CollectiveEpilogueBwdGQAISA_fSD_Li256ELb0ELb1EEENS1_25SingleTileBwdLPTSchedulerILb0ELi128ELb1EEEEEEEEEvNT_6ParamsE,"",@"SHT_CUDA_INFO"
	.sectionflags	@""
	.align	4


	//----- nvinfo : EIATTR_CUDA_API_VERSION
	.align		4
        /*0000*/ 	.byte	0x04, 0x37
        /*0002*/ 	.short	(.L_564 - .L_563)
.L_563:
        /*0004*/ 	.word	0x00000082


	//----- nvinfo : EIATTR_KPARAM_INFO
	.align		4
.L_564:
        /*0008*/ 	.byte	0x04, 0x17
        /*000a*/ 	.short	(.L_566 - .L_565)
.L_565:
        /*000c*/ 	.word	0x00000000
        /*0010*/ 	.short	0x0000
        /*0012*/ 	.short	0x0000
        /*0014*/ 	.byte	0x00, 0xf0, 0x41, 0x0a


	//----- nvinfo : EIATTR_SPARSE_MMA_MASK
	.align		4
.L_566:
        /*0018*/ 	.byte	0x03, 0x50
        /*001a*/ 	.short	0x0000


	//----- nvinfo : EIATTR_MAXREG_COUNT
	.align		4
        /*001c*/ 	.byte	0x03, 0x1b
        /*001e*/ 	.short	0x00ff


	//----- nvinfo : EIATTR_MERCURY_ISA_VERSION
	.align		4
        /*0020*/ 	.byte	0x03, 0x5f
        /*0022*/ 	.short	0x0101


	//----- nvinfo : EIATTR_EXIT_INSTR_OFFSETS
	.align		4
        /*0024*/ 	.byte	0x04, 0x1c
        /*0026*/ 	.short	(.L_568 - .L_567)


	//   ....[0]....
.L_567:
        /*0028*/ 	.word	0x00000010


	//----- nvinfo : EIATTR_MAX_THREADS
	.align		4
.L_568:
        /*002c*/ 	.byte	0x04, 0x05
        /*002e*/ 	.short	(.L_570 - .L_569)
.L_569:
        /*0030*/ 	.word	0x00000100
        /*0034*/ 	.word	0x00000001
        /*0038*/ 	.word	0x00000001


	//----- nvinfo : EIATTR_CBANK_PARAM_SIZE
	.align		4
.L_570:
        /*003c*/ 	.byte	0x03, 0x19
        /*003e*/ 	.short	0x0290


	//----- nvinfo : EIATTR_PARAM_CBANK
	.align		4
        /*0040*/ 	.byte	0x04, 0x0a
        /*0042*/ 	.short	(.L_572 - .L_571)
	.align		4
.L_571:
        /*0044*/ 	.word	index@(.nv.constant0._ZN7cutlass13device_kernelIN5flash19enable_sm80_to_sm89INS1_16FlashAttnBwdSm80INS1_25CollectiveMainloopBwdSm80ILi2ELi2EN4cute5tupleIJNS5_1CILi64EEENS7_ILi128EEES8_EEENS_10bfloat16_tEfNS_4arch4Sm80ELb1ELb0ELb1ELb0ELb1ELb0ELb0ELb0ELi2ELi2ELi4ELi2ELb1EEENS1_24CollectiveEpilogueBwdGQAISA_fSD_Li256ELb0ELb1EEENS1_25SingleTileBwdLPTSchedulerILb0ELi128ELb1EEEEEEEEEvNT_6ParamsE)
        /*0048*/ 	.short	0x0210
        /*004a*/ 	.short	0x0290


	//----- nvinfo : EIATTR_SW_WAR
	.align		4
.L_572:
        /*004c*/ 	.byte	0x04, 0x36
        /*004e*/ 	.short	(.L_574 - .L_573)
.L_573:
        /*0050*/ 	.word	0x00000008
.L_574:


//--------------------- .nv.info._ZN7cutlass13device_kernelIN5flash22FlashAttnBwdPreprocessIN4cute5tupleIJNS3_1CILi64EEES6_EEENS_10bfloat16_tEfNS_4arch4Sm80ELb1ELb0EEEEEvNT_6ParamsE --------------------------
	.section	.nv.info._ZN7cutlass13device_kernelIN5flash22FlashAttnBwdPreprocessIN4cute5tupleIJNS3_1CILi64EEES6_EEENS_10bfloat16_tEfNS_4arch4Sm80ELb1ELb0EEEEEvNT_6ParamsE,"",@"SHT_CUDA_INFO"
	.sectionflags	@""
	.align	4


	//----- nvinfo : EIATTR_CUDA_API_VERSION
	.align		4
        /*0000*/ 	.byte	0x04, 0x37
        /*0002*/ 	.short	(.L_576 - .L_575)
.L_575:
        /*0004*/ 	.word	0x00000082


	//----- nvinfo : EIATTR_KPARAM_INFO
	.align		4
.L_576:
        /*0008*/ 	.byte	0x04, 0x17
        /*000a*/ 	.short	(.L_578 - .L_577)
.L_577:
        /*000c*/ 	.word	0x00000000
        /*0010*/ 	.short	0x0000
        /*0012*/ 	.short	0x0000
        /*0014*/ 	.byte	0x00, 0xf0, 0xc1, 0x03


	//----- nvinfo : EIATTR_SPARSE_MMA_MASK
	.align		4
.L_578:
        /*0018*/ 	.byte	0x03, 0x50
        /*001a*/ 	.short	0x0000


	//----- nvinfo : EIATTR_MAXREG_COUNT
	.align		4
        /*001c*/ 	.byte	0x03, 0x1b
        /*001e*/ 	.short	0x0080


	//----- nvinfo : EIATTR_MERCURY_ISA_VERSION
	.align		4
        /*0020*/ 	.byte	0x03, 0x5f
        /*0022*/ 	.short	0x0101


	//----- nvinfo : EIATTR_COOP_GROUP_MASK_REGIDS
	.align		4
        /*0024*/ 	.byte	0x04, 0x29
        /*0026*/ 	.short	(.L_580 - .L_579)


	//   ....[0]....
.L_579:
        /*0028*/ 	.word	0xffffffff


	//   ....[1]....
        /*002c*/ 	.word	0xffffffff


	//   ....[2]....
        /*0030*/ 	.word	0xffffffff


	//   ....[3]....
        /*0034*/ 	.word	0xffffffff


	//   ....[4]....
        /*0038*/ 	.word	0xffffffff


	//   ....[5]....
        /*003c*/ 	.word	0xffffffff


	//----- nvinfo : EIATTR_COOP_GROUP_INSTR_OFFSETS
	.align		4
.L_580:
        /*0040*/ 	.byte	0x04, 0x28
        /*0042*/ 	.short	(.L_582 - .L_581)


	//   ....[0]....
.L_581:
        /*0044*/ 	.word	0x00000a70


	//   ....[1]....
        /*0048*/ 	.word	0x00000a90


	//   ....[2]....
        /*004c*/ 	.word	0x00000ad0


	//   ....[3]....
        /*0050*/ 	.word	0x00000ae0


	//   ....[4]....
        /*0054*/ 	.word	0x00000b10


	//   ....[5]....
        /*0058*/ 	.word	0x00000b30


	//----- nvinfo : EIATTR_EXIT_INSTR_OFFSETS
	.align		4
.L_582:
        /*005c*/ 	.byte	0x04, 0x1c
        /*005e*/ 	.short	(.L_584 - .L_583)


	//   ....[0]....
.L_583:
        /*0060*/ 	.word	0x00000fe0


	//   ....[1]....
        /*0064*/ 	.word	0x00001060


	//----- nvinfo : EIATTR_MAX_THREADS
	.align		4
.L_584:
        /*0068*/ 	.byte	0x04, 0x05
        /*006a*/ 	.short	(.L_586 - .L_585)
.L_585:
        /*006c*/ 	.word	0x00000100
        /*0070*/ 	.word	0x00000001
        /*0074*/ 	.word	0x00000001


	//----- nvinfo : EIATTR_CRS_STACK_SIZE
	.align		4
.L_586:
        /*0078*/ 	.byte	0x04, 0x1e
        /*007a*/ 	.short	(.L_588 - .L_587)
.L_587:
        /*007c*/ 	.word	0x00000000


	//----- nvinfo : EIATTR_CBANK_PARAM_SIZE
	.align		4
.L_588:
        /*0080*/ 	.byte	0x03, 0x19
        /*0082*/ 	.short	0x00f0


	//----- nvinfo : EIATTR_PARAM_CBANK
	.align		4
        /*0084*/ 	.byte	0x04, 0x0a
        /*0086*/ 	.short	(.L_590 - .L_589)
	.align		4
.L_589:
        /*0088*/ 	.word	index@(.nv.constant0._ZN7cutlass13device_kernelIN5flash22FlashAttnBwdPreprocessIN4cute5tupleIJNS3_1CILi64EEES6_EEENS_10bfloat16_tEfNS_4arch4Sm80ELb1ELb0EEEEEvNT_6ParamsE)
        /*008c*/ 	.short	0x0210
        /*008e*/ 	.short	0x00f0


	//----- nvinfo : EIATTR_SW_WAR
	.align		4
.L_590:
        /*0090*/ 	.byte	0x04, 0x36
        /*0092*/ 	.short	(.L_592 - .L_591)
.L_591:
        /*0094*/ 	.word	0x00000008
.L_592:


//--------------------- .nv.info._ZN7cutlass13device_kernelIN5flash19enable_sm80_to_sm89INS1_16FlashAttnBwdSm80INS1_25CollectiveMainloopBwdSm80ILi2ELi2EN4cute5tupleIJNS5_1CILi64EEENS7_ILi128EEES8_EEENS_10bfloat16_tEfNS_4arch4Sm80ELb1ELb0ELb1ELb1ELb0ELb0ELb0ELb0ELi2ELi2ELi4ELi2ELb1EEENS1_21CollectiveEpilogueBwdISA_SB_SD_Li256ELb1ELb0ELi2EEENS1_25SingleTileBwdLPTSchedulerILb1ELi128ELb0EEEEEEEEEvNT_6ParamsE --------------------------
	.section	.nv.info._ZN7cutlass13device_kernelIN5flash19enable_sm80_to_sm89INS1_16FlashAttnBwdSm80INS1_25CollectiveMainloopBwdSm80ILi2ELi2EN4cute5tupleIJNS5_1CILi64EEENS7_ILi128EEES8_EEENS_10bfloat16_tEfNS_4arch4Sm80ELb1ELb0ELb1ELb1ELb0ELb0ELb0ELb0ELi2ELi2ELi4ELi2ELb1EEENS1_21CollectiveEpilogueBwdISA_SB_SD_Li256ELb1ELb0ELi2EEENS1_25SingleTileBwdLPTSchedulerILb1ELi128ELb0EEEEEEEEEvNT_6ParamsE,"",@"SHT_CUDA_INFO"
	.sectionflags	@""
	.align	4


	//----- nvinfo : EIATTR_CUDA_API_VERSION
	.align		4
        /*0000*/ 	.byte	0x04, 0x37
        /*0002*/ 	.short	(.L_594 - .L_593)
.L_593:
        /*0004*/ 	.word	0x00000082


	//----- nvinfo : EIATTR_KPARAM_INFO
	.align		4
.L_594:
        /*0008*/ 	.byte	0x04, 0x17
        /*000a*/ 	.short	(.L_596 - .L_595)
.L_595:
        /*000c*/ 	.word	0x00000000
        /*0010*/ 	.short	0x0000
        /*0012*/ 	.short	0x0000
        /*0014*/ 	.byte	0x00, 0xf0, 0x21, 0x0a


	//----- nvinfo : EIATTR_SPARSE_MMA_MASK
	.align		4
.L_596:
        /*0018*/ 	.byte	0x03, 0x50
        /*001a*/ 	.short	0x0000


	//----- nvinfo : EIATTR_MAXREG_COUNT
	.align		4
        /*001c*/ 	.byte	0x03, 0x1b
        /*001e*/ 	.short	0x00ff


	//----- nvinfo : EIATTR_MERCURY_ISA_VERSION
	.align		4
        /*0020*/ 	.byte	0x03, 0x5f
        /*0022*/ 	.short	0x0101


	//----- nvinfo : EIATTR_EXIT_INSTR_OFFSETS
	.align		4
        /*0024*/ 	.byte	0x04, 0x1c
        /*0026*/ 	.short	(.L_598 - .L_597)


	//   ....[0]....
.L_597:
        /*0028*/ 	.word	0x00000010


	//----- nvinfo : EIATTR_MAX_THREADS
	.align		4
.L_598:
        /*002c*/ 	.byte	0x04, 0x05
        /*002e*/ 	.short	(.L_600 - .L_599)
.L_599:
        /*0030*/ 	.word	0x00000100
        /*0034*/ 	.word	0x00000001
        /*0038*/ 	.word	0x00000001


	//----- nvinfo : EIATTR_CBANK_PARAM_SIZE
	.align		4
.L_600:
        /*003c*/ 	.byte	0x03, 0x19
        /*003e*/ 	.short	0x0288


	//----- nvinfo : EIATTR_PARAM_CBANK
	.align		4
        /*0040*/ 	.byte	0x04, 0x0a
        /*0042*/ 	.short	(.L_602 - .L_601)
	.align		4
.L_601:
        /*0044*/ 	.word	index@(.nv.constant0._ZN7cutlass13device_kernelIN5flash19enable_sm80_to_sm89INS1_16FlashAttnBwdSm80INS1_25CollectiveMainloopBwdSm80ILi2ELi2EN4cute5tupleIJNS5_1CILi64EEENS7_ILi128EEES8_EEENS_10bfloat16_tEfNS_4arch4Sm80ELb1ELb0ELb1ELb1ELb0ELb0ELb0ELb0ELi2ELi2ELi4ELi2ELb1EEENS1_21CollectiveEpilogueBwdISA_SB_SD_Li256ELb1ELb0ELi2EEENS1_25SingleTileBwdLPTSchedulerILb1ELi128ELb0EEEEEEEEEvNT_6ParamsE)
        /*0048*/ 	.short	0x0210
        /*004a*/ 	.short	0x0288


	//----- nvinfo : EIATTR_SW_WAR
	.align		4
.L_602:
        /*004c*/ 	.byte	0x04, 0x36
        /*004e*/ 	.short	(.L_604 - .L_603)
.L_603:
        /*0050*/ 	.word	0x00000008
.L_604:


//--------------------- .nv.info._ZN7cutlass13device_kernelIN5flash19enable_sm80_to_sm89INS1_16FlashAttnBwdSm80INS1_25CollectiveMainloopBwdSm80ILi2ELi2EN4cute5tupleIJNS5_1CILi64EEENS7_ILi128EEES8_EEENS_10bfloat16_tEfNS_4arch4Sm80ELb1ELb0ELb1ELb1ELb1ELb0ELb0ELb0ELi2ELi2ELi4ELi2ELb1EEENS1_21CollectiveEpilogueBwdISA_SB_SD_Li256ELb1ELb0ELi2EEENS1_25SingleTileBwdLPTSchedulerILb1ELi128ELb1EEEEEEEEEvNT_6ParamsE --------------------------
	.section	.nv.info._ZN7cutlass13device_kernelIN5flash19enable_sm80_to_sm89INS1_16FlashAttnBwdSm80INS1_25CollectiveMainloopBwdSm80ILi2ELi2EN4cute5tupleIJNS5_1CILi64EEENS7_ILi128EEES8_EEENS_10bfloat16_tEfNS_4arch4Sm80ELb1ELb0ELb1ELb1ELb1ELb0ELb0ELb0ELi2ELi2ELi4ELi2ELb1EEENS1_21CollectiveEpilogueBwdISA_SB_SD_Li256ELb1ELb0ELi2EEENS1_25SingleTileBwdLPTSchedulerILb1ELi128ELb1EEEEEEEEEvNT_6ParamsE,"",@"SHT_CUDA_INFO"
	.sectionflags	@""
	.align	4


	//----- nvinfo : EIATTR_CUDA_API_VERSION
	.align		4
        /*0000*/ 	.byte	0x04, 0x37
        /*0002*/ 	.short	(.L_606 - .L_605)
.L_605:
        /*0004*/ 	.word	0x00000082


	//----- nvinfo : EIATTR_KPARAM_INFO
	.align		4
.L_606:
        /*0008*/ 	.byte	0x04, 0x17
        /*000a*/ 	.short	(.L_608 - .L_607)
.L_607:
        /*000c*/ 	.word	0x00000000
        /*0010*/ 	.short	0x0000
        /*0012*/ 	.short	0x0000
        /*0014*/ 	.byte	0x00, 0xf0, 0x21, 0x0a


	//----- nvinfo : EIATTR_SPARSE_MMA_MASK
	.align		4
.L_608:
        /*0018*/ 	.byte	0x03, 0x50
        /*001a*/ 	.short	0x0000


	//----- nvinfo : EIATTR_MAXREG_COUNT
	.align		4
        /*001c*/ 	.byte	0x03, 0x1b
        /*001e*/ 	.short	0x00ff


	//----- nvinfo : EIATTR_MERCURY_ISA_VERSION
	.align		4
        /*0020*/ 	.byte	0x03, 0x5f
        /*0022*/ 	.short	0x0101


	//----- nvinfo : EIATTR_EXIT_INSTR_OFFSETS
	.align		4
        /*0024*/ 	.byte	0x04, 0x1c
        /*0026*/ 	.short	(.L_610 - .L_609)


	//   ....[0]....
.L_609:
        /*0028*/ 	.word	0x00000010


	//----- nvinfo : EIATTR_MAX_THREADS
	.align		4
.L_610:
        /*002c*/ 	.byte	0x04, 0x05
        /*002e*/ 	.short	(.L_612 - .L_611)
.L_611:
        /*0030*/ 	.word	0x00000100
        /*0034*/ 	.word	0x00000001
        /*0038*/ 	.word	0x00000001


	//----- nvinfo : EIATTR_CBANK_PARAM_SIZE
	.align		4
.L_612:
        /*003c*/ 	.byte	0x03, 0x19
        /*003e*/ 	.short	0x0288


	//----- nvinfo : EIATTR_PARAM_CBANK
	.align		4
        /*0040*/ 	.byte	0x04, 0x0a
        /*0042*/ 	.short	(.L_614 - .L_613)
	.align		4
.L_613:
        /*0044*/ 	.word	index@(.nv.constant0._ZN7cutlass13device_kernelIN5flash19enable_sm80_to_sm89INS1_16FlashAttnBwdSm80INS1_25CollectiveMainloopBwdSm80ILi2ELi2EN4cute5tupleIJNS5_1CILi64EEENS7_ILi128EEES8_EEENS_10bfloat16_tEfNS_4arch4Sm80ELb1ELb0ELb1ELb1ELb1ELb0ELb0ELb0ELi2ELi2ELi4ELi2ELb1EEENS1_21CollectiveEpilogueBwdISA_SB_SD_Li256ELb1ELb0ELi2EEENS1_25SingleTileBwdLPTSchedulerILb1ELi128ELb1EEEEEEEEEvNT_6ParamsE)
        /*0048*/ 	.short	0x0210
        /*004a*/ 	.short	0x0288


	//----- nvinfo : EIATTR_SW_WAR
	.align		4
.L_614:
        /*004c*/ 	.byte	0x04, 0x36
        /*004e*/ 	.short	(.L_616 - .L_615)
.L_615:
        /*0050*/ 	.word	0x00000008
.L_616:


//--------------------- .nv.info._ZN7cutlass13device_kernelIN5flash19enable_sm80_to_sm89INS1_16FlashAttnBwdSm80INS1_25CollectiveMainloopBwdSm80ILi2ELi2EN4cute5tupleIJNS5_1CILi64EEENS7_ILi128EEES8_EEENS_10bfloat16_tEfNS_4arch4Sm80ELb1ELb0ELb1ELb1ELb0ELb0ELb0ELb0ELi2ELi2ELi4ELi2ELb1EEENS1_24CollectiveEpilogueBwdGQAISA_fSD_Li256ELb1ELb0EEENS1_25SingleTileBwdLPTSchedulerILb1ELi128ELb0EEEEEEEEEvNT_6ParamsE --------------------------
	.section	.nv.info._ZN7cutlass13device_kernelIN5flash19enable_sm80_to_sm89INS1_16FlashAttnBwdSm80INS1_25CollectiveMainloopBwdSm80ILi2ELi2EN4cute5tupleIJNS5_1CILi64EEENS7_ILi128EEES8_EEENS_10bfloat16_tEfNS_4arch4Sm80ELb1ELb0ELb1ELb1ELb0ELb0ELb0ELb0ELi2ELi2ELi4ELi2ELb1EEENS1_24CollectiveEpilogueBwdGQAISA_fSD_Li256ELb1ELb0EEENS1_25SingleTileBwdLPTSchedulerILb1ELi128ELb0EEEEEEEEEvNT_6ParamsE,"",@"SHT_CUDA_INFO"
	.sectionflags	@""
	.align	4


	//----- nvinfo : EIATTR_CUDA_API_VERSION
	.align		4
        /*0000*/ 	.byte	0x04, 0x37
        /*0002*/ 	.short	(.L_618 - .L_617)
.L_617:
        /*0004*/ 	.word	0x00000082


	//----- nvinfo : EIATTR_KPARAM_INFO
	.align		4
.L_618:
        /*0008*/ 	.byte	0x04, 0x17
        /*000a*/ 	.short	(.L_620 - .L_619)
.L_619:
        /*000c*/ 	.word	0x00000000
        /*0010*/ 	.short	0x0000
        /*0012*/ 	.short	0x0000
        /*0014*/ 	.byte	0x00, 0xf0, 0x41, 0x0a


	//----- nvinfo : EIATTR_SPARSE_MMA_MASK
	.align		4
.L_620:
        /*0018*/ 	.byte	0x03, 0x50
        /*001a*/ 	.short	0x0000


	//----- nvinfo : EIATTR_MAXREG_COUNT
	.align		4
        /*001c*/ 	.byte	0x03, 0x1b
        /*001e*/ 	.short	0x00ff


	//----- nvinfo : EIATTR_MERCURY_ISA_VERSION
	.align		4
        /*0020*/ 	.byte	0x03, 0x5f
        /*0022*/ 	.short	0x0101


	//----- nvinfo : EIATTR_EXIT_INSTR_OFFSETS
	.align		4
        /*0024*/ 	.byte	0x04, 0x1c
        /*0026*/ 	.short	(.L_622 - .L_621)


	//   ....[0]....
.L_621:
        /*0028*/ 	.word	0x00000010


	//----- nvinfo : EIATTR_MAX_THREADS
	.align		4
.L_622:
        /*002c*/ 	.byte	0x04, 0x05
        /*002e*/ 	.short	(.L_624 - .L_623)
.L_623:
        /*0030*/ 	.word	0x00000100
        /*0034*/ 	.word	0x00000001
        /*0038*/ 	.word	0x00000001


	//----- nvinfo : EIATTR_CBANK_PARAM_SIZE
	.align		4
.L_624:
        /*003c*/ 	.byte	0x03, 0x19
        /*003e*/ 	.short	0x0290


	//----- nvinfo : EIATTR_PARAM_CBANK
	.align		4
        /*0040*/ 	.byte	0x04, 0x0a
        /*0042*/ 	.short	(.L_626 - .L_625)
	.align		4
.L_625:
        /*0044*/ 	.word	index@(.nv.constant0._ZN7cutlass13device_kernelIN5flash19enable_sm80_to_sm89INS1_16FlashAttnBwdSm80INS1_25CollectiveMainloopBwdSm80ILi2ELi2EN4cute5tupleIJNS5_1CILi64EEENS7_ILi128EEES8_EEENS_10bfloat16_tEfNS_4arch4Sm80ELb1ELb0ELb1ELb1ELb0ELb0ELb0ELb0ELi2ELi2ELi4ELi2ELb1EEENS1_24CollectiveEpilogueBwdGQAISA_fSD_Li256ELb1ELb0EEENS1_25SingleTileBwdLPTSchedulerILb1ELi128ELb0EEEEEEEEEvNT_6ParamsE)
        /*0048*/ 	.short	0x0210
        /*004a*/ 	.short	0x0290


	//----- nvinfo : EIATTR_SW_WAR
	.align		4
.L_626:
        /*004c*/ 	.byte	0x04, 0x36
        /*004e*/ 	.short	(.L_628 - .L_627)
.L_627:
        /*0050*/ 	.word	0x00000008
.L_628:


//--------------------- .nv.info._ZN7cutlass13device_kernelIN5flash32FlashAttnBwdPostprocessConvertdQIN4cute5tupleIJNS3_1CILi64EEES6_EEENS_10bfloat16_tEfNS_4arch4Sm80ELi256ENS3_8TiledMMAINS3_8MMA_AtomIJNS3_30SM80_16x8x16_F32BF16BF16F32_TNEEEENS3_6LayoutINS4_IJNS5_ILi2EEENS5_ILi4EEENS5_ILi1EEEEEENS4_IJSI_SG_NS5_ILi0EEEEEEEENS4_IJNS5_ILi32EEES6_NS5_ILi16EEEEEEEELb0EEEEEvNT_6ParamsE --------------------------
	.section	.nv.info._ZN7cutlass13device_kernelIN5flash32FlashAttnBwdPostprocessConvertdQIN4cute5tupleIJNS3_1CILi64EEES6_EEENS_10bfloat16_tEfNS_4arch4Sm80ELi256ENS3_8TiledMMAINS3_8MMA_AtomIJNS3_30SM80_16x8x16_F32BF16BF16F32_TNEEEENS3_6LayoutINS4_IJNS5_ILi2EEENS5_ILi4EEENS5_ILi1EEEEEENS4_IJSI_SG_NS5_ILi0EEEEEEEENS4_IJNS5_ILi32EEES6_NS5_ILi16EEEEEEEELb0EEEEEvNT_6ParamsE,"",@"SHT_CUDA_INFO"
	.sectionflags	@""
	.align	4


	//----- nvinfo : EIATTR_CUDA_API_VERSION
	.align		4
        /*0000*/ 	.byte	0x04, 0x37
        /*0002*/ 	.short	(.L_630 - .L_629)
.L_629:
        /*0004*/ 	.word	0x00000082


	//----- nvinfo : EIATTR_KPARAM_INFO
	.align		4
.L_630:
        /*0008*/ 	.byte	0x04, 0x17
        /*000a*/ 	.short	(.L_632 - .L_631)
.L_631:
        /*000c*/ 	.word	0x00000000
        /*0010*/ 	.short	0x0000
        /*0012*/ 	.short	0x0000
        /*0014*/ 	.byte	0x00, 0xf0, 0xc1, 0x01


	//----- nvinfo : EIATTR_SPARSE_MMA_MASK
	.align		4
.L_632:
        /*0018*/ 	.byte	0x03, 0x50
        /*001a*/ 	.short	0x0000


	//----- nvinfo : EIATTR_MAXREG_COUNT
	.align		4
        /*001c*/ 	.byte	0x03, 0x1b
        /*001e*/ 	.short	0x0080


	//----- nvinfo : EIATTR_NUM_BARRIERS
	.align		4
        /*0020*/ 	.byte	0x02, 0x4c
        /*0022*/ 	.byte	0x01
	.zero		1


	//----- nvinfo : EIATTR_MERCURY_ISA_VERSION
	.align		4
        /*0024*/ 	.byte	0x03, 0x5f
        /*0026*/ 	.short	0x0101


	//----- nvinfo : EIATTR_EXIT_INSTR_OFFSETS
	.align		4
        /*0028*/ 	.byte	0x04, 0x1c
        /*002a*/ 	.short	(.L_634 - .L_633)


	//   ....[0]....
.L_633:
        /*002c*/ 	.word	0x000001b0


	//   ....[1]....
        /*0030*/ 	.word	0x00000db0


	//   ....[2]....
        /*0034*/ 	.word	0x00000e90


	//----- nvinfo : EIATTR_MAX_THREADS
	.align		4
.L_634:
        /*0038*/ 	.byte	0x04, 0x05
        /*003a*/ 	.short	(.L_636 - .L_635)
.L_635:
        /*003c*/ 	.word	0x00000100
        /*0040*/ 	.word	0x00000001
        /*0044*/ 	.word	0x00000001


	//----- nvinfo : EIATTR_CRS_STACK_SIZE
	.align		4
.L_636:
        /*0048*/ 	.byte	0x04, 0x1e
        /*004a*/ 	.short	(.L_638 - .L_637)
.L_637:
        /*004c*/ 	.word	0x00000000


	//----- nvinfo : EIATTR_CBANK_PARAM_SIZE
	.align		4
.L_638:
        /*0050*/ 	.byte	0x03, 0x19
        /*0052*/ 	.short	0x0070


	//----- nvinfo : EIATTR_PARAM_CBANK
	.align		4
        /*0054*/ 	.byte	0x04, 0x0a
        /*0056*/ 	.short	(.L_640 - .L_639)
	.align		4
.L_639:
        /*0058*/ 	.word	index@(.nv.constant0._ZN7cutlass13device_kernelIN5flash32FlashAttnBwdPostprocessConvertdQIN4cute5tupleIJNS3_1CILi64EEES6_EEENS_10bfloat16_tEfNS_4arch4Sm80ELi256ENS3_8TiledMMAINS3_8MMA_AtomIJNS3_30SM80_16x8x16_F32BF16BF16F32_TNEEEENS3_6LayoutINS4_IJNS5_ILi2EEENS5_ILi4EEENS5_ILi1EEEEEENS4_IJSI_SG_NS5_ILi0EEEEEEEENS4_IJNS5_ILi32EEES6_NS5_ILi16EEEEEEEELb0EEEEEvNT_6ParamsE)
        /*005c*/ 	.short	0x0210
        /*005e*/ 	.short	0x0070


	//----- nvinfo : EIATTR_SW_WAR
	.align		4
.L_640:
        /*0060*/ 	.byte	0x04, 0x36
        /*0062*/ 	.short	(.L_642 - .L_641)
.L_641:
        /*0064*/ 	.word	0x00000008
.L_642:


//--------------------- .nv.info._ZN7cutlass13device_kernelIN5flash19enable_sm80_to_sm89INS1_16FlashAttnBwdSm80INS1_25CollectiveMainloopBwdSm80ILi2ELi2EN4cute5tupleIJNS5_1CILi64EEENS7_ILi128EEES8_EEENS_10bfloat16_tEfNS_4arch4Sm80ELb1ELb0ELb1ELb1ELb1ELb0ELb0ELb0ELi2ELi2ELi4ELi2ELb1EEENS1_24CollectiveEpilogueBwdGQAISA_fSD_Li256ELb1ELb1EEENS1_25SingleTileBwdLPTSchedulerILb1ELi128ELb1EEEEEEEEEvNT_6ParamsE --------------------------
	.section	.nv.info._ZN7cutlass13device_kernelIN5flash19enable_sm80_to_sm89INS1_16FlashAttnBwdSm80INS1_25CollectiveMainloopBwdSm80ILi2ELi2EN4cute5tupleIJNS5_1CILi64EEENS7_ILi128EEES8_EEENS_10bfloat16_tEfNS_4arch4Sm80ELb1ELb0ELb1ELb1ELb1ELb0ELb0ELb0ELi2ELi2ELi4ELi2ELb1EEENS1_24CollectiveEpilogueBwdGQAISA_fSD_Li256ELb1ELb1EEENS1_25SingleTileBwdLPTSchedulerILb1ELi128ELb1EEEEEEEEEvNT_6ParamsE,"",@"SHT_CUDA_INFO"
	.sectionflags	@""
	.align	4


	//----- nvinfo : EIATTR_CUDA_API_VERSION
	.align		4
        /*0000*/ 	.byte	0x04, 0x37
        /*0002*/ 	.short	(.L_644 - .L_643)
.L_643:
        /*0004*/ 	.word	0x00000082


	//----- nvinfo : EIATTR_KPARAM_INFO
	.align		4
.L_644:
        /*0008*/ 	.byte	0x04, 0x17
        /*000a*/ 	.short	(.L_646 - .L_645)
.L_645:
        /*000c*/ 	.word	0x00000000
        /*0010*/ 	.short	0x0000
        /*0012*/ 	.short	0x0000
        /*0014*/ 	.byte	0x00, 0xf0, 0x41, 0x0a


	//----- nvinfo : EIATTR_SPARSE_MMA_MASK
	.align		4
.L_646:
        /*0018*/ 	.byte	0x03, 0x50
        /*001a*/ 	.short	0x0000


	//----- nvinfo : EIATTR_MAXREG_COUNT
	.align		4
        /*001c*/ 	.byte	0x03, 0x1b
        /*001e*/ 	.short	0x00ff


	//----- nvinfo : EIATTR_MERCURY_ISA_VERSION
	.align		4
        /*0020*/ 	.byte	0x03, 0x5f
        /*0022*/ 	.short	0x0101


	//----- nvinfo : EIATTR_EXIT_INSTR_OFFSETS
	.align		4
        /*0024*/ 	.byte	0x04, 0x1c
        /*0026*/ 	.short	(.L_648 - .L_647)


	//   ....[0]....
.L_647:
        /*0028*/ 	.word	0x00000010


	//----- nvinfo : EIATTR_MAX_THREADS
	.align		4
.L_648:
        /*002c*/ 	.byte	0x04, 0x05
        /*002e*/ 	.short	(.L_650 - .L_649)
.L_649:
        /*0030*/ 	.word	0x00000100
        /*0034*/ 	.word	0x00000001
        /*0038*/ 	.word	0x00000001


	//----- nvinfo : EIATTR_CBANK_PARAM_SIZE
	.align		4
.L_650:
        /*003c*/ 	.byte	0x03, 0x19
        /*003e*/ 	.short	0x0290


	//----- nvinfo : EIATTR_PARAM_CBANK
	.align		4
        /*0040*/ 	.byte	0x04, 0x0a
        /*0042*/ 	.short	(.L_652 - .L_651)
	.align		4
.L_651:
        /*0044*/ 	.word	index@(.nv.constant0._ZN7cutlass13device_kernelIN5flash19enable_sm80_to_sm89INS1_16FlashAttnBwdSm80INS1_25CollectiveMainloopBwdSm80ILi2ELi2EN4cute5tupleIJNS5_1CILi64EEENS7_ILi128EEES8_EEENS_10bfloat16_tEfNS_4arch4Sm80ELb1ELb0ELb1ELb1ELb1ELb0ELb0ELb0ELi2ELi2ELi4ELi2ELb1EEENS1_24CollectiveEpilogueBwdGQAISA_fSD_Li256ELb1ELb1EEENS1_25SingleTileBwdLPTSchedulerILb1ELi128ELb1EEEEEEEEEvNT_6ParamsE)
        /*0048*/ 	.short	0x0210
        /*004a*/ 	.short	0x0290


	//----- nvinfo : EIATTR_SW_WAR
	.align		4
.L_652:
        /*004c*/ 	.byte	0x04, 0x36
        /*004e*/ 	.short	(.L_654 - .L_653)
.L_653:
        /*0050*/ 	.word	0x00000008
.L_654:


//--------------------- .nv.info._ZN7cutlass13device_kernelIN5flash22FlashAttnBwdPreprocessIN4cute5tupleIJNS3_1CILi64EEES6_EEENS_10bfloat16_tEfNS_4arch4Sm80ELb1ELb1EEEEEvNT_6ParamsE --------------------------
	.section	.nv.info._ZN7cutlass13device_kernelIN5flash22FlashAttnBwdPreprocessIN4cute5tupleIJNS3_1CILi64EEES6_EEENS_10bfloat16_tEfNS_4arch4Sm80ELb1ELb1EEEEEvNT_6ParamsE,"",@"SHT_CUDA_INFO"
	.sectionflags	@""
	.align	4


	//----- nvinfo : EIATTR_CUDA_API_VERSION
	.align		4
        /*0000*/ 	.byte	0x04, 0x37
        /*0002*/ 	.short	(.L_656 - .L_655)
.L_655:
        /*0004*/ 	.word	0x00000082


	//----- nvinfo : EIATTR_KPARAM_INFO
	.align		4
.L_656:
        /*0008*/ 	.byte	0x04, 0x17
        /*000a*/ 	.short	(.L_658 - .L_657)
.L_657:
        /*000c*/ 	.word	0x00000000
        /*0010*/ 	.short	0x0000
        /*0012*/ 	.short	0x0000
        /*0014*/ 	.byte	0x00, 0xf0, 0xc1, 0x03


	//----- nvinfo : EIATTR_SPARSE_MMA_MASK
	.align		4
.L_658:
        /*0018*/ 	.byte	0x03, 0x50
        /*001a*/ 	.short	0x0000


	//----- nvinfo : EIATTR_MAXREG_COUNT
	.align		4
        /*001c*/ 	.byte	0x03, 0x1b
        /*001e*/ 	.short	0x0080


	//----- nvinfo : EIATTR_MERCURY_ISA_VERSION
	.align		4
        /*0020*/ 	.byte	0x03, 0x5f
        /*0022*/ 	.short	0x0101


	//----- nvinfo : EIATTR_COOP_GROUP_MASK_REGIDS
	.align		4
        /*0024*/ 	.byte	0x04, 0x29
        /*0026*/ 	.short	(.L_660 - .L_659)


	//   ....[0]....
.L_659:
        /*0028*/ 	.word	0xffffffff


	//   ....[1]....
        /*002c*/ 	.word	0xffffffff


	//   ....[2]....
        /*0030*/ 	.word	0xffffffff


	//   ....[3]....
        /*0034*/ 	.word	0xffffffff


	//   ....[4]....
        /*0038*/ 	.word	0xffffffff


	//   ....[5]....
        /*003c*/ 	.word	0xffffffff


	//----- nvinfo : EIATTR_COOP_GROUP_INSTR_OFFSETS
	.align		4
.L_660:
        /*0040*/ 	.byte	0x04, 0x28
        /*0042*/ 	.short	(.L_662 - .L_661)


	//   ....[0]....
.L_661:
        /*0044*/ 	.word	0x00000c60


	//   ....[1]....
        /*0048*/ 	.word	0x00000c70


	//   ....[2]....
        /*004c*/ 	.word	0x00000cb0


	//   ....[3]....
        /*0050*/ 	.word	0x00000cd0


	//   ....[4]....
        /*0054*/ 	.word	0x00000d20


	//   ....[5]....
        /*0058*/ 	.word	0x00000d40


	//----- nvinfo : EIATTR_EXIT_INSTR_OFFSETS
	.align		4
.L_662:
        /*005c*/ 	.byte	0x04, 0x1c
        /*005e*/ 	.short	(.L_664 - .L_663)


	//   ....[0]....
.L_663:
        /*0060*/ 	.word	0x000001c0


	//   ....[1]....
        /*0064*/ 	.word	0x000012a0


	//   ....[2]....
        /*0068*/ 	.word	0x00001320


	//----- nvinfo : EIATTR_MAX_THREADS
	.align		4
.L_664:
        /*006c*/ 	.byte	0x04, 0x05
        /*006e*/ 	.short	(.L_666 - .L_665)
.L_665:
        /*0070*/ 	.word	0x00000100
        /*0074*/ 	.word	0x00000001
        /*0078*/ 	.word	0x00000001


	//----- nvinfo : EIATTR_CRS_STACK_SIZE
	.align		4
.L_666:
        /*007c*/ 	.byte	0x04, 0x1e
        /*007e*/ 	.short	(.L_668 - .L_667)
.L_667:
        /*0080*/ 	.word	0x00000000


	//----- nvinfo : EIATTR_CBANK_PARAM_SIZE
	.align		4
.L_668:
        /*0084*/ 	.byte	0x03, 0x19
        /*0086*/ 	.short	0x00f0


	//----- nvinfo : EIATTR_PARAM_CBANK
	.align		4
        /*0088*/ 	.byte	0x04, 0x0a
        /*008a*/ 	.short	(.L_670 - .L_669)
	.align		4
.L_669:
        /*008c*/ 	.word	index@(.nv.constant0._ZN7cutlass13device_kernelIN5flash22FlashAttnBwdPreprocessIN4cute5tupleIJNS3_1CILi64EEES6_EEENS_10bfloat16_tEfNS_4arch4Sm80ELb1ELb1EEEEEvNT_6ParamsE)
        /*0090*/ 	.short	0x0210
        /*0092*/ 	.short	0x00f0


	//----- nvinfo : EIATTR_SW_WAR
	.align		4
.L_670:
        /*0094*/ 	.byte	0x04, 0x36
        /*0096*/ 	.short	(.L_672 - .L_671)
.L_671:
        /*0098*/ 	.word	0x00000008
.L_672:


//--------------------- .nv.info._ZN7cutlass13device_kernelIN5flash19enable_sm80_to_sm89INS1_16FlashAttnBwdSm80INS1_25CollectiveMainloopBwdSm80ILi2ELi2EN4cute5tupleIJNS5_1CILi128EEES8_NS7_ILi64EEEEEENS_10bfloat16_tEfNS_4arch4Sm80ELb0ELb0ELb1ELb0ELb0ELb0ELb0ELb0ELi2ELi4ELi4ELi4ELb0EEENS1_21CollectiveEpilogueBwdISA_SB_SD_Li256ELb0ELb0ELi2EEENS1_19SingleTileSchedulerILb0ELb0ELb0ELi128EEEEEEEEEvNT_6ParamsE --------------------------
	.section	.nv.info._ZN7cutlass13device_kernelIN5flash19enable_sm80_to_sm89INS1_16FlashAttnBwdSm80INS1_25CollectiveMainloopBwdSm80ILi2ELi2EN4cute5tupleIJNS5_1CILi128EEES8_NS7_ILi64EEEEEENS_10bfloat16_tEfNS_4arch4Sm80ELb0ELb0ELb1ELb0ELb0ELb0ELb0ELb0ELi2ELi4ELi4ELi4ELb0EEENS1_21CollectiveEpilogueBwdISA_SB_SD_Li256ELb0ELb0ELi2EEENS1_19SingleTileSchedulerILb0ELb0ELb0ELi128EEEEEEEEEvNT_6ParamsE,"",@"SHT_CUDA_INFO"
	.sectionflags	@""
	.align	4


	//----- nvinfo : EIATTR_CUDA_API_VERSION
	.align		4
        /*0000*/ 	.byte	0x04, 0x37
        /*0002*/ 	.short	(.L_674 - .L_673)
.L_673:
        /*0004*/ 	.word	0x00000082


	//----- nvinfo : EIATTR_KPARAM_INFO
	.align		4
.L_674:
        /*0008*/ 	.byte	0x04, 0x17
        /*000a*/ 	.short	(.L_676 - .L_675)
.L_675:
        /*000c*/ 	.word	0x00000000
        /*0010*/ 	.short	0x0000
        /*0012*/ 	.short	0x0000
        /*0014*/ 	.byte	0x00, 0xf0, 0xc1, 0x09


	//----- nvinfo : EIATTR_SPARSE_MMA_MASK
	.align		4
.L_676:
        /*0018*/ 	.byte	0x03, 0x50
        /*001a*/ 	.short	0x0000


	//----- nvinfo : EIATTR_MAXREG_COUNT
	.align		4
        /*001c*/ 	.byte	0x03, 0x1b
        /*001e*/ 	.short	0x00ff


	//----- nvinfo : EIATTR_MERCURY_ISA_VERSION
	.align		4
        /*0020*/ 	.byte	0x03, 0x5f
        /*0022*/ 	.short	0x0101


	//----- nvinfo : EIATTR_EXIT_INSTR_OFFSETS
	.align		4
        /*0024*/ 	.byte	0x04, 0x1c
        /*0026*/ 	.short	(.L_678 - .L_677)


	//   ....[0]....
.L_677:
        /*0028*/ 	.word	0x00000010


	//----- nvinfo : EIATTR_MAX_THREADS
	.align		4
.L_678:
        /*002c*/ 	.byte	0x04, 0x05
        /*002e*/ 	.short	(.L_680 - .L_679)
.L_679:
        /*0030*/ 	.word	0x00000100
        /*0034*/ 	.word	0x00000001
        /*0038*/ 	.word	0x00000001


	//----- nvinfo : EIATTR_CBANK_PARAM_SIZE
	.align		4
.L_680:
        /*003c*/ 	.byte	0x03, 0x19
        /*003e*/ 	.short	0x0270


	//----- nvinfo : EIATTR_PARAM_CBANK
	.align		4
        /*0040*/ 	.byte	0x04, 0x0a
        /*0042*/ 	.short	(.L_682 - .L_681)
	.align		4
.L_681:
        /*0044*/ 	.word	index@(.nv.constant0._ZN7cutlass13device_kernelIN5flash19enable_sm80_to_sm89INS1_16FlashAttnBwdSm80INS1_25CollectiveMainloopBwdSm80ILi2ELi2EN4cute5tupleIJNS5_1CILi128EEES8_NS7_ILi64EEEEEENS_10bfloat16_tEfNS_4arch4Sm80ELb0ELb0ELb1ELb0ELb0ELb0ELb0ELb0ELi2ELi4ELi4ELi4ELb0EEENS1_21CollectiveEpilogueBwdISA_SB_SD_Li256ELb0ELb0ELi2EEENS1_19SingleTileSchedulerILb0ELb0ELb0ELi128EEEEEEEEEvNT_6ParamsE)
        /*0048*/ 	.short	0x0210
        /*004a*/ 	.short	0x0270


	//----- nvinfo : EIATTR_SW_WAR
	.align		4
.L_682:
        /*004c*/ 	.byte	0x04, 0x36
        /*004e*/ 	.short	(.L_684 - .L_683)
.L_683:
        /*0050*/ 	.word	0x00000008
.L_684:


//--------------------- .nv.info._ZN7cutlass13device_kernelIN5flash19enable_sm80_to_sm89INS1_16FlashAttnBwdSm80INS1_25CollectiveMainloopBwdSm80ILi2ELi2EN4cute5tupleIJNS5_1CILi128EEES8_NS7_ILi64EEEEEENS_10bfloat16_tEfNS_4arch4Sm80ELb0ELb0ELb1ELb0ELb1ELb0ELb0ELb0ELi2ELi4ELi4ELi4ELb0EEENS1_21CollectiveEpilogueBwdISA_SB_SD_Li256ELb0ELb0ELi2EEENS1_19SingleTileSchedulerILb0ELb0ELb0ELi128EEEEEEEEEvNT_6ParamsE --------------------------
	.section	.nv.info._ZN7cutlass13device_kernelIN5flash19enable_sm80_to_sm89INS1_16FlashAttnBwdSm80INS1_25CollectiveMainloopBwdSm80ILi2ELi2EN4cute5tupleIJNS5_1CILi128EEES8_NS7_ILi64EEEEEENS_10bfloat16_tEfNS_4arch4Sm80ELb0ELb0ELb1ELb0ELb1ELb0ELb0ELb0ELi2ELi4ELi4ELi4ELb0EEENS1_21CollectiveEpilogueBwdISA_SB_SD_Li256ELb0ELb0ELi2EEENS1_19SingleTileSchedulerILb0ELb0ELb0ELi128EEEEEEEEEvNT_6ParamsE,"",@"SHT_CUDA_INFO"
	.sectionflags	@""
	.align	4


	//----- nvinfo : EIATTR_CUDA_API_VERSION
	.align		4
        /*0000*/ 	.byte	0x04, 0x37
        /*0002*/ 	.short	(.L_686 - .L_685)
.L_685:
        /*0004*/ 	.word	0x00000082


	//----- nvinfo : EIATTR_KPARAM_INFO
	.align		4
.L_686:
        /*0008*/ 	.byte	0x04, 0x17
        /*000a*/ 	.short	(.L_688 - .L_687)
.L_687:
        /*000c*/ 	.word	0x00000000
        /*0010*/ 	.short	0x0000
        /*0012*/ 	.short	0x0000
        /*0014*/ 	.byte	0x00, 0xf0, 0xc1, 0x09


	//----- nvinfo : EIATTR_SPARSE_MMA_MASK
	.align		4
.L_688:
        /*0018*/ 	.byte	0x03, 0x50
        /*001a*/ 	.short	0x0000


	//----- nvinfo : EIATTR_MAXREG_COUNT
	.align		4
        /*001c*/ 	.byte	0x03, 0x1b
        /*001e*/ 	.short	0x00ff


	//----- nvinfo : EIATTR_MERCURY_ISA_VERSION
	.align		4
        /*0020*/ 	.byte	0x03, 0x5f
        /*0022*/ 	.short	0x0101


	//----- nvinfo : EIATTR_EXIT_INSTR_OFFSETS
	.align		4
        /*0024*/ 	.byte	0x04, 0x1c
        /*0026*/ 	.short	(.L_690 - .L_689)


	//   ....[0]....
.L_689:
        /*0028*/ 	.word	0x00000010


	//----- nvinfo : EIATTR_MAX_THREADS
	.align		4
.L_690:
        /*002c*/ 	.byte	0x04, 0x05
        /*002e*/ 	.short	(.L_692 - .L_691)
.L_691:
        /*0030*/ 	.word	0x00000100
        /*0034*/ 	.word	0x00000001
        /*0038*/ 	.word	0x00000001


	//----- nvinfo : EIATTR_CBANK_PARAM_SIZE
	.align		4
.L_692:
        /*003c*/ 	.byte	0x03, 0x19
        /*003e*/ 	.short	0x0270


	//----- nvinfo : EIATTR_PARAM_CBANK
	.align		4
        /*0040*/ 	.byte	0x04, 0x0a
        /*0042*/ 	.short	(.L_694 - .L_693)
	.align		4
.L_693:
        /*0044*/ 	.word	index@(.nv.constant0._ZN7cutlass13device_kernelIN5flash19enable_sm80_to_sm89INS1_16FlashAttnBwdSm80INS1_25CollectiveMainloopBwdSm80ILi2ELi2EN4cute5tupleIJNS5_1CILi128EEES8_NS7_ILi64EEEEEENS_10bfloat16_tEfNS_4arch4Sm80ELb0ELb0ELb1ELb0ELb1ELb0ELb0ELb0ELi2ELi4ELi4ELi4ELb0EEENS1_21CollectiveEpilogueBwdISA_SB_SD_Li256ELb0ELb0ELi2EEENS1_19SingleTileSchedulerILb0ELb0ELb0ELi128EEEEEEEEEvNT_6ParamsE)
        /*0048*/ 	.short	0x0210
        /*004a*/ 	.short	0x0270


	//----- nvinfo : EIATTR_SW_WAR
	.align		4
.L_694:
        /*004c*/ 	.byte	0x04, 0x36
        /*004e*/ 	.short	(.L_696 - .L_695)
.L_695:
        /*0050*/ 	.word	0x00000008
.L_696:


//--------------------- .nv.info._ZN7cutlass13device_kernelIN5flash19enable_sm80_to_sm89INS1_16FlashAttnBwdSm80INS1_25CollectiveMainloopBwdSm80ILi2ELi2EN4cute5tupleIJNS5_1CILi128EEES8_NS7_ILi64EEEEEENS_10bfloat16_tEfNS_4arch4Sm80ELb0ELb0ELb1ELb0ELb0ELb0ELb0ELb0ELi2ELi4ELi4ELi4ELb0EEENS1_24CollectiveEpilogueBwdGQAISA_fSD_Li256ELb0ELb0EEENS1_19SingleTileSchedulerILb0ELb0ELb0ELi128EEEEEEEEEvNT_6ParamsE --------------------------
	.section	.nv.info._ZN7cutlass13device_kernelIN5flash19enable_sm80_to_sm89INS1_16FlashAttnBwdSm80INS1_25CollectiveMainloopBwdSm80ILi2ELi2EN4cute5tupleIJNS5_1CILi128EEES8_NS7_ILi64EEEEEENS_10bfloat16_tEfNS_4arch4Sm80ELb0ELb0ELb1ELb0ELb0ELb0ELb0ELb0ELi2ELi4ELi4ELi4ELb0EEENS1_24CollectiveEpilogueBwdGQAISA_fSD_Li256ELb0ELb0EEENS1_19SingleTileSchedulerILb0ELb0ELb0ELi128EEEEEEEEEvNT_6ParamsE,"",@"SHT_CUDA_INFO"
	.sectionflags	@""
	.align	4


	//----- nvinfo : EIATTR_CUDA_API_VERSION
	.align		4
        /*0000*/ 	.byte	0x04, 0x37
        /*0002*/ 	.short	(.L_698 - .L_697)
.L_697:
        /*0004*/ 	.word	0x00000082


	//----- nvinfo : EIATTR_KPARAM_INFO
	.align		4
.L_698:
        /*0008*/ 	.byte	0x04, 0x17
        /*000a*/ 	.short	(.L_700 - .L_699)
.L_699:
        /*000c*/ 	.word	0x00000000
        /*0010*/ 	.short	0x0000
        /*0012*/ 	.short	0x0000
        /*0014*/ 	.byte	0x00, 0xf0, 0xe1, 0x09


	//----- nvinfo : EIATTR_SPARSE_MMA_MASK
	.align		4
.L_700:
        /*0018*/ 	.byte	0x03, 0x50
        /*001a*/ 	.short	0x0000


	//----- nvinfo : EIATTR_MAXREG_COUNT
	.align		4
        /*001c*/ 	.byte	0x03, 0x1b
        /*001e*/ 	.short	0x00ff


	//----- nvinfo : EIATTR_MERCURY_ISA_VERSION
	.align		4
        /*0020*/ 	.byte	0x03, 0x5f
        /*0022*/ 	.short	0x0101


	//----- nvinfo : EIATTR_EXIT_INSTR_OFFSETS
	.align		4
        /*0024*/ 	.byte	0x04, 0x1c
        /*0026*/ 	.short	(.L_702 - .L_701)


	//   ....[0]....
.L_701:
        /*0028*/ 	.word	0x00000010


	//----- nvinfo : EIATTR_MAX_THREADS
	.align		4
.L_702:
        /*002c*/ 	.byte	0x04, 0x05
        /*002e*/ 	.short	(.L_704 - .L_703)
.L_703:
        /*0030*/ 	.word	0x00000100
        /*0034*/ 	.word	0x00000001
        /*0038*/ 	.word	0x00000001


	//----- nvinfo : EIATTR_CBANK_PARAM_SIZE
	.align		4
.L_704:
        /*003c*/ 	.byte	0x03, 0x19
        /*003e*/ 	.short	0x0278


	//----- nvinfo : EIATTR_PARAM_CBANK
	.align		4
        /*0040*/ 	.byte	0x04, 0x0a
        /*0042*/ 	.short	(.L_706 - .L_705)
	.align		4
.L_705:
        /*0044*/ 	.word	index@(.nv.constant0._ZN7cutlass13device_kernelIN5flash19enable_sm80_to_sm89INS1_16FlashAttnBwdSm80INS1_25CollectiveMainloopBwdSm80ILi2ELi2EN4cute5tupleIJNS5_1CILi128EEES8_NS7_ILi64EEEEEENS_10bfloat16_tEfNS_4arch4Sm80ELb0ELb0ELb1ELb0ELb0ELb0ELb0ELb0ELi2ELi4ELi4ELi4ELb0EEENS1_24CollectiveEpilogueBwdGQAISA_fSD_Li256ELb0ELb0EEENS1_19SingleTileSchedulerILb0ELb0ELb0ELi128EEEEEEEEEvNT_6ParamsE)
        /*0048*/ 	.short	0x0210
        /*004a*/ 	.short	0x0278


	//----- nvinfo : EIATTR_SW_WAR
	.align		4
.L_706:
        /*004c*/ 	.byte	0x04, 0x36
        /*004e*/ 	.short	(.L_708 - .L_707)
.L_707:
        /*0050*/ 	.word	0x00000008
.L_708:


//--------------------- .nv.info._ZN7cutlass13device_kernelIN5flash19enable_sm80_to_sm89INS1_16FlashAttnBwdSm80INS1_25CollectiveMainloopBwdSm80ILi2ELi2EN4cute5tupleIJNS5_1CILi128EEES8_NS7_ILi64EEEEEENS_10bfloat16_tEfNS_4arch4Sm80ELb0ELb0ELb1ELb0ELb1ELb0ELb0ELb0ELi2ELi4ELi4ELi4ELb0EEENS1_24CollectiveEpilogueBwdGQAISA_fSD_Li256ELb0ELb1EEENS1_19SingleTileSchedulerILb0ELb0ELb0ELi128EEEEEEEEEvNT_6ParamsE --------------------------
	.section	.nv.info._ZN7cutlass13device_kernelIN5flash19enable_sm80_to_sm89INS1_16FlashAttnBwdSm80INS1_25CollectiveMainloopBwdSm80ILi2ELi2EN4cute5tupleIJNS5_1CILi128EEES8_NS7_ILi64EEEEEENS_10bfloat16_tEfNS_4arch4Sm80ELb0ELb0ELb1ELb0ELb1ELb0ELb0ELb0ELi2ELi4ELi4ELi4ELb0EEENS1_24CollectiveEpilogueBwdGQAISA_fSD_Li256ELb0ELb1EEENS1_19SingleTileSchedulerILb0ELb0ELb0ELi128EEEEEEEEEvNT_6ParamsE,"",@"SHT_CUDA_INFO"
	.sectionflags	@""
	.align	4


	//----- nvinfo : EIATTR_CUDA_API_VERSION
	.align		4
        /*0000*/ 	.byte	0x04, 0x37
        /*0002*/ 	.short	(.L_710 - .L_709)
.L_709:
        /*0004*/ 	.word	0x00000082


	//----- nvinfo : EIATTR_KPARAM_INFO
	.align		4
.L_710:
        /*0008*/ 	.byte	0x04, 0x17
        /*000a*/ 	.short	(.L_712 - .L_711)
.L_711:
        /*000c*/ 	.word	0x00000000
        /*0010*/ 	.short	0x0000
        /*0012*/ 	.short	0x0000
        /*0014*/ 	.byte	0x00, 0xf0, 0xe1, 0x09


	//----- nvinfo : EIATTR_SPARSE_MMA_MASK
	.align		4
.L_712:
        /*0018*/ 	.byte	0x03, 0x50
        /*001a*/ 	.short	0x0000


	//----- nvinfo : EIATTR_MAXREG_COUNT
	.align		4
        /*001c*/ 	.byte	0x03, 0x1b
        /*001e*/ 	.short	0x00ff


	//----- nvinfo : EIATTR_MERCURY_ISA_VERSION
	.align		4
        /*0020*/ 	.byte	0x03, 0x5f
        /*0022*/ 	.short	0x0101


	//----- nvinfo : EIATTR_EXIT_INSTR_OFFSETS
	.align		4
        /*0024*/ 	.byte	0x04, 0x1c
        /*0026*/ 	.short	(.L_714 - .L_713)


	//   ....[0]....
.L_713:
        /*0028*/ 	.word	0x00000010


	//----- nvinfo : EIATTR_MAX_THREADS
	.align		4
.L_714:
        /*002c*/ 	.byte	0x04, 0x05
        /*002e*/ 	.short	(.L_716 - .L_715)
.L_715:
        /*0030*/ 	.word	0x00000100
        /*0034*/ 	.word	0x00000001
        /*0038*/ 	.word	0x00000001


	//----- nvinfo : EIATTR_CBANK_PARAM_SIZE
	.align		4
.L_716:
        /*003c*/ 	.byte	0x03, 0x19
        /*003e*/ 	.short	0x0278


	//----- nvinfo : EIATTR_PARAM_CBANK
	.align		4
        /*0040*/ 	.byte	0x04, 0x0a
        /*0042*/ 	.short	(.L_718 - .L_717)
	.align		4
.L_717:
        /*0044*/ 	.word	index@(.nv.constant0._ZN7cutlass13device_kernelIN5flash19enable_sm80_to_sm89INS1_16FlashAttnBwdSm80INS1_25CollectiveMainloopBwdSm80ILi2ELi2EN4cute5tupleIJNS5_1CILi128EEES8_NS7_ILi64EEEEEENS_10bfloat16_tEfNS_4arch4Sm80ELb0ELb0ELb1ELb0ELb1ELb0ELb0ELb0ELi2ELi4ELi4ELi4ELb0EEENS1_24CollectiveEpilogueBwdGQAISA_fSD_Li256ELb0ELb1EEENS1_19SingleTileSchedulerILb0ELb0ELb0ELi128EEEEEEEEEvNT_6ParamsE)
        /*0048*/ 	.short	0x0210
        /*004a*/ 	.short	0x0278


	//----- nvinfo : EIATTR_SW_WAR
	.align		4
.L_718:
        /*004c*/ 	.byte	0x04, 0x36
        /*004e*/ 	.short	(.L_720 - .L_719)
.L_719:
        /*0050*/ 	.word	0x00000008
.L_720:


//--------------------- .nv.info._ZN7cutlass13device_kernelIN5flash19enable_sm80_to_sm89INS1_16FlashAttnBwdSm80INS1_25CollectiveMainloopBwdSm80ILi2ELi2EN4cute5tupleIJNS5_1CILi128EEES8_NS7_ILi64EEEEEENS_10bfloat16_tEfNS_4arch4Sm80ELb0ELb0ELb1ELb1ELb0ELb0ELb0ELb0ELi2ELi4ELi4ELi4ELb0EEENS1_21CollectiveEpilogueBwdISA_SB_SD_Li256ELb1ELb0ELi2EEENS1_19SingleTileSchedulerILb1ELb0ELb0ELi128EEEEEEEEEvNT_6ParamsE --------------------------
	.section	.nv.info._ZN7cutlass13device_kernelIN5flash19enable_sm80_to_sm89INS1_16FlashAttnBwdSm80INS1_25CollectiveMainloopBwdSm80ILi2ELi2EN4cute5tupleIJNS5_1CILi128EEES8_NS7_ILi64EEEEEENS_10bfloat16_tEfNS_4arch4Sm80ELb0ELb0ELb1ELb1ELb0ELb0ELb0ELb0ELi2ELi4ELi4ELi4ELb0EEENS1_21CollectiveEpilogueBwdISA_SB_SD_Li256ELb1ELb0ELi2EEENS1_19SingleTileSchedulerILb1ELb0ELb0ELi128EEEEEEEEEvNT_6ParamsE,"",@"SHT_CUDA_INFO"
	.sectionflags	@""
	.align	4


	//----- nvinfo : EIATTR_CUDA_API_VERSION
	.align		4
        /*0000*/ 	.byte	0x04, 0x37
        /*0002*/ 	.short	(.L_722 - .L_721)
.L_721:
        /*0004*/ 	.word	0x00000082


	//----- nvinfo : EIATTR_KPARAM_INFO
	.align		4
.L_722:
        /*0008*/ 	.byte	0x04, 0x17
        /*000a*/ 	.short	(.L_724 - .L_723)
.L_723:
        /*000c*/ 	.word	0x00000000
        /*0010*/ 	.short	0x0000
        /*0012*/ 	.short	0x0000
        /*0014*/ 	.byte	0x00, 0xf0, 0xc1, 0x09


	//----- nvinfo : EIATTR_SPARSE_MMA_MASK
	.align		4
.L_724:
        /*0018*/ 	.byte	0x03, 0x50
        /*001a*/ 	.short	0x0000


	//----- nvinfo : EIATTR_MAXREG_COUNT
	.align		4
        /*001c*/ 	.byte	0x03, 0x1b
        /*001e*/ 	.short	0x00ff


	//----- nvinfo : EIATTR_MERCURY_ISA_VERSION
	.align		4
        /*0020*/ 	.byte	0x03, 0x5f
        /*0022*/ 	.short	0x0101


	//----- nvinfo : EIATTR_EXIT_INSTR_OFFSETS
	.align		4
        /*0024*/ 	.byte	0x04, 0x1c
        /*0026*/ 	.short	(.L_726 - .L_725)


	//   ....[0]....
.L_725:
        /*0028*/ 	.word	0x00000010


	//----- nvinfo : EIATTR_MAX_THREADS
	.align		4
.L_726:
        /*002c*/ 	.byte	0x04, 0x05
        /*002e*/ 	.short	(.L_728 - .L_727)
.L_727:
        /*0030*/ 	.word	0x00000100
        /*0034*/ 	.word	0x00000001
        /*0038*/ 	.word	0x00000001


	//----- nvinfo : EIATTR_CBANK_PARAM_SIZE
	.align		4
.L_728:
        /*003c*/ 	.byte	0x03, 0x19
        /*003e*/ 	.short	0x0270


	//----- nvinfo : EIATTR_PARAM_CBANK
	.align		4
        /*0040*/ 	.byte	0x04, 0x0a
        /*0042*/ 	.short	(.L_730 - .L_729)
	.align		4
.L_729:
        /*0044*/ 	.word	index@(.nv.constant0._ZN7cutlass13device_kernelIN5flash19enable_sm80_to_sm89INS1_16FlashAttnBwdSm80INS1_25CollectiveMainloopBwdSm80ILi2ELi2EN4cute5tupleIJNS5_1CILi128EEES8_NS7_ILi64EEEEEENS_10bfloat16_tEfNS_4arch4Sm80ELb0ELb0ELb1ELb1ELb0ELb0ELb0ELb0ELi2ELi4ELi4ELi4ELb0EEENS1_21CollectiveEpilogueBwdISA_SB_SD_Li256ELb1ELb0ELi2EEENS1_19SingleTileSchedulerILb1ELb0ELb0ELi128EEEEEEEEEvNT_6ParamsE)
        /*0048*/ 	.short	0x0210
        /*004a*/ 	.short	0x0270


	//----- nvinfo : EIATTR_SW_WAR
	.align		4
.L_730:
        /*004c*/ 	.byte	0x04, 0x36
        /*004e*/ 	.short	(.L_732 - .L_731)
.L_731:
        /*0050*/ 	.word	0x00000008
.L_732:


//--------------------- .nv.info._ZN7cutlass13device_kernelIN5flash19enable_sm80_to_sm89INS1_16FlashAttnBwdSm80INS1_25CollectiveMainloopBwdSm80ILi2ELi2EN4cute5tupleIJNS5_1CILi128EEES8_NS7_ILi64EEEEEENS_10bfloat16_tEfNS_4arch4Sm80ELb0ELb0ELb1ELb1ELb1ELb0ELb0ELb0ELi2ELi4ELi4ELi4ELb0EEENS1_21CollectiveEpilogueBwdISA_SB_SD_Li256ELb1ELb0ELi2EEENS1_19SingleTileSchedulerILb1ELb0ELb0ELi128EEEEEEEEEvNT_6ParamsE --------------------------
	.section	.nv.info._ZN7cutlass13device_kernelIN5flash19enable_sm80_to_sm89INS1_16FlashAttnBwdSm80INS1_25CollectiveMainloopBwdSm80ILi2ELi2EN4cute5tupleIJNS5_1CILi128EEES8_NS7_ILi64EEEEEENS_10bfloat16_tEfNS_4arch4Sm80ELb0ELb0ELb1ELb1ELb1ELb0ELb0ELb0ELi2ELi4ELi4ELi4ELb0EEENS1_21CollectiveEpilogueBwdISA_SB_SD_Li256ELb1ELb0ELi2EEENS1_19SingleTileSchedulerILb1ELb0ELb0ELi128EEEEEEEEEvNT_6ParamsE,"",@"SHT_CUDA_INFO"
	.sectionflags	@""
	.align	4


	//----- nvinfo : EIATTR_CUDA_API_VERSION
	.align		4
        /*0000*/ 	.byte	0x04, 0x37
        /*0002*/ 	.short	(.L_734 - .L_733)
.L_733:
        /*0004*/ 	.word	0x00000082


	//----- nvinfo : EIATTR_KPARAM_INFO
	.align		4
.L_734:
        /*0008*/ 	.byte	0x04, 0x17
        /*000a*/ 	.short	(.L_736 - .L_735)
.L_735:
        /*000c*/ 	.word	0x00000000
        /*0010*/ 	.short	0x0000
        /*0012*/ 	.short	0x0000
        /*0014*/ 	.byte	0x00, 0xf0, 0xc1, 0x09


	//----- nvinfo : EIATTR_SPARSE_MMA_MASK
	.align		4
.L_736:
        /*0018*/ 	.byte	0x03, 0x50
        /*001a*/ 	.short	0x0000


	//----- nvinfo : EIATTR_MAXREG_COUNT
	.align		4
        /*001c*/ 	.byte	0x03, 0x1b
        /*001e*/ 	.short	0x00ff


	//----- nvinfo : EIATTR_MERCURY_ISA_VERSION
	.align		4
        /*0020*/ 	.byte	0x03, 0x5f
        /*0022*/ 	.short	0x0101


	//----- nvinfo : EIATTR_EXIT_INSTR_OFFSETS
	.align		4
        /*0024*/ 	.byte	0x04, 0x1c
        /*0026*/ 	.short	(.L_738 - .L_737)


	//   ....[0]....
.L_737:
        /*0028*/ 	.word	0x00000010


	//----- nvinfo : EIATTR_MAX_THREADS
	.align		4
.L_738:
        /*002c*/ 	.byte	0x04, 0x05
        /*002e*/ 	.short	(.L_740 - .L_739)
.L_739:
        /*0030*/ 	.word	0x00000100
        /*0034*/ 	.word	0x00000001
        /*0038*/ 	.word	0x00000001


	//----- nvinfo : EIATTR_CBANK_PARAM_SIZE
	.align		4
.L_740:
        /*003c*/ 	.byte	0x03, 0x19
        /*003e*/ 	.short	0x0270


	//----- nvinfo : EIATTR_PARAM_CBANK
	.align		4
        /*0040*/ 	.byte	0x04, 0x0a
        /*0042*/ 	.short	(.L_742 - .L_741)
	.align		4
.L_741:
        /*0044*/ 	.word	index@(.nv.constant0._ZN7cutlass13device_kernelIN5flash19enable_sm80_to_sm89INS1_16FlashAttnBwdSm80INS1_25CollectiveMainloopBwdSm80ILi2ELi2EN4cute5tupleIJNS5_1CILi128EEES8_NS7_ILi64EEEEEENS_10bfloat16_tEfNS_4arch4Sm80ELb0ELb0ELb1ELb1ELb1ELb0ELb0ELb0ELi2ELi4ELi4ELi4ELb0EEENS1_21CollectiveEpilogueBwdISA_SB_SD_Li256ELb1ELb0ELi2EEENS1_19SingleTileSchedulerILb1ELb0ELb0ELi128EEEEEEEEEvNT_6ParamsE)
        /*0048*/ 	.short	0x0210
        /*004a*/ 	.short	0x0270


	//----- nvinfo : EIATTR_SW_WAR
	.align		4
.L_742:
        /*004c*/ 	.byte	0x04, 0x36
        /*004e*/ 	.short	(.L_744 - .L_743)
.L_743:
        /*0050*/ 	.word	0x00000008
.L_744:


//--------------------- .nv.info._ZN7cutlass13device_kernelIN5flash19enable_sm80_to_sm89INS1_16FlashAttnBwdSm80INS1_25CollectiveMainloopBwdSm80ILi2ELi2EN4cute5tupleIJNS5_1CILi128EEES8_NS7_ILi64EEEEEENS_10bfloat16_tEfNS_4arch4Sm80ELb0ELb0ELb1ELb1ELb0ELb0ELb0ELb0ELi2ELi4ELi4ELi4ELb0EEENS1_24CollectiveEpilogueBwdGQAISA_fSD_Li256ELb1ELb0EEENS1_19SingleTileSchedulerILb1ELb0ELb0ELi128EEEEEEEEEvNT_6ParamsE --------------------------
	.section	.nv.info._ZN7cutlass13device_kernelIN5flash19enable_sm80_to_sm89INS1_16FlashAttnBwdSm80INS1_25CollectiveMainloopBwdSm80ILi2ELi2EN4cute5tupleIJNS5_1CILi128EEES8_NS7_ILi64EEEEEENS_10bfloat16_tEfNS_4arch4Sm80ELb0ELb0ELb1ELb1ELb0ELb0ELb0ELb0ELi2ELi4ELi4ELi4ELb0EEENS1_24CollectiveEpilogueBwdGQAISA_fSD_Li256ELb1ELb0EEENS1_19SingleTileSchedulerILb1ELb0ELb0ELi128EEEEEEEEEvNT_6ParamsE,"",@"SHT_CUDA_INFO"
	.sectionflags	@""
	.align	4


	//----- nvinfo : EIATTR_CUDA_API_VERSION
	.align		4
        /*0000*/ 	.byte	0x04, 0x37
        /*0002*/ 	.short	(.L_746 - .L_745)
.L_745:
        /*0004*/ 	.word	0x00000082


	//----- nvinfo : EIATTR_KPARAM_INFO
	.align		4
.L_746:
        /*0008*/ 	.byte	0x04, 0x17
        /*000a*/ 	.short	(.L_748 - .L_747)
.L_747:
        /*000c*/ 	.word	0x00000000
        /*0010*/ 	.short	0x0000
        /*0012*/ 	.short	0x0000
        /*0014*/ 	.byte	0x00, 0xf0, 0xe1, 0x09


	//----- nvinfo : EIATTR_SPARSE_MMA_MASK
	.align		4
.L_748:
        /*0018*/ 	.byte	0x03, 0x50
        /*001a*/ 	.short	0x0000


	//----- nvinfo : EIATTR_MAXREG_COUNT
	.align		4
        /*001c*/ 	.byte	0x03, 0x1b
        /*001e*/ 	.short	0x00ff


	//----- nvinfo : EIATTR_MERCURY_ISA_VERSION
	.align		4
        /*0020*/ 	.byte	0x03, 0x5f
        /*0022*/ 	.short	0x0101


	//----- nvinfo : EIATTR_EXIT_INSTR_OFFSETS
	.align		4
        /*0024*/ 	.byte	0x04, 0x1c
        /*0026*/ 	.short	(.L_750 - .L_749)


	//   ....[0]....
.L_749:
        /*0028*/ 	.word	0x00000010


	//----- nvinfo : EIATTR_MAX_THREADS
	.align		4
.L_750:
        /*002c*/ 	.byte	0x04, 0x05
        /*002e*/ 	.short	(.L_752 - .L_751)
.L_751:
        /*0030*/ 	.word	0x00000100
        /*0034*/ 	.word	0x00000001
        /*0038*/ 	.word	0x00000001


	//----- nvinfo : EIATTR_CBANK_PARAM_SIZE
	.align		4
.L_752:
        /*003c*/ 	.byte	0x03, 0x19
        /*003e*/ 	.short	0x0278


	//----- nvinfo : EIATTR_PARAM_CBANK
	.align		4
        /*0040*/ 	.byte	0x04, 0x0a
        /*0042*/ 	.short	(.L_754 - .L_753)
	.align		4
.L_753:
        /*0044*/ 	.word	index@(.nv.constant0._ZN7cutlass13device_kernelIN5flash19enable_sm80_to_sm89INS1_16FlashAttnBwdSm80INS1_25CollectiveMainloopBwdSm80ILi2ELi2EN4cute5tupleIJNS5_1CILi128EEES8_NS7_ILi64EEEEEENS_10bfloat16_tEfNS_4arch4Sm80ELb0ELb0ELb1ELb1ELb0ELb0ELb0ELb0ELi2ELi4ELi4ELi4ELb0EEENS1_24CollectiveEpilogueBwdGQAISA_fSD_Li256ELb1ELb0EEENS1_19SingleTileSchedulerILb1ELb0ELb0ELi128EEEEEEEEEvNT_6ParamsE)
        /*0048*/ 	.short	0x0210
        /*004a*/ 	.short	0x0278


	//----- nvinfo : EIATTR_SW_WAR
	.align		4
.L_754:
        /*004c*/ 	.byte	0x04, 0x36
        /*004e*/ 	.short	(.L_756 - .L_755)
.L_755:
        /*0050*/ 	.word	0x00000008
.L_756:


//--------------------- .nv.info._ZN7cutlass13device_kernelIN5flash19enable_sm80_to_sm89INS1_16FlashAttnBwdSm80INS1_25CollectiveMainloopBwdSm80ILi2ELi2EN4cute5tupleIJNS5_1CILi128EEES8_NS7_ILi64EEEEEENS_10bfloat16_tEfNS_4arch4Sm80ELb0ELb0ELb1ELb1ELb1ELb0ELb0ELb0ELi2ELi4ELi4ELi4ELb0EEENS1_24CollectiveEpilogueBwdGQAISA_fSD_Li256ELb1ELb1EEENS1_19SingleTileSchedulerILb1ELb0ELb0ELi128EEEEEEEEEvNT_6ParamsE --------------------------
	.section	.nv.info._ZN7cutlass13device_kernelIN5flash19enable_sm80_to_sm89INS1_16FlashAttnBwdSm80INS1_25CollectiveMainloopBwdSm80ILi2ELi2EN4cute5tupleIJNS5_1CILi128EEES8_NS7_ILi64EEEEEENS_10bfloat16_tEfNS_4arch4Sm80ELb0ELb0ELb1ELb1ELb1ELb0ELb0ELb0ELi2ELi4ELi4ELi4ELb0EEENS1_24CollectiveEpilogueBwdGQAISA_fSD_Li256ELb1ELb1EEENS1_19SingleTileSchedulerILb1ELb0ELb0ELi128EEEEEEEEEvNT_6ParamsE,"",@"SHT_CUDA_INFO"
	.sectionflags	@""
	.align	4


	//----- nvinfo : EIATTR_CUDA_API_VERSION
	.align		4
        /*0000*/ 	.byte	0x04, 0x37
        /*0002*/ 	.short	(.L_758 - .L_757)
.L_757:
        /*0004*/ 	.word	0x00000082


	//----- nvinfo : EIATTR_KPARAM_INFO
	.align		4
.L_758:
        /*0008*/ 	.byte	0x04, 0x17
        /*000a*/ 	.short	(.L_760 - .L_759)
.L_759:
        /*000c*/ 	.word	0x00000000
        /*0010*/ 	.short	0x0000
        /*0012*/ 	.short	0x0000
        /*0014*/ 	.byte	0x00, 0xf0, 0xe1, 0x09


	//----- nvinfo : EIATTR_SPARSE_MMA_MASK
	.align		4
.L_760:
        /*0018*/ 	.byte	0x03, 0x50
        /*001a*/ 	.short	0x0000


	//----- nvinfo : EIATTR_MAXREG_COUNT
	.align		4
        /*001c*/ 	.byte	0x03, 0x1b
        /*001e*/ 	.short	0x00ff


	//----- nvinfo : EIATTR_MERCURY_ISA_VERSION
	.align		4
        /*0020*/ 	.byte	0x03, 0x5f
        /*0022*/ 	.short	0x0101


	//----- nvinfo : EIATTR_EXIT_INSTR_OFFSETS
	.align		4
        /*0024*/ 	.byte	0x04, 0x1c
        /*0026*/ 	.short	(.L_762 - .L_761)


	//   ....[0]....
.L_761:
        /*0028*/ 	.word	0x00000010


	//----- nvinfo : EIATTR_MAX_THREADS
	.align		4
.L_762:
        /*002c*/ 	.byte	0x04, 0x05
        /*002e*/ 	.short	(.L_764 - .L_763)
.L_763:
        /*0030*/ 	.word	0x00000100
        /*0034*/ 	.word	0x00000001
        /*0038*/ 	.word	0x00000001


	//----- nvinfo : EIATTR_CBANK_PARAM_SIZE
	.align		4
.L_764:
        /*003c*/ 	.byte	0x03, 0x19
        /*003e*/ 	.short	0x0278


	//----- nvinfo : EIATTR_PARAM_CBANK
	.align		4
        /*0040*/ 	.byte	0x04, 0x0a
        /*0042*/ 	.short	(.L_766 - .L_765)
	.align		4
.L_765:
        /*0044*/ 	.word	index@(.nv.constant0._ZN7cutlass13device_kernelIN5flash19enable_sm80_to_sm89INS1_16FlashAttnBwdSm80INS1_25CollectiveMainloopBwdSm80ILi2ELi2EN4cute5tupleIJNS5_1CILi128EEES8_NS7_ILi64EEEEEENS_10bfloat16_tEfNS_4arch4Sm80ELb0ELb0ELb1ELb1ELb1ELb0ELb0ELb0ELi2ELi4ELi4ELi4ELb0EEENS1_24CollectiveEpilogueBwdGQAISA_fSD_Li256ELb1ELb1EEENS1_19SingleTileSchedulerILb1ELb0ELb0ELi128EEEEEEEEEvNT_6ParamsE)
        /*0048*/ 	.short	0x0210
        /*004a*/ 	.short	0x0278


	//----- nvinfo : EIATTR_SW_WAR
	.align		4
.L_766:
        /*004c*/ 	.byte	0x04, 0x36
        /*004e*/ 	.short	(.L_768 - .L_767)
.L_767:
        /*0050*/ 	.word	0x00000008
.L_768:


//--------------------- .nv.info._ZN7cutlass13device_kernelIN5flash19enable_sm80_to_sm89INS1_16FlashAttnBwdSm80INS1_25CollectiveMainloopBwdSm80ILi2ELi2EN4cute5tupleIJNS5_1CILi128EEES8_NS7_ILi64EEEEEENS_10bfloat16_tEfNS_4arch4Sm80ELb0ELb1ELb1ELb0ELb0ELb0ELb0ELb0ELi2ELi4ELi4ELi4ELb0EEENS1_21CollectiveEpilogueBwdISA_SB_SD_Li256ELb0ELb0ELi2EEENS1_19SingleTileSchedulerILb0ELb0ELb0ELi128EEEEEEEEEvNT_6ParamsE --------------------------
	.section	.nv.info._ZN7cutlass13device_kernelIN5flash19enable_sm80_to_sm89INS1_16FlashAttnBwdSm80INS1_25CollectiveMainloopBwdSm80ILi2ELi2EN4cute5tupleIJNS5_1CILi128EEES8_NS7_ILi64EEEEEENS_10bfloat16_tEfNS_4arch4Sm80ELb0ELb1ELb1ELb0ELb0ELb0ELb0ELb0ELi2ELi4ELi4ELi4ELb0EEENS1_21CollectiveEpilogueBwdISA_SB_SD_Li256ELb0ELb0ELi2EEENS1_19SingleTileSchedulerILb0ELb0ELb0ELi128EEEEEEEEEvNT_6ParamsE,"",@"SHT_CUDA_INFO"
	.sectionflags	@""
	.align	4


	//----- nvinfo : EIATTR_CUDA_API_VERSION
	.align		4
        /*0000*/ 	.byte	0x04, 0x37
        /*0002*/ 	.short	(.L_770 - .L_769)
.L_769:
        /*0004*/ 	.word	0x00000082


	//----- nvinfo : EIATTR_KPARAM_INFO
	.align		4
.L_770:
        /*0008*/ 	.byte	0x04, 0x17
        /*000a*/ 	.short	(.L_772 - .L_771)
.L_771:
        /*000c*/ 	.word	0x00000000
        /*0010*/ 	.short	0x0000
        /*0012*/ 	.short	0x0000
        /*0014*/ 	.byte	0x00, 0xf0, 0xc1, 0x09


	//----- nvinfo : EIATTR_SPARSE_MMA_MASK
	.align		4
.L_772:
        /*0018*/ 	.byte	0x03, 0x50
        /*001a*/ 	.short	0x0000


	//----- nvinfo : EIATTR_MAXREG_COUNT
	.align		4
        /*001c*/ 	.byte	0x03, 0x1b
        /*001e*/ 	.short	0x00ff


	//----- nvinfo : EIATTR_MERCURY_ISA_VERSION
	.align		4
        /*0020*/ 	.byte	0x03, 0x5f
        /*0022*/ 	.short	0x0101


	//----- nvinfo : EIATTR_EXIT_INSTR_OFFSETS
	.align		4
        /*0024*/ 	.byte	0x04, 0x1c
        /*0026*/ 	.short	(.L_774 - .L_773)


	//   ....[0]....
.L_773:
        /*0028*/ 	.word	0x00000010


	//----- nvinfo : EIATTR_MAX_THREADS
	.align		4
.L_774:
        /*002c*/ 	.byte	0x04, 0x05
        /*002e*/ 	.short	(.L_776 - .L_775)
.L_775:
        /*0030*/ 	.word	0x00000100
        /*0034*/ 	.word	0x00000001
        /*0038*/ 	.word	0x00000001


	//----- nvinfo : EIATTR_CBANK_PARAM_SIZE
	.align		4
.L_776:
        /*003c*/ 	.byte	0x03, 0x19
        /*003e*/ 	.short	0x0270


	//----- nvinfo : EIATTR_PARAM_CBANK
	.align		4
        /*0040*/ 	.byte	0x04, 0x0a
        /*0042*/ 	.short	(.L_778 - .L_777)
	.align		4
.L_777:
        /*0044*/ 	.word	index@(.nv.constant0._ZN7cutlass13device_kernelIN5flash19enable_sm80_to_sm89INS1_16FlashAttnBwdSm80INS1_25CollectiveMainloopBwdSm80ILi2ELi2EN4cute5tupleIJNS5_1CILi128EEES8_NS7_ILi64EEEEEENS_10bfloat16_tEfNS_4arch4Sm80ELb0ELb1ELb1ELb0ELb0ELb0ELb0ELb0ELi2ELi4ELi4ELi4ELb0EEENS1_21CollectiveEpilogueBwdISA_SB_SD_Li256ELb0ELb0ELi2EEENS1_19SingleTileSchedulerILb0ELb0ELb0ELi128EEEEEEEEEvNT_6ParamsE)
        /*0048*/ 	.short	0x0210
        /*004a*/ 	.short	0x0270


	//----- nvinfo : EIATTR_SW_WAR
	.align		4
.L_778:
        /*004c*/ 	.byte	0x04, 0x36
        /*004e*/ 	.short	(.L_780 - .L_779)
.L_779:
        /*0050*/ 	.word	0x00000008
.L_780:


//--------------------- .nv.info._ZN7cutlass13device_kernelIN5flash19enable_sm80_to_sm89INS1_16FlashAttnBwdSm80INS1_25CollectiveMainloopBwdSm80ILi2ELi2EN4cute5tupleIJNS5_1CILi128EEES8_NS7_ILi64EEEEEENS_10bfloat16_tEfNS_4arch4Sm80ELb0ELb1ELb1ELb0ELb1ELb0ELb0ELb0ELi2ELi4ELi4ELi4ELb0EEENS1_21CollectiveEpilogueBwdISA_SB_SD_Li256ELb0ELb0ELi2EEENS1_19SingleTileSchedulerILb0ELb0ELb0ELi128EEEEEEEEEvNT_6ParamsE --------------------------
	.section	.nv.info._ZN7cutlass13device_kernelIN5flash19enable_sm80_to_sm89INS1_16FlashAttnBwdSm80INS1_25CollectiveMainloopBwdSm80ILi2ELi2EN4cute5tupleIJNS5_1CILi128EEES8_NS7_ILi64EEEEEENS_10bfloat16_tEfNS_4arch4Sm80ELb0ELb1ELb1ELb0ELb1ELb0ELb0ELb0ELi2ELi4ELi4ELi4ELb0EEENS1_21CollectiveEpilogueBwdISA_SB_SD_Li256ELb0ELb0ELi2EEENS1_19SingleTileSchedulerILb0ELb0ELb0ELi128EEEEEEEEEvNT_6ParamsE,"",@"SHT_CUDA_INFO"
	.sectionflags	@""
	.align	4


	//----- nvinfo : EIATTR_CUDA_API_VERSION
	.align		4
        /*0000*/ 	.byte	0x04, 0x37
        /*0002*/ 	.short	(.L_782 - .L_781)
.L_781:
        /*0004*/ 	.word	0x00000082


	//----- nvinfo : EIATTR_KPARAM_INFO
	.align		4
.L_782:
        /*0008*/ 	.byte	0x04, 0x17
        /*000a*/ 	.short	(.L_784 - .L_783)
.L_783:
        /*000c*/ 	.word	0x00000000
        /*0010*/ 	.short	0x0000
        /*0012*/ 	.short	0x0000
        /*0014*/ 	.byte	0x00, 0xf0, 0xc1, 0x09


	//----- nvinfo : EIATTR_SPARSE_MMA_MASK
	.align		4
.L_784:
        /*0018*/ 	.byte	0x03, 0x50
        /*001a*/ 	.short	0x0000


	//----- nvinfo : EIATTR_MAXREG_COUNT
	.align		4
        /*001c*/ 	.byte	0x03, 0x1b
        /*001e*/ 	.short	0x00ff


	//----- nvinfo : EIATTR_MERCURY_ISA_VERSION
	.align		4
        /*0020*/ 	.byte	0x03, 0x5f
        /*0022*/ 	.short	0x0101


	//----- nvinfo : EIATTR_EXIT_INSTR_OFFSETS
	.align		4
        /*0024*/ 	.byte	0x04, 0x1c
        /*0026*/ 	.short	(.L_786 - .L_785)


	//   ....[0]....
.L_785:
        /*0028*/ 	.word	0x00000010


	//----- nvinfo : EIATTR_MAX_THREADS
	.align		4
.L_786:
        /*002c*/ 	.byte	0x04, 0x05
        /*002e*/ 	.short	(.L_788 - .L_787)
.L_787:
        /*0030*/ 	.word	0x00000100
        /*0034*/ 	.word	0x00000001
        /*0038*/ 	.word	0x00000001


	//----- nvinfo : EIATTR_CBANK_PARAM_SIZE
	.align		4
.L_788:
        /*003c*/ 	.byte	0x03, 0x19
        /*003e*/ 	.short	0x0270


	//----- nvinfo : EIATTR_PARAM_CBANK
	.align		4
        /*0040*/ 	.byte	0x04, 0x0a
        /*0042*/ 	.short	(.L_790 - .L_789)
	.align		4
.L_789:
        /*0044*/ 	.word	index@(.nv.constant0._ZN7cutlass13device_kernelIN5flash19enable_sm80_to_sm89INS1_16FlashAttnBwdSm80INS1_25CollectiveMainloopBwdSm80ILi2ELi2EN4cute5tupleIJNS5_1CILi128EEES8_NS7_ILi64EEEEEENS_10bfloat16_tEfNS_4arch4Sm80ELb0ELb1ELb1ELb0ELb1ELb0ELb0ELb0ELi2ELi4ELi4ELi4ELb0EEENS1_21CollectiveEpilogueBwdISA_SB_SD_Li256ELb0ELb0ELi2EEENS1_19SingleTileSchedulerILb0ELb0ELb0ELi128EEEEEEEEEvNT_6ParamsE)
        /*0048*/ 	.short	0x0210
        /*004a*/ 	.short	0x0270


	//----- nvinfo : EIATTR_SW_WAR
	.align		4
.L_790:
        /*004c*/ 	.byte	0x04, 0x36
        /*004e*/ 	.short	(.L_792 - .L_791)
.L_791:
        /*0050*/ 	.word	0x00000008
.L_792:


//--------------------- .nv.info._ZN7cutlass13device_kernelIN5flash19enable_sm80_to_sm89INS1_16FlashAttnBwdSm80INS1_25CollectiveMainloopBwdSm80ILi2ELi2EN4cute5tupleIJNS5_1CILi128EEES8_NS7_ILi64EEEEEENS_10bfloat16_tEfNS_4arch4Sm80ELb0ELb1ELb1ELb0ELb0ELb0ELb0ELb0ELi2ELi4ELi4ELi4ELb0EEENS1_24CollectiveEpilogueBwdGQAISA_fSD_Li256ELb0ELb0EEENS1_19SingleTileSchedulerILb0ELb0ELb0ELi128EEEEEEEEEvNT_6ParamsE --------------------------
	.section	.nv.info._ZN7cutlass13device_kernelIN5flash19enable_sm80_to_sm89INS1_16FlashAttnBwdSm80INS1_25CollectiveMainloopBwdSm80ILi2ELi2EN4cute5tupleIJNS5_1CILi128EEES8_NS7_ILi64EEEEEENS_10bfloat16_tEfNS_4arch4Sm80ELb0ELb1ELb1ELb0ELb0ELb0ELb0ELb0ELi2ELi4ELi4ELi4ELb0EEENS1_24CollectiveEpilogueBwdGQAISA_fSD_Li256ELb0ELb0EEENS1_19SingleTileSchedulerILb0ELb0ELb0ELi128EEEEEEEEEvNT_6ParamsE,"",@"SHT_CUDA_INFO"
	.sectionflags	@""
	.align	4


	//----- nvinfo : EIATTR_CUDA_API_VERSION
	.align		4
        /*0000*/ 	.byte	0x04, 0x37
        /*0002*/ 	.short	(.L_794 - .L_793)
.L_793:
        /*0004*/ 	.word	0x00000082


	//----- nvinfo : EIATTR_KPARAM_INFO
	.align		4
.L_794:
        /*0008*/ 	.byte	0x04, 0x17
        /*000a*/ 	.short	(.L_796 - .L_795)
.L_795:
        /*000c*/ 	.word	0x00000000
        /*0010*/ 	.short	0x0000
        /*0012*/ 	.short	0x0000
        /*0014*/ 	.byte	0x00, 0xf0, 0xe1, 0x09


	//----- nvinfo : EIATTR_SPARSE_MMA_MASK
	.align		4
.L_796:
        /*0018*/ 	.byte	0x03, 0x50
        /*001a*/ 	.short	0x0000


	//----- nvinfo : EIATTR_MAXREG_COUNT
	.align		4
        /*001c*/ 	.byte	0x03, 0x1b
        /*001e*/ 	.short	0x00ff


	//----- nvinfo : EIATTR_MERCURY_ISA_VERSION
	.align		4
        /*0020*/ 	.byte	0x03, 0x5f
        /*0022*/ 	.short	0x0101


	//----- nvinfo : EIATTR_EXIT_INSTR_OFFSETS
	.align		4
        /*0024*/ 	.byte	0x04, 0x1c
        /*0026*/ 	.short	(.L_798 - .L_797)


	//   ....[0]....
.L_797:
        /*0028*/ 	.word	0x00000010


	//----- nvinfo : EIATTR_MAX_THREADS
	.align		4
.L_798:
        /*002c*/ 	.byte	0x04, 0x05
        /*002e*/ 	.short	(.L_800 - .L_799)
.L_799:
        /*0030*/ 	.word	0x00000100
        /*0034*/ 	.word	0x00000001
        /*0038*/ 	.word	0x00000001


	//----- nvinfo : EIATTR_CBANK_PARAM_SIZE
	.align		4
.L_800:
        /*003c*/ 	.byte	0x03, 0x19
        /*003e*/ 	.short	0x0278


	//----- nvinfo : EIATTR_PARAM_CBANK
	.align		4
        /*0040*/ 	.byte	0x04, 0x0a
        /*0042*/ 	.short	(.L_802 - .L_801)
	.align		4
.L_801:
        /*0044*/ 	.word	index@(.nv.constant0._ZN7cutlass13device_kernelIN5flash19enable_sm80_to_sm89INS1_16FlashAttnBwdSm80INS1_25CollectiveMainloopBwdSm80ILi2ELi2EN4cute5tupleIJNS5_1CILi128EEES8_NS7_ILi64EEEEEENS_10bfloat16_tEfNS_4arch4Sm80ELb0ELb1ELb1ELb0ELb0ELb0ELb0ELb0ELi2ELi4ELi4ELi4ELb0EEENS1_24CollectiveEpilogueBwdGQAISA_fSD_Li256ELb0ELb0EEENS1_19SingleTileSchedulerILb0ELb0ELb0ELi128EEEEEEEEEvNT_6ParamsE)
        /*0048*/ 	.short	0x0210
        /*004a*/ 	.short	0x0278


	//----- nvinfo : EIATTR_SW_WAR
	.align		4
.L_802:
        /*004c*/ 	.byte	0x04, 0x36
        /*004e*/ 	.short	(.L_804 - .L_803)
.L_803:
        /*0050*/ 	.word	0x00000008
.L_804:


//--------------------- .nv.info._ZN7cutlass13device_kernelIN5flash19enable_sm80_to_sm89INS1_16FlashAttnBwdSm80INS1_25CollectiveMainloopBwdSm80ILi2ELi2EN4cute5tupleIJNS5_1CILi128EEES8_NS7_ILi64EEEEEENS_10bfloat16_tEfNS_4arch4Sm80ELb0ELb1ELb1ELb0ELb1ELb0ELb0ELb0ELi2ELi4ELi4ELi4ELb0EEENS1_24CollectiveEpilogueBwdGQAISA_fSD_Li256ELb0ELb1EEENS1_19SingleTileSchedulerILb0ELb0ELb0ELi128EEEEEEEEEvNT_6ParamsE --------------------------
	.section	.nv.info._ZN7cutlass13device_kernelIN5flash19enable_sm80_to_sm89INS1_16FlashAttnBwdSm80INS1_25CollectiveMainloopBwdSm80ILi2ELi2EN4cute5tupleIJNS5_1CILi128EEES8_NS7_ILi64EEEEEENS_10bfloat16_tEfNS_4arch4Sm80ELb0ELb1ELb1ELb0ELb1ELb0ELb0ELb0ELi2ELi4ELi4ELi4ELb0EEENS1_24CollectiveEpilogueBwdGQAISA_fSD_Li256ELb0ELb1EEENS1_19SingleTileSchedulerILb0ELb0ELb0ELi128EEEEEEEEEvNT_6ParamsE,"",@"SHT_CUDA_INFO"
	.sectionflags	@""
	.align	4


	//----- nvinfo : EIATTR_CUDA_API_VERSION
	.align		4
        /*0000*/ 	.byte	0x04, 0x37
        /*0002*/ 	.short	(.L_806 - .L_805)
.L_805:
        /*0004*/ 	.word	0x00000082


	//----- nvinfo : EIATTR_KPARAM_INFO
	.align		4
.L_806:
        /*0008*/ 	.byte	0x04, 0x17
        /*000a*/ 	.short	(.L_808 - .L_807)
.L_807:
        /*000c*/ 	.word	0x00000000
        /*0010*/ 	.short	0x0000
        /*0012*/ 	.short	0x0000
        /*0014*/ 	.byte	0x00, 0xf0, 0xe1, 0x09


	//----- nvinfo : EIATTR_SPARSE_MMA_MASK
	.align		4
.L_808:
        /*0018*/ 	.byte	0x03, 0x50
        /*001a*/ 	.short	0x0000


	//----- nvinfo : EIATTR_MAXREG_COUNT
	.align		4
        /*001c*/ 	.byte	0x03, 0x1b
        /*001e*/ 	.short	0x00ff


	//----- nvinfo : EIATTR_MERCURY_ISA_VERSION
	.align		4
        /*0020*/ 	.byte	0x03, 0x5f
        /*0022*/ 	.short	0x0101


	//----- nvinfo : EIATTR_EXIT_INSTR_OFFSETS
	.align		4
        /*0024*/ 	.byte	0x04, 0x1c
        /*0026*/ 	.short	(.L_810 - .L_809)


	//   ....[0]....
.L_809:
        /*0028*/ 	.word	0x00000010


	//----- nvinfo : EIATTR_MAX_THREADS
	.align		4
.L_810:
        /*002c*/ 	.byte	0x04, 0x05
        /*002e*/ 	.short	(.L_812 - .L_811)
.L_811:
        /*0030*/ 	.word	0x00000100
        /*0034*/ 	.word	0x00000001
        /*0038*/ 	.word	0x00000001


	//----- nvinfo : EIATTR_CBANK_PARAM_SIZE
	.align		4
.L_812:
        /*003c*/ 	.byte	0x03, 0x19
        /*003e*/ 	.short	0x0278


	//----- nvinfo : EIATTR_PARAM_CBANK
	.align		4
        /*0040*/ 	.byte	0x04, 0x0a
        /*0042*/ 	.short	(.L_814 - .L_813)
	.align		4
.L_813:
        /*0044*/ 	.word	index@(.nv.constant0._ZN7cutlass13device_kernelIN5flash19enable_sm80_to_sm89INS1_16FlashAttnBwdSm80INS1_25CollectiveMainloopBwdSm80ILi2ELi2EN4cute5tupleIJNS5_1CILi128EEES8_NS7_ILi64EEEEEENS_10bfloat16_tEfNS_4arch4Sm80ELb0ELb1ELb1ELb0ELb1ELb0ELb0ELb0ELi2ELi4ELi4ELi4ELb0EEENS1_24CollectiveEpilogueBwdGQAISA_fSD_Li256ELb0ELb1EEENS1_19SingleTileSchedulerILb0ELb0ELb0ELi128EEEEEEEEEvNT_6ParamsE)
        /*0048*/ 	.short	0x0210
        /*004a*/ 	.short	0x0278


	//----- nvinfo : EIATTR_SW_WAR
	.align		4
.L_814:
        /*004c*/ 	.byte	0x04, 0x36
        /*004e*/ 	.short	(.L_816 - .L_815)
.L_815:
        /*0050*/ 	.word	0x00000008
.L_816:


//--------------------- .nv.info._ZN7cutlass13device_kernelIN5flash19enable_sm80_to_sm89INS1_16FlashAttnBwdSm80INS1_25CollectiveMainloopBwdSm80ILi2ELi2EN4cute5tupleIJNS5_1CILi128EEES8_NS7_ILi64EEEEEENS_10bfloat16_tEfNS_4arch4Sm80ELb0ELb1ELb1ELb1ELb0ELb0ELb0ELb0ELi2ELi4ELi4ELi4ELb0EEENS1_21CollectiveEpilogueBwdISA_SB_SD_Li256ELb1ELb0ELi2EEENS1_19SingleTileSchedulerILb1ELb0ELb0ELi128EEEEEEEEEvNT_6ParamsE --------------------------
	.section	.nv.info._ZN7cutlass13device_kernelIN5flash19enable_sm80_to_sm89INS1_16FlashAttnBwdSm80INS1_25CollectiveMainloopBwdSm80ILi2ELi2EN4cute5tupleIJNS5_1CILi128EEES8_NS7_ILi64EEEEEENS_10bfloat16_tEfNS_4arch4Sm80ELb0ELb1ELb1ELb1ELb0ELb0ELb0ELb0ELi2ELi4ELi4ELi4ELb0EEENS1_21CollectiveEpilogueBwdISA_SB_SD_Li256ELb1ELb0ELi2EEENS1_19SingleTileSchedulerILb1ELb0ELb0ELi128EEEEEEEEEvNT_6ParamsE,"",@"SHT_CUDA_INFO"
	.sectionflags	@""
	.align	4


	//----- nvinfo : EIATTR_CUDA_API_VERSION
	.align		4
        /*0000*/ 	.byte	0x04, 0x37
        /*0002*/ 	.short	(.L_818 - .L_817)
.L_817:
        /*0004*/ 	.word	0x00000082


	//----- nvinfo : EIATTR_KPARAM_INFO
	.align		4
.L_818:
        /*0008*/ 	.byte	0x04, 0x17
        /*000a*/ 	.short	(.L_820 - .L_819)
.L_819:
        /*000c*/ 	.word	0x00000000
        /*0010*/ 	.short	0x0000
        /*0012*/ 	.short	0x0000
        /*0014*/ 	.byte	0x00, 0xf0, 0xc1, 0x09


	//----- nvinfo : EIATTR_SPARSE_MMA_MASK
	.align		4
.L_820:
        /*0018*/ 	.byte	0x03, 0x50
        /*001a*/ 	.short	0x0000


	//----- nvinfo : EIATTR_MAXREG_COUNT
	.align		4
        /*001c*/ 	.byte	0x03, 0x1b
        /*001e*/ 	.short	0x00ff


	//----- nvinfo : EIATTR_MERCURY_ISA_VERSION
	.align		4
        /*0020*/ 	.byte	0x03, 0x5f
        /*0022*/ 	.short	0x0101


	//----- nvinfo : EIATTR_EXIT_INSTR_OFFSETS
	.align		4
        /*0024*/ 	.byte	0x04, 0x1c
        /*0026*/ 	.short	(.L_822 - .L_821)


	//   ....[0]....
.L_821:
        /*0028*/ 	.word	0x00000010


	//----- nvinfo : EIATTR_MAX_THREADS
	.align		4
.L_822:
        /*002c*/ 	.byte	0x04, 0x05
        /*002e*/ 	.short	(.L_824 - .L_823)
.L_823:
        /*0030*/ 	.word	0x00000100
        /*0034*/ 	.word	0x00000001
        /*0038*/ 	.word	0x00000001


	//----- nvinfo : EIATTR_CBANK_PARAM_SIZE
	.align		4
.L_824:
        /*003c*/ 	.byte	0x03, 0x19
        /*003e*/ 	.short	0x0270


	//----- nvinfo : EIATTR_PARAM_CBANK
	.align		4
        /*0040*/ 	.byte	0x04, 0x0a
        /*0042*/ 	.short	(.L_826 - .L_825)
	.align		4
.L_825:
        /*0044*/ 	.word	index@(.nv.constant0._ZN7cutlass13device_kernelIN5flash19enable_sm80_to_sm89INS1_16FlashAttnBwdSm80INS1_25CollectiveMainloopBwdSm80ILi2ELi2EN4cute5tupleIJNS5_1CILi128EEES8_NS7_ILi64EEEEEENS_10bfloat16_tEfNS_4arch4Sm80ELb0ELb1ELb1ELb1ELb0ELb0ELb0ELb0ELi2ELi4ELi4ELi4ELb0EEENS1_21CollectiveEpilogueBwdISA_SB_SD_Li256ELb1ELb0ELi2EEENS1_19SingleTileSchedulerILb1ELb0ELb0ELi128EEEEEEEEEvNT_6ParamsE)
        /*0048*/ 	.short	0x0210
        /*004a*/ 	.short	0x0270


	//----- nvinfo : EIATTR_SW_WAR
	.align		4
.L_826:
        /*004c*/ 	.byte	0x04, 0x36
        /*004e*/ 	.short	(.L_828 - .L_827)
.L_827:
        /*0050*/ 	.word	0x00000008
.L_828:


//--------------------- .nv.info._ZN7cutlass13device_kernelIN5flash19enable_sm80_to_sm89INS1_16FlashAttnBwdSm80INS1_25CollectiveMainloopBwdSm80ILi2ELi2EN4cute5tupleIJNS5_1CILi128EEES8_NS7_ILi64EEEEEENS_10bfloat16_tEfNS_4arch4Sm80ELb0ELb1ELb1ELb1ELb1ELb0ELb0ELb0ELi2ELi4ELi4ELi4ELb0EEENS1_21CollectiveEpilogueBwdISA_SB_SD_Li256ELb1ELb0ELi2EEENS1_19SingleTileSchedulerILb1ELb0ELb0ELi128EEEEEEEEEvNT_6ParamsE --------------------------
	.section	.nv.info._ZN7cutlass13device_kernelIN5flash19enable_sm80_to_sm89INS1_16FlashAttnBwdSm80INS1_25CollectiveMainloopBwdSm80ILi2ELi2EN4cute5tupleIJNS5_1CILi128EEES8_NS7_ILi64EEEEEENS_10bfloat16_tEfNS_4arch4Sm80ELb0ELb1ELb1ELb1ELb1ELb0ELb0ELb0ELi2ELi4ELi4ELi4ELb0EEENS1_21CollectiveEpilogueBwdISA_SB_SD_Li256ELb1ELb0ELi2EEENS1_19SingleTileSchedulerILb1ELb0ELb0ELi128EEEEEEEEEvNT_6ParamsE,"",@"SHT_CUDA_INFO"
	.sectionflags	@""
	.align	4


	//----- nvinfo : EIATTR_CUDA_API_VERSION
	.align		4
        /*0000*/ 	.byte	0x04, 0x37
        /*0002*/ 	.short	(.L_830 - .L_829)
.L_829:
        /*0004*/ 	.word	0x00000082


	//----- nvinfo : EIATTR_KPARAM_INFO
	.align		4
.L_830:
        /*0008*/ 	.byte	0x04, 0x17
        /*000a*/ 	.short	(.L_832 - .L_831)
.L_831:
        /*000c*/ 	.word	0x00000000
        /*0010*/ 	.short	0x0000
        /*0012*/ 	.short	0x0000
        /*0014*/ 	.byte	0x00, 0xf0, 0xc1, 0x09


	//----- nvinfo : EIATTR_SPARSE_MMA_MASK
	.align		4
.L_832:
        /*0018*/ 	.byte	0x03, 0x50
        /*001a*/ 	.short	0x0000


	//----- nvinfo : EIATTR_MAXREG_COUNT
	.align		4
        /*001c*/ 	.byte	0x03, 0x1b
        /*001e*/ 	.short	0x00ff


	//----- nvinfo : EIATTR_MERCURY_ISA_VERSION
	.align		4
        /*0020*/ 	.byte	0x03, 0x5f
        /*0022*/ 	.short	0x0101


	//----- nvinfo : EIATTR_EXIT_INSTR_OFFSETS
	.align		4
        /*0024*/ 	.byte	0x04, 0x1c
        /*0026*/ 	.short	(.L_834 - .L_833)


	//   ....[0]....
.L_833:
        /*0028*/ 	.word	0x00000010


	//----- nvinfo : EIATTR_MAX_THREADS
	.align		4
.L_834:
        /*002c*/ 	.byte	0x04, 0x05
        /*002e*/ 	.short	(.L_836 - .L_835)
.L_835:
        /*0030*/ 	.word	0x00000100
        /*0034*/ 	.word	0x00000001
        /*0038*/ 	.word	0x00000001


	//----- nvinfo : EIATTR_CBANK_PARAM_SIZE
	.align		4
.L_836:
        /*003c*/ 	.byte	0x03, 0x19
        /*003e*/ 	.short	0x0270


	//----- nvinfo : EIATTR_PARAM_CBANK
	.align		4
        /*0040*/ 	.byte	0x04, 0x0a
        /*0042*/ 	.short	(.L_838 - .L_837)
	.align		4
.L_837:
        /*0044*/ 	.word	index@(.nv.constant0._ZN7cutlass13device_kernelIN5flash19enable_sm80_to_sm89INS1_16FlashAttnBwdSm80INS1_25CollectiveMainloopBwdSm80ILi2ELi2EN4cute5tupleIJNS5_1CILi128EEES8_NS7_ILi64EEEEEENS_10bfloat16_tEfNS_4arch4Sm80ELb0ELb1ELb1ELb1ELb1ELb0ELb0ELb0ELi2ELi4ELi4ELi4ELb0EEENS1_21CollectiveEpilogueBwdISA_SB_SD_Li256ELb1ELb0ELi2EEENS1_19SingleTileSchedulerILb1ELb0ELb0ELi128EEEEEEEEEvNT_6ParamsE)
        /*0048*/ 	.short	0x0210
        /*004a*/ 	.short	0x0270


	//----- nvinfo : EIATTR_SW_WAR
	.align		4
.L_838:
        /*004c*/ 	.byte	0x04, 0x36
        /*004e*/ 	.short	(.L_840 - .L_839)
.L_839:
        /*0050*/ 	.word	0x00000008
.L_840:


//--------------------- .nv.info._ZN7cutlass13device_kernelIN5flash19enable_sm80_to_sm89INS1_16FlashAttnBwdSm80INS1_25CollectiveMainloopBwdSm80ILi2ELi2EN4cute5tupleIJNS5_1CILi128EEES8_NS7_ILi64EEEEEENS_10bfloat16_tEfNS_4arch4Sm80ELb0ELb1ELb1ELb1ELb0ELb0ELb0ELb0ELi2ELi4ELi4ELi4ELb0EEENS1_24CollectiveEpilogueBwdGQAISA_fSD_Li256ELb1ELb0EEENS1_19SingleTileSchedulerILb1ELb0ELb0ELi128EEEEEEEEEvNT_6ParamsE --------------------------
	.section	.nv.info._ZN7cutlass13device_kernelIN5flash19enable_sm80_to_sm89INS1_16FlashAttnBwdSm80INS1_25CollectiveMainloopBwdSm80ILi2ELi2EN4cute5tupleIJNS5_1CILi128EEES8_NS7_ILi64EEEEEENS_10bfloat16_tEfNS_4arch4Sm80ELb0ELb1ELb1ELb1ELb0ELb0ELb0ELb0ELi2ELi4ELi4ELi4ELb0EEENS1_24CollectiveEpilogueBwdGQAISA_fSD_Li256ELb1ELb0EEENS1_19SingleTileSchedulerILb1ELb0ELb0ELi128EEEEEEEEEvNT_6ParamsE,"",@"SHT_CUDA_INFO"
	.sectionflags	@""
	.align	4


	//----- nvinfo : EIATTR_CUDA_API_VERSION
	.align		4
        /*0000*/ 	.byte	0x04, 0x37
        /*0002*/ 	.short	(.L_842 - .L_841)
.L_841:
        /*0004*/ 	.word	0x00000082


	//----- nvinfo : EIATTR_KPARAM_INFO
	.align		4
.L_842:
        /*0008*/ 	.byte	0x04, 0x17
        /*000a*/ 	.short	(.L_844 - .L_843)
.L_843:
        /*000c*/ 	.word	0x00000000
        /*0010*/ 	.short	0x0000
        /*0012*/ 	.short	0x0000
        /*0014*/ 	.byte	0x00, 0xf0, 0xe1, 0x09


	//----- nvinfo : EIATTR_SPARSE_MMA_MASK
	.align		4
.L_844:
        /*0018*/ 	.byte	0x03, 0x50
        /*001a*/ 	.short	0x0000


	//----- nvinfo : EIATTR_MAXREG_COUNT
	.align		4
        /*001c*/ 	.byte	0x03, 0x1b
        /*001e*/ 	.short	0x00ff


	//----- nvinfo : EIATTR_MERCURY_ISA_VERSION
	.align		4
        /*0020*/ 	.byte	0x03, 0x5f
        /*0022*/ 	.short	0x0101


	//----- nvinfo : EIATTR_EXIT_INSTR_OFFSETS
	.align		4
        /*0024*/ 	.byte	0x04, 0x1c
        /*0026*/ 	.short	(.L_846 - .L_845)


	//   ....[0]....
.L_845:
        /*0028*/ 	.word	0x00000010


	//----- nvinfo : EIATTR_MAX_THREADS
	.align		4
.L_846:
        /*002c*/ 	.byte	0x04, 0x05
        /*002e*/ 	.short	(.L_848 - .L_847)
.L_847:
        /*0030*/ 	.word	0x00000100
        /*0034*/ 	.word	0x00000001
        /*0038*/ 	.word	0x00000001


	//----- nvinfo : EIATTR_CBANK_PARAM_SIZE
	.align		4
.L_848:
        /*003c*/ 	.byte	0x03, 0x19
        /*003e*/ 	.short	0x0278


	//----- nvinfo : EIATTR_PARAM_CBANK
	.align		4
        /*0040*/ 	.byte	0x04, 0x0a
        /*0042*/ 	.short	(.L_850 - .L_849)
	.align		4
.L_849:
        /*0044*/ 	.word	index@(.nv.constant0._ZN7cutlass13device_kernelIN5flash19enable_sm80_to_sm89INS1_16FlashAttnBwdSm80INS1_25CollectiveMainloopBwdSm80ILi2ELi2EN4cute5tupleIJNS5_1CILi128EEES8_NS7_ILi64EEEEEENS_10bfloat16_tEfNS_4arch4Sm80ELb0ELb1ELb1ELb1ELb0ELb0ELb0ELb0ELi2ELi4ELi4ELi4ELb0EEENS1_24CollectiveEpilogueBwdGQAISA_fSD_Li256ELb1ELb0EEENS1_19SingleTileSchedulerILb1ELb0ELb0ELi128EEEEEEEEEvNT_6ParamsE)
        /*0048*/ 	.short	0x0210
        /*004a*/ 	.short	0x0278


	//----- nvinfo : EIATTR_SW_WAR
	.align		4
.L_850:
        /*004c*/ 	.byte	0x04, 0x36
        /*004e*/ 	.short	(.L_852 - .L_851)
.L_851:
        /*0050*/ 	.word	0x00000008
.L_852:


//--------------------- .nv.info._ZN7cutlass13device_kernelIN5flash19enable_sm80_to_sm89INS1_16FlashAttnBwdSm80INS1_25CollectiveMainloopBwdSm80ILi2ELi2EN4cute5tupleIJNS5_1CILi128EEES8_NS7_ILi64EEEEEENS_10bfloat16_tEfNS_4arch4Sm80ELb0ELb1ELb1ELb1ELb1ELb0ELb0ELb0ELi2ELi4ELi4ELi4ELb0EEENS1_24CollectiveEpilogueBwdGQAISA_fSD_Li256ELb1ELb1EEENS1_19SingleTileSchedulerILb1ELb0ELb0ELi128EEEEEEEEEvNT_6ParamsE --------------------------
	.section	.nv.info._ZN7cutlass13device_kernelIN5flash19enable_sm80_to_sm89INS1_16FlashAttnBwdSm80INS1_25CollectiveMainloopBwdSm80ILi2ELi2EN4cute5tupleIJNS5_1CILi128EEES8_NS7_ILi64EEEEEENS_10bfloat16_tEfNS_4arch4Sm80ELb0ELb1ELb1ELb1ELb1ELb0ELb0ELb0ELi2ELi4ELi4ELi4ELb0EEENS1_24CollectiveEpilogueBwdGQAISA_fSD_Li256ELb1ELb1EEENS1_19SingleTileSchedulerILb1ELb0ELb0ELi128EEEEEEEEEvNT_6ParamsE,"",@"SHT_CUDA_INFO"
	.sectionflags	@""
	.align	4


	//----- nvinfo : EIATTR_CUDA_API_VERSION
	.align		4
        /*0000*/ 	.byte	0x04, 0x37
        /*0002*/ 	.short	(.L_854 - .L_853)
.L_853:
        /*0004*/ 	.word	0x00000082


	//----- nvinfo : EIATTR_KPARAM_INFO
	.align		4
.L_854:
        /*0008*/ 	.byte	0x04, 0x17
        /*000a*/ 	.short	(.L_856 - .L_855)
.L_855:
        /*000c*/ 	.word	0x00000000
        /*0010*/ 	.short	0x0000
        /*0012*/ 	.short	0x0000
        /*0014*/ 	.byte	0x00, 0xf0, 0xe1, 0x09


	//----- nvinfo : EIATTR_SPARSE_MMA_MASK
	.align		4
.L_856:
        /*0018*/ 	.byte	0x03, 0x50
        /*001a*/ 	.short	0x0000


	//----- nvinfo : EIATTR_MAXREG_COUNT
	.align		4
        /*001c*/ 	.byte	0x03, 0x1b
        /*001e*/ 	.short	0x00ff


	//----- nvinfo : EIATTR_MERCURY_ISA_VERSION
	.align		4
        /*0020*/ 	.byte	0x03, 0x5f
        /*0022*/ 	.short	0x0101


	//----- nvinfo : EIATTR_EXIT_INSTR_OFFSETS
	.align		4
        /*0024*/ 	.byte	0x04, 0x1c
        /*0026*/ 	.short	(.L_858 - .L_857)


	//   ....[0]....
.L_857:
        /*0028*/ 	.word	0x00000010


	//----- nvinfo : EIATTR_MAX_THREADS
	.align		4
.L_858:
        /*002c*/ 	.byte	0x04, 0x05
        /*002e*/ 	.short	(.L_860 - .L_859)
.L_859:
        /*0030*/ 	.word	0x00000100
        /*0034*/ 	.word	0x00000001
        /*0038*/ 	.word	0x00000001


	//----- nvinfo : EIATTR_CBANK_PARAM_SIZE
	.align		4
.L_860:
        /*003c*/ 	.byte	0x03, 0x19
        /*003e*/ 	.short	0x0278


	//----- nvinfo : EIATTR_PARAM_CBANK
	.align		4
        /*0040*/ 	.byte	0x04, 0x0a
        /*0042*/ 	.short	(.L_862 - .L_861)
	.align		4
.L_861:
        /*0044*/ 	.word	index@(.nv.constant0._ZN7cutlass13device_kernelIN5flash19enable_sm80_to_sm89INS1_16FlashAttnBwdSm80INS1_25CollectiveMainloopBwdSm80ILi2ELi2EN4cute5tupleIJNS5_1CILi128EEES8_NS7_ILi64EEEEEENS_10bfloat16_tEfNS_4arch4Sm80ELb0ELb1ELb1ELb1ELb1ELb0ELb0ELb0ELi2ELi4ELi4ELi4ELb0EEENS1_24CollectiveEpilogueBwdGQAISA_fSD_Li256ELb1ELb1EEENS1_19SingleTileSchedulerILb1ELb0ELb0ELi128EEEEEEEEEvNT_6ParamsE)
        /*0048*/ 	.short	0x0210
        /*004a*/ 	.short	0x0278


	//----- nvinfo : EIATTR_SW_WAR
	.align		4
.L_862:
        /*004c*/ 	.byte	0x04, 0x36
        /*004e*/ 	.short	(.L_864 - .L_863)
.L_863:
        /*0050*/ 	.word	0x00000008
.L_864:


//--------------------- .nv.info._ZN7cutlass13device_kernelIN5flash19enable_sm80_to_sm89INS1_16FlashAttnBwdSm80INS1_25CollectiveMainloopBwdSm80ILi2ELi2EN4cute5tupleIJNS5_1CILi128EEES8_NS7_ILi64EEEEEENS_10bfloat16_tEfNS_4arch4Sm80ELb1ELb0ELb1ELb0ELb0ELb0ELb0ELb0ELi2ELi4ELi4ELi4ELb0EEENS1_21CollectiveEpilogueBwdISA_SB_SD_Li256ELb0ELb0ELi2EEENS1_25SingleTileBwdLPTSchedulerILb0ELi128ELb0EEEEEEEEEvNT_6ParamsE --------------------------
	.section	.nv.info._ZN7cutlass13device_kernelIN5flash19enable_sm80_to_sm89INS1_16FlashAttnBwdSm80INS1_25CollectiveMainloopBwdSm80ILi2ELi2EN4cute5tupleIJNS5_1CILi128EEES8_NS7_ILi64EEEEEENS_10bfloat16_tEfNS_4arch4Sm80ELb1ELb0ELb1ELb0ELb0ELb0ELb0ELb0ELi2ELi4ELi4ELi4ELb0EEENS1_21CollectiveEpilogueBwdISA_SB_SD_Li256ELb0ELb0ELi2EEENS1_25SingleTileBwdLPTSchedulerILb0ELi128ELb0EEEEEEEEEvNT_6ParamsE,"",@"SHT_CUDA_INFO"
	.sectionflags	@""
	.align	4


	//----- nvinfo : EIATTR_CUDA_API_VERSION
	.align		4
        /*0000*/ 	.byte	0x04, 0x37
        /*0002*/ 	.short	(.L_866 - .L_865)
.L_865:
        /*0004*/ 	.word	0x00000082


	//----- nvinfo : EIATTR_KPARAM_INFO
	.align		4
.L_866:
        /*0008*/ 	.byte	0x04, 0x17
        /*000a*/ 	.short	(.L_868 - .L_867)
.L_867:
        /*000c*/ 	.word	0x00000000
        /*0010*/ 	.short	0x0000
        /*0012*/ 	.short	0x0000
        /*0014*/ 	.byte	0x00, 0xf0, 0x21, 0x0a


	//----- nvinfo : EIATTR_SPARSE_MMA_MASK
	.align		4
.L_868:
        /*0018*/ 	.byte	0x03, 0x50
        /*001a*/ 	.short	0x0000


	//----- nvinfo : EIATTR_MAXREG_COUNT
	.align		4
        /*001c*/ 	.byte	0x03, 0x1b
        /*001e*/ 	.short	0x00ff


	//----- nvinfo : EIATTR_MERCURY_ISA_VERSION
	.align		4
        /*0020*/ 	.byte	0x03, 0x5f
        /*0022*/ 	.short	0x0101


	//----- nvinfo : EIATTR_EXIT_INSTR_OFFSETS
	.align		4
        /*0024*/ 	.byte	0x04, 0x1c
        /*0026*/ 	.short	(.L_870 - .L_869)


	//   ....[0]....
.L_869:
        /*0028*/ 	.word	0x00000010


	//----- nvinfo : EIATTR_MAX_THREADS
	.align		4
.L_870:
        /*002c*/ 	.byte	0x04, 0x05
        /*002e*/ 	.short	(.L_872 - .L_871)
.L_871:
        /*0030*/ 	.word	0x00000100
        /*0034*/ 	.word	0x00000001
        /*0038*/ 	.word	0x00000001


	//----- nvinfo : EIATTR_CBANK_PARAM_SIZE
	.align		4
.L_872:
        /*003c*/ 	.byte	0x03, 0x19
        /*003e*/ 	.short	0x0288


	//----- nvinfo : EIATTR_PARAM_CBANK
	.align		4
        /*0040*/ 	.byte	0x04, 0x0a
        /*0042*/ 	.short	(.L_874 - .L_873)
	.align		4
.L_873:
        /*0044*/ 	.word	index@(.nv.constant0._ZN7cutlass13device_kernelIN5flash19enable_sm80_to_sm89INS1_16FlashAttnBwdSm80INS1_25CollectiveMainloopBwdSm80ILi2ELi2EN4cute5tupleIJNS5_1CILi128EEES8_NS7_ILi64EEEEEENS_10bfloat16_tEfNS_4arch4Sm80ELb1ELb0ELb1ELb0ELb0ELb0ELb0ELb0ELi2ELi4ELi4ELi4ELb0EEENS1_21CollectiveEpilogueBwdISA_SB_SD_Li256ELb0ELb0ELi2EEENS1_25SingleTileBwdLPTSchedulerILb0ELi128ELb0EEEEEEEEEvNT_6ParamsE)
        /*0048*/ 	.short	0x0210
        /*004a*/ 	.short	0x0288


	//----- nvinfo : EIATTR_SW_WAR
	.align		4
.L_874:
        /*004c*/ 	.byte	0x04, 0x36
        /*004e*/ 	.short	(.L_876 - .L_875)
.L_875:
        /*0050*/ 	.word	0x00000008
.L_876:


//--------------------- .nv.info._ZN7cutlass13device_kernelIN5flash19enable_sm80_to_sm89INS1_16FlashAttnBwdSm80INS1_25CollectiveMainloopBwdSm80ILi2ELi2EN4cute5tupleIJNS5_1CILi128EEES8_NS7_ILi64EEEEEENS_10bfloat16_tEfNS_4arch4Sm80ELb1ELb0ELb1ELb0ELb1ELb0ELb0ELb0ELi2ELi4ELi4ELi4ELb0EEENS1_21CollectiveEpilogueBwdISA_SB_SD_Li256ELb0ELb0ELi2EEENS1_25SingleTileBwdLPTSchedulerILb0ELi128ELb1EEEEEEEEEvNT_6ParamsE --------------------------
	.section	.nv.info._ZN7cutlass13device_kernelIN5flash19enable_sm80_to_sm89INS1_16FlashAttnBwdSm80INS1_25CollectiveMainloopBwdSm80ILi2ELi2EN4cute5tupleIJNS5_1CILi128EEES8_NS7_ILi64EEEEEENS_10bfloat16_tEfNS_4arch4Sm80ELb1ELb0ELb1ELb0ELb1ELb0ELb0ELb0ELi2ELi4ELi4ELi4ELb0EEENS1_21CollectiveEpilogueBwdISA_SB_SD_Li256ELb0ELb0ELi2EEENS1_25SingleTileBwdLPTSchedulerILb0ELi128ELb1EEEEEEEEEvNT_6ParamsE,"",@"SHT_CUDA_INFO"
	.sectionflags	@""
	.align	4


	//----- nvinfo : EIATTR_CUDA_API_VERSION
	.align		4
        /*0000*/ 	.byte	0x04, 0x37
        /*0002*/ 	.short	(.L_878 - .L_877)
.L_877:
        /*0004*/ 	.word	0x00000082


	//----- nvinfo : EIATTR_KPARAM_INFO
	.align		4
.L_878:
        /*0008*/ 	.byte	0x04, 0x17
        /*000a*/ 	.short	(.L_880 - .L_879)
.L_879:
        /*000c*/ 	.word	0x00000000
        /*0010*/ 	.short	0x0000
        /*0012*/ 	.short	0x0000
        /*0014*/ 	.byte	0x00, 0xf0, 0x21, 0x0a


	//----- nvinfo : EIATTR_SPARSE_MMA_MASK
	.align		4
.L_880:
        /*0018*/ 	.byte	0x03, 0x50
        /*001a*/ 	.short	0x0000


	//----- nvinfo : EIATTR_MAXREG_COUNT
	.align		4
        /*001c*/ 	.byte	0x03, 0x1b
        /*001e*/ 	.short	0x00ff


	//----- nvinfo : EIATTR_MERCURY_ISA_VERSION
	.align		4
        /*0020*/ 	.byte	0x03, 0x5f
        /*0022*/ 	.short	0x0101


	//----- nvinfo : EIATTR_EXIT_INSTR_OFFSETS
	.align		4
        /*0024*/ 	.byte	0x04, 0x1c
        /*0026*/ 	.short	(.L_882 - .L_881)


	//   ....[0]....
.L_881:
        /*0028*/ 	.word	0x00000010


	//----- nvinfo : EIATTR_MAX_THREADS
	.align		4
.L_882:
        /*002c*/ 	.byte	0x04, 0x05
        /*002e*/ 	.short	(.L_884 - .L_883)
.L_883:
        /*0030*/ 	.word	0x00000100
        /*0034*/ 	.word	0x00000001
        /*0038*/ 	.word	0x00000001


	//----- nvinfo : EIATTR_CBANK_PARAM_SIZE
	.align		4
.L_884:
        /*003c*/ 	.byte	0x03, 0x19
        /*003e*/ 	.short	0x0288


	//----- nvinfo : EIATTR_PARAM_CBANK
	.align		4
        /*0040*/ 	.byte	0x04, 0x0a
        /*0042*/ 	.short	(.L_886 - .L_885)
	.align		4
.L_885:
        /*0044*/ 	.word	index@(.nv.constant0._ZN7cutlass13device_kernelIN5flash19enable_sm80_to_sm89INS1_16FlashAttnBwdSm80INS1_25CollectiveMainloopBwdSm80ILi2ELi2EN4cute5tupleIJNS5_1CILi128EEES8_NS7_ILi64EEEEEENS_10bfloat16_tEfNS_4arch4Sm80ELb1ELb0ELb1ELb0ELb1ELb0ELb0ELb0ELi2ELi4ELi4ELi4ELb0EEENS1_21CollectiveEpilogueBwdISA_SB_SD_Li256ELb0ELb0ELi2EEENS1_25SingleTileBwdLPTSchedulerILb0ELi128ELb1EEEEEEEEEvNT_6ParamsE)
        /*0048*/ 	.short	0x0210
        /*004a*/ 	.short	0x0288


	//----- nvinfo : EIATTR_SW_WAR
	.align		4
.L_886:
        /*004c*/ 	.byte	0x04, 0x36
        /*004e*/ 	.short	(.L_888 - .L_887)
.L_887:
        /*0050*/ 	.word	0x00000008
.L_888:


//--------------------- .nv.info._ZN7cutlass13device_kernelIN5flash19enable_sm80_to_sm89INS1_16FlashAttnBwdSm80INS1_25CollectiveMainloopBwdSm80ILi2ELi2EN4cute5tupleIJNS5_1CILi128EEES8_NS7_ILi64EEEEEENS_10bfloat16_tEfNS_4arch4Sm80ELb1ELb0ELb1ELb0ELb0ELb0ELb0ELb0ELi2ELi4ELi4ELi4ELb0EEENS1_24CollectiveEpilogueBwdGQAISA_fSD_Li256ELb0ELb0EEENS1_25SingleTileBwdLPTSchedulerILb0ELi128ELb0EEEEEEEEEvNT_6ParamsE --------------------------
	.section	.nv.info._ZN7cutlass13device_kernelIN5flash19enable_sm80_to_sm89INS1_16FlashAttnBwdSm80INS1_25CollectiveMainloopBwdSm80ILi2ELi2EN4cute5tupleIJNS5_1CILi128EEES8_NS7_ILi64EEEEEENS_10bfloat16_tEfNS_4arch4Sm80ELb1ELb0ELb1ELb0ELb0ELb0ELb0ELb0ELi2ELi4ELi4ELi4ELb0EEENS1_24CollectiveEpilogueBwdGQAISA_fSD_Li256ELb0ELb0EEENS1_25SingleTileBwdLPTSchedulerILb0ELi128ELb0EEEEEEEEEvNT_6ParamsE,"",@"SHT_CUDA_INFO"
	.sectionflags	@""
	.align	4


	//----- nvinfo : EIATTR_CUDA_API_VERSION
	.align		4
        /*0000*/ 	.byte	0x04, 0x37
        /*0002*/ 	.short	(.L_890 - .L_889)
.L_889:
        /*0004*/ 	.word	0x00000082


	//----- nvinfo : EIATTR_KPARAM_INFO
	.align		4
.L_890:
        /*0008*/ 	.byte	0x04, 0x17
        /*000a*/ 	.short	(.L_892 - .L_891)
.L_891:
        /*000c*/ 	.word	0x00000000
        /*0010*/ 	.short	0x0000
        /*0012*/ 	.short	0x0000
        /*0014*/ 	.byte	0x00, 0xf0, 0x41, 0x0a


	//----- nvinfo : EIATTR_SPARSE_MMA_MASK
	.align		4
.L_892:
        /*0018*/ 	.byte	0x03, 0x50
        /*001a*/ 	.short	0x0000


	//----- nvinfo : EIATTR_MAXREG_COUNT
	.align		4
        /*001c*/ 	.byte	0x03, 0x1b
        /*001e*/ 	.short	0x00ff


	//----- nvinfo : EIATTR_MERCURY_ISA_VERSION
	.align		4
        /*0020*/ 	.byte	0x03, 0x5f
        /*0022*/ 	.short	0x0101


	//----- nvinfo : EIATTR_EXIT_INSTR_OFFSETS
	.align		4
        /*0024*/ 	.byte	0x04, 0x1c
        /*0026*/ 	.short	(.L_894 - .L_893)


	//   ....[0]....
.L_893:
        /*0028*/ 	.word	0x00000010


	//----- nvinfo : EIATTR_MAX_THREADS
	.align		4
.L_894:
        /*002c*/ 	.byte	0x04, 0x05
        /*002e*/ 	.short	(.L_896 - .L_895)
.L_895:
        /*0030*/ 	.word	0x00000100
        /*0034*/ 	.word	0x00000001
        /*0038*/ 	.word	0x00000001


	//----- nvinfo : EIATTR_CBANK_PARAM_SIZE
	.align		4
.L_896:
        /*003c*/ 	.byte	0x03, 0x19
        /*003e*/ 	.short	0x0290


	//----- nvinfo : EIATTR_PARAM_CBANK
	.align		4
        /*0040*/ 	.byte	0x04, 0x0a
        /*0042*/ 	.short	(.L_898 - .L_897)
	.align		4
.L_897:
        /*0044*/ 	.word	index@(.nv.constant0._ZN7cutlass13device_kernelIN5flash19enable_sm80_to_sm89INS1_16FlashAttnBwdSm80INS1_25CollectiveMainloopBwdSm80ILi2ELi2EN4cute5tupleIJNS5_1CILi128EEES8_NS7_ILi64EEEEEENS_10bfloat16_tEfNS_4arch4Sm80ELb1ELb0ELb1ELb0ELb0ELb0ELb0ELb0ELi2ELi4ELi4ELi4ELb0EEENS1_24CollectiveEpilogueBwdGQAISA_fSD_Li256ELb0ELb0EEENS1_25SingleTileBwdLPTSchedulerILb0ELi128ELb0EEEEEEEEEvNT_6ParamsE)
        /*0048*/ 	.short	0x0210
        /*004a*/ 	.short	0x0290


	//----- nvinfo : EIATTR_SW_WAR
	.align		4
.L_898:
        /*004c*/ 	.byte	0x04, 0x36
        /*004e*/ 	.short	(.L_900 - .L_899)
.L_899:
        /*0050*/ 	.word	0x00000008
.L_900:


//--------------------- .nv.info._ZN7cutlass13device_kernelIN5flash19enable_sm80_to_sm89INS1_16FlashAttnBwdSm80INS1_25CollectiveMainloopBwdSm80ILi2ELi2EN4cute5tupleIJNS5_1CILi128EEES8_NS7_ILi64EEEEEENS_10bfloat16_tEfNS_4arch4Sm80ELb1ELb0ELb1ELb0ELb1ELb0ELb0ELb0ELi2ELi4ELi4ELi4ELb0EEENS1_24CollectiveEpilogueBwdGQAISA_fSD_Li256ELb0ELb1EEENS1_25SingleTileBwdLPTSchedulerILb0ELi128ELb1EEEEEEEEEvNT_6ParamsE --------------------------
	.section	.nv.info._ZN7cutlass13device_kernelIN5flash19enable_sm80_to_sm89INS1_16FlashAttnBwdSm80INS1_25CollectiveMainloopBwdSm80ILi2ELi2EN4cute5tupleIJNS5_1CILi128EEES8_NS7_ILi64EEEEEENS_10bfloat16_tEfNS_4arch4Sm80ELb1ELb0ELb1ELb0ELb1ELb0ELb0ELb0ELi2ELi4ELi4ELi4ELb0EEENS1_24CollectiveEpilogueBwdGQAISA_fSD_Li256ELb0ELb1EEENS1_25SingleTileBwdLPTSchedulerILb0ELi128ELb1EEEEEEEEEvNT_6ParamsE,"",@"SHT_CUDA_INFO"
	.sectionflags	@""
	.align	4


	//----- nvinfo : EIATTR_CUDA_API_VERSION
	.align		4
        /*0000*/ 	.byte	0x04, 0x37
        /*0002*/ 	.short	(.L_902 - .L_901)
.L_901:
        /*0004*/ 	.word	0x00000082


	//----- nvinfo : EIATTR_KPARAM_INFO
	.align		4
.L_902:
        /*0008*/ 	.byte	0x04, 0x17
        /*000a*/ 	.short	(.L_904 - .L_903)
.L_903:
        /*000c*/ 	.word	0x00000000
        /*0010*/ 	.short	0x0000
        /*0012*/ 	.short	0x0000
        /*0014*/ 	.byte	0x00, 0xf0, 0x41, 0x0a


	//----- nvinfo : EIATTR_SPARSE_MMA_MASK
	.align		4
.L_904:
        /*0018*/ 	.byte	0x03, 0x50
        /*001a*/ 	.short	0x0000


	//----- nvinfo : EIATTR_MAXREG_COUNT
	.align		4
        /*001c*/ 	.byte	0x03, 0x1b
        /*001e*/ 	.short	0x00ff


	//----- nvinfo : EIATTR_MERCURY_ISA_VERSION
	.align		4
        /*0020*/ 	.byte	0x03, 0x5f
        /*0022*/ 	.short	0x0101


	//----- nvinfo : EIATTR_EXIT_INSTR_OFFSETS
	.align		4
        /*0024*/ 	.byte	0x04, 0x1c
        /*0026*/ 	.short	(.L_906 - .L_905)


	//   ....[0]....
.L_905:
        /*0028*/ 	.word	0x00000010


	//----- nvinfo : EIATTR_MAX_THREADS
	.align		4
.L_906:
        /*002c*/ 	.byte	0x04, 0x05
        /*002e*/ 	.short	(.L_908 - .L_907)
.L_907:
        /*0030*/ 	.word	0x00000100
        /*0034*/ 	.word	0x00000001
        /*0038*/ 	.word	0x00000001


	//----- nvinfo : EIATTR_CBANK_PARAM_SIZE
	.align		4
.L_908:
        /*003c*/ 	.byte	0x03, 0x19
        /*003e*/ 	.short	0x0290


	//----- nvinfo : EIATTR_PARAM_CBANK
	.align		4
        /*0040*/ 	.byte	0x04, 0x0a
        /*0042*/ 	.short	(.L_910 - .L_909)
	.align		4
.L_909:
        /*0044*/ 	.word	index@(.nv.constant0._ZN7cutlass13device_kernelIN5flash19enable_sm80_to_sm89INS1_16FlashAttnBwdSm80INS1_25CollectiveMainloopBwdSm80ILi2ELi2EN4cute5tupleIJNS5_1CILi128EEES8_NS7_ILi64EEEEEENS_10bfloat16_tEfNS_4arch4Sm80ELb1ELb0ELb1ELb0ELb1ELb0ELb0ELb0ELi2ELi4ELi4ELi4ELb0EEENS1_24CollectiveEpilogueBwdGQAISA_fSD_Li256ELb0ELb1EEENS1_25SingleTileBwdLPTSchedulerILb0ELi128ELb1EEEEEEEEEvNT_6ParamsE)
        /*0048*/ 	.short	0x0210
        /*004a*/ 	.short	0x0290


	//----- nvinfo : EIATTR_SW_WAR
	.align		4
.L_910:
        /*004c*/ 	.byte	0x04, 0x36
        /*004e*/ 	.short	(.L_912 - .L_911)
.L_911:
        /*0050*/ 	.word	0x00000008
.L_912:


//--------------------- .nv.info._ZN7cutlass13device_kernelIN5flash22FlashAttnBwdPreprocessIN4cute5tupleIJNS3_1CILi128EEENS5_ILi64EEEEEENS_10bfloat16_tEfNS_4arch4Sm80ELb1ELb0EEEEEvNT_6ParamsE --------------------------
	.section	.nv.info._ZN7cutlass13device_kernelIN5flash22FlashAttnBwdPreprocessIN4cute5tupleIJNS3_1CILi128EEENS5_ILi64EEEEEENS_10bfloat16_tEfNS_4arch4Sm80ELb1ELb0EEEEEvNT_6ParamsE,"",@"SHT_CUDA_INFO"
	.sectionflags	@""
	.align	4


	//----- nvinfo : EIATTR_CUDA_API_VERSION
	.align		4
        /*0000*/ 	.byte	0x04, 0x37
        /*0002*/ 	.short	(.L_914 - .L_913)
.L_913:
        /*0004*/ 	.word	0x00000082


	//----- nvinfo : EIATTR_KPARAM_INFO
	.align		4
.L_914:
        /*0008*/ 	.byte	0x04, 0x17
        /*000a*/ 	.short	(.L_916 - .L_915)
.L_915:
        /*000c*/ 	.word	0x00000000
        /*0010*/ 	.short	0x0000
        /*0012*/ 	.short	0x0000
        /*0014*/ 	.byte	0x00, 0xf0, 0xc1, 0x03


	//----- nvinfo : EIATTR_SPARSE_MMA_MASK
	.align		4
.L_916:
        /*0018*/ 	.byte	0x03, 0x50
        /*001a*/ 	.short	0x0000


	//----- nvinfo : EIATTR_MAXREG_COUNT
	.align		4
        /*001c*/ 	.byte	0x03, 0x1b
        /*001e*/ 	.short	0x0080


	//----- nvinfo : EIATTR_MERCURY_ISA_VERSION
	.align		4
        /*0020*/ 	.byte	0x03, 0x5f
        /*0022*/ 	.short	0x0101


	//----- nvinfo : EIATTR_COOP_GROUP_MASK_REGIDS
	.align		4
        /*0024*/ 	.byte	0x04, 0x29
        /*0026*/ 	.short	(.L_918 - .L_917)


	//   ....[0]....
.L_917:
        /*0028*/ 	.word	0xffffffff


	//   ....[1]....
        /*002c*/ 	.word	0xffffffff


	//   ....[2]....
        /*0030*/ 	.word	0xffffffff


	//   ....[3]....
        /*0034*/ 	.word	0xffffffff


	//   ....[4]....
        /*0038*/ 	.word	0xffffffff


	//   ....[5]....
        /*003c*/ 	.word	0xffffffff


	//   ....[6]....
        /*0040*/ 	.word	0xffffffff


	//   ....[7]....
        /*0044*/ 	.word	0xffffffff


	//   ....[8]....
        /*0048*/ 	.word	0xffffffff


	//   ....[9]....
        /*004c*/ 	.word	0xffffffff


	//   ....[10]....
        /*0050*/ 	.word	0xffffffff


	//   ....[11]....
        /*0054*/ 	.word	0xffffffff


	//----- nvinfo : EIATTR_COOP_GROUP_INSTR_OFFSETS
	.align		4
.L_918:
        /*0058*/ 	.byte	0x04, 0x28
        /*005a*/ 	.short	(.L_920 - .L_919)


	//   ....[0]....
.L_919:
        /*005c*/ 	.word	0x00001110


	//   ....[1]....
        /*0060*/ 	.word	0x00001120


	//   ....[2]....
        /*0064*/ 	.word	0x00001130


	//   ....[3]....
        /*0068*/ 	.word	0x00001140


	//   ....[4]....
        /*006c*/ 	.word	0x00001190


	//   ....[5]....
        /*0070*/ 	.word	0x000011a0


	//   ....[6]....
        /*0074*/ 	.word	0x000011b0


	//   ....[7]....
        /*0078*/ 	.word	0x000011c0


	//   ....[8]....
        /*007c*/ 	.word	0x00001230


	//   ....[9]....
        /*0080*/ 	.word	0x00001250


	//   ....[10]....
        /*0084*/ 	.word	0x00001260


	//   ....[11]....
        /*0088*/ 	.word	0x00001280


	//----- nvinfo : EIATTR_EXIT_INSTR_OFFSETS
	.align		4
.L_920:
        /*008c*/ 	.byte	0x04, 0x1c
        /*008e*/ 	.short	(.L_922 - .L_921)


	//   ....[0]....
.L_921:
        /*0090*/ 	.word	0x00001840


	//   ....[1]....
        /*0094*/ 	.word	0x000018c0


	//----- nvinfo : EIATTR_MAX_THREADS
	.align		4
.L_922:
        /*0098*/ 	.byte	0x04, 0x05
        /*009a*/ 	.short	(.L_924 - .L_923)
.L_923:
        /*009c*/ 	.word	0x00000100
        /*00a0*/ 	.word	0x00000001
        /*00a4*/ 	.word	0x00000001


	//----- nvinfo : EIATTR_CRS_STACK_SIZE
	.align		4
.L_924:
        /*00a8*/ 	.byte	0x04, 0x1e
        /*00aa*/ 	.short	(.L_926 - .L_925)
.L_925:
        /*00ac*/ 	.word	0x00000000


	//----- nvinfo : EIATTR_CBANK_PARAM_SIZE
	.align		4
.L_926:
        /*00b0*/ 	.byte	0x03, 0x19
        /*00b2*/ 	.short	0x00f0


	//----- nvinfo : EIATTR_PARAM_CBANK
	.align		4
        /*00b4*/ 	.byte	0x04, 0x0a
        /*00b6*/ 	.short	(.L_928 - .L_927)
	.align		4
.L_927:
        /*00b8*/ 	.word	index@(.nv.constant0._ZN7cutlass13device_kernelIN5flash22FlashAttnBwdPreprocessIN4cute5tupleIJNS3_1CILi128EEENS5_ILi64EEEEEENS_10bfloat16_tEfNS_4arch4Sm80ELb1ELb0EEEEEvNT_6ParamsE)
        /*00bc*/ 	.short	0x0210
        /*00be*/ 	.short	0x00f0


	//----- nvinfo : EIATTR_SW_WAR
	.align		4
.L_928:
        /*00c0*/ 	.byte	0x04, 0x36
        /*00c2*/ 	.short	(.L_930 - .L_929)
.L_929:
        /*00c4*/ 	.word	0x00000008
.L_930:


//--------------------- .nv.info._ZN7cutlass13device_kernelIN5flash19enable_sm80_to_sm89INS1_16FlashAttnBwdSm80INS1_25CollectiveMainloopBwdSm80ILi2ELi2EN4cute5tupleIJNS5_1CILi128EEES8_NS7_ILi64EEEEEENS_10bfloat16_tEfNS_4arch4Sm80ELb1ELb0ELb1ELb1ELb0ELb0ELb0ELb0ELi2ELi4ELi4ELi4ELb0EEENS1_21CollectiveEpilogueBwdISA_SB_SD_Li256ELb1ELb0ELi2EEENS1_25SingleTileBwdLPTSchedulerILb1ELi128ELb0EEEEEEEEEvNT_6ParamsE --------------------------
	.section	.nv.info._ZN7cutlass13device_kernelIN5flash19enable_sm80_to_sm89INS1_16FlashAttnBwdSm80INS1_25CollectiveMainloopBwdSm80ILi2ELi2EN4cute5tupleIJNS5_1CILi128EEES8_NS7_ILi64EEEEEENS_10bfloat16_tEfNS_4arch4Sm80ELb1ELb0ELb1ELb1ELb0ELb0ELb0ELb0ELi2ELi4ELi4ELi4ELb0EEENS1_21CollectiveEpilogueBwdISA_SB_SD_Li256ELb1ELb0ELi2EEENS1_25SingleTileBwdLPTSchedulerILb1ELi128ELb0EEEEEEEEEvNT_6ParamsE,"",@"SHT_CUDA_INFO"
	.sectionflags	@""
	.align	4


	//----- nvinfo : EIATTR_CUDA_API_VERSION
	.align		4
        /*0000*/ 	.byte	0x04, 0x37
        /*0002*/ 	.short	(.L_932 - .L_931)
.L_931:
        /*0004*/ 	.word	0x00000082


	//----- nvinfo : EIATTR_KPARAM_INFO
	.align		4
.L_932:
        /*0008*/ 	.byte	0x04, 0x17
        /*000a*/ 	.short	(.L_934 - .L_933)
.L_933:
        /*000c*/ 	.word	0x00000000
        /*0010*/ 	.short	0x0000
        /*0012*/ 	.short	0x0000
        /*0014*/ 	.byte	0x00, 0xf0, 0x21, 0x0a


	//----- nvinfo : EIATTR_SPARSE_MMA_MASK
	.align		4
.L_934:
        /*0018*/ 	.byte	0x03, 0x50
        /*001a*/ 	.short	0x0000


	//----- nvinfo : EIATTR_MAXREG_COUNT
	.align		4
        /*001c*/ 	.byte	0x03, 0x1b
        /*001e*/ 	.short	0x00ff


	//----- nvinfo : EIATTR_MERCURY_ISA_VERSION
	.align		4
        /*0020*/ 	.byte	0x03, 0x5f
        /*0022*/ 	.short	0x0101


	//----- nvinfo : EIATTR_EXIT_INSTR_OFFSETS
	.align		4
        /*0024*/ 	.byte	0x04, 0x1c
        /*0026*/ 	.short	(.L_936 - .L_935)


	//   ....[0]....
.L_935:
        /*0028*/ 	.word	0x00000010


	//----- nvinfo : EIATTR_MAX_THREADS
	.align		4
.L_936:
        /*002c*/ 	.byte	0x04, 0x05
        /*002e*/ 	.short	(.L_938 - .L_937)
.L_937:
        /*0030*/ 	.word	0x00000100
        /*0034*/ 	.word	0x00000001
        /*0038*/ 	.word	0x00000001


	//----- nvinfo : EIATTR_CBANK_PARAM_SIZE
	.align		4
.L_938:
        /*003c*/ 	.byte	0x03, 0x19
        /*003e*/ 	.short	0x0288


	//----- nvinfo : EIATTR_PARAM_CBANK
	.align		4
        /*0040*/ 	.byte	0x04, 0x0a
        /*0042*/ 	.short	(.L_940 - .L_939)
	.align		4
.L_939:
        /*0044*/ 	.word	index@(.nv.constant0._ZN7cutlass13device_kernelIN5flash19enable_sm80_to_sm89INS1_16FlashAttnBwdSm80INS1_25CollectiveMainloopBwdSm80ILi2ELi2EN4cute5tupleIJNS5_1CILi128EEES8_NS7_ILi64EEEEEENS_10bfloat16_tEfNS_4arch4Sm80ELb1ELb0ELb1ELb1ELb0ELb0ELb0ELb0ELi2ELi4ELi4ELi4ELb0EEENS1_21CollectiveEpilogueBwdISA_SB_SD_Li256ELb1ELb0ELi2EEENS1_25SingleTileBwdLPTSchedulerILb1ELi128ELb0EEEEEEEEEvNT_6ParamsE)
        /*0048*/ 	.short	0x0210
        /*004a*/ 	.short	0x0288


	//----- nvinfo : EIATTR_SW_WAR
	.align		4
.L_940:
        /*004c*/ 	.byte	0x04, 0x36
        /*004e*/ 	.short	(.L_942 - .L_941)
.L_941:
        /*0050*/ 	.word	0x00000008
.L_942:


//--------------------- .nv.info._ZN7cutlass13device_kernelIN5flash19enable_sm80_to_sm89INS1_16FlashAttnBwdSm80INS1_25CollectiveMainloopBwdSm80ILi2ELi2EN4cute5tupleIJNS5_1CILi128EEES8_NS7_ILi64EEEEEENS_10bfloat16_tEfNS_4arch4Sm80ELb1ELb0ELb1ELb1ELb1ELb0ELb0ELb0ELi2ELi4ELi4ELi4ELb0EEENS1_21CollectiveEpilogueBwdISA_SB_SD_Li256ELb1ELb0ELi2EEENS1_25SingleTileBwdLPTSchedulerILb1ELi128ELb1EEEEEEEEEvNT_6ParamsE --------------------------
	.section	.nv.info._ZN7cutlass13device_kernelIN5flash19enable_sm80_to_sm89INS1_16FlashAttnBwdSm80INS1_25CollectiveMainloopBwdSm80ILi2ELi2EN4cute5tupleIJNS5_1CILi128EEES8_NS7_ILi64EEEEEENS_10bfloat16_tEfNS_4arch4Sm80ELb1ELb0ELb1ELb1ELb1ELb0ELb0ELb0ELi2ELi4ELi4ELi4ELb0EEENS1_21CollectiveEpilogueBwdISA_SB_SD_Li256ELb1ELb0ELi2EEENS1_25SingleTileBwdLPTSchedulerILb1ELi128ELb1EEEEEEEEEvNT_6ParamsE,"",@"SHT_CUDA_INFO"
	.sectionflags	@""
	.align	4


	//----- nvinfo : EIATTR_CUDA_API_VERSION
	.align		4
        /*0000*/ 	.byte	0x04, 0x37
        /*0002*/ 	.short	(.L_944 - .L_943)
.L_943:
        /*0004*/ 	.word	0x00000082


	//----- nvinfo : EIATTR_KPARAM_INFO
	.align		4
.L_944:
        /*0008*/ 	.byte	0x04, 0x17
        /*000a*/ 	.short	(.L_946 - .L_945)
.L_945:
        /*000c*/ 	.word	0x00000000
        /*0010*/ 	.short	0x0000
        /*0012*/ 	.short	0x0000
        /*0014*/ 	.byte	0x00, 0xf0, 0x21, 0x0a


	//----- nvinfo : EIATTR_SPARSE_MMA_MASK
	.align		4
.L_946:
        /*0018*/ 	.byte	0x03, 0x50
        /*001a*/ 	.short	0x0000


	//----- nvinfo : EIATTR_MAXREG_COUNT
	.align		4
        /*001c*/ 	.byte	0x03, 0x1b
        /*001e*/ 	.short	0x00ff


	//----- nvinfo : EIATTR_MERCURY_ISA_VERSION
	.align		4
        /*0020*/ 	.byte	0x03, 0x5f
        /*0022*/ 	.short	0x0101


	//----- nvinfo : EIATTR_EXIT_INSTR_OFFSETS
	.align		4
        /*0024*/ 	.byte	0x04, 0x1c
        /*0026*/ 	.short	(.L_948 - .L_947)


	//   ....[0]....
.L_947:
        /*0028*/ 	.word	0x00000010


	//----- nvinfo : EIATTR_MAX_THREADS
	.align		4
.L_948:
        /*002c*/ 	.byte	0x04, 0x05
        /*002e*/ 	.short	(.L_950 - .L_949)
.L_949:
        /*0030*/ 	.word	0x00000100
        /*0034*/ 	.word	0x00000001
        /*0038*/ 	.word	0x00000001


	//----- nvinfo : EIATTR_CBANK_PARAM_SIZE
	.align		4
.L_950:
        /*003c*/ 	.byte	0x03, 0x19
        /*003e*/ 	.short	0x0288


	//----- nvinfo : EIATTR_PARAM_CBANK
	.align		4
        /*0040*/ 	.byte	0x04, 0x0a
        /*0042*/ 	.short	(.L_952 - .L_951)
	.align		4
.L_951:
        /*0044*/ 	.word	index@(.nv.constant0._ZN7cutlass13device_kernelIN5flash19enable_sm80_to_sm89INS1_16FlashAttnBwdSm80INS1_25CollectiveMainloopBwdSm80ILi2ELi2EN4cute5tupleIJNS5_1CILi128EEES8_NS7_ILi64EEEEEENS_10bfloat16_tEfNS_4arch4Sm80ELb1ELb0ELb1ELb1ELb1ELb0ELb0ELb0ELi2ELi4ELi4ELi4ELb0EEENS1_21CollectiveEpilogueBwdISA_SB_SD_Li256ELb1ELb0ELi2EEENS1_25SingleTileBwdLPTSchedulerILb1ELi128ELb1EEEEEEEEEvNT_6ParamsE)
        /*0048*/ 	.short	0x0210
        /*004a*/ 	.short	0x0288


	//----- nvinfo : EIATTR_SW_WAR
	.align		4
.L_952:
        /*004c*/ 	.byte	0x04, 0x36
        /*004e*/ 	.short	(.L_954 - .L_953)
.L_953:
        /*0050*/ 	.word	0x00000008
.L_954:


//--------------------- .nv.info._ZN7cutlass13device_kernelIN5flash19enable_sm80_to_sm89INS1_16FlashAttnBwdSm80INS1_25CollectiveMainloopBwdSm80ILi2ELi2EN4cute5tupleIJNS5_1CILi128EEES8_NS7_ILi64EEEEEENS_10bfloat16_tEfNS_4arch4Sm80ELb1ELb0ELb1ELb1ELb0ELb0ELb0ELb0ELi2ELi4ELi4ELi4ELb0EEENS1_24CollectiveEpilogueBwdGQAISA_fSD_Li256ELb1ELb0EEENS1_25SingleTileBwdLPTSchedulerILb1ELi128ELb0EEEEEEEEEvNT_6ParamsE --------------------------
	.section	.nv.info._ZN7cutlass13device_kernelIN5flash19enable_sm80_to_sm89INS1_16FlashAttnBwdSm80INS1_25CollectiveMainloopBwdSm80ILi2ELi2EN4cute5tupleIJNS5_1CILi128EEES8_NS7_ILi64EEEEEENS_10bfloat16_tEfNS_4arch4Sm80ELb1ELb0ELb1ELb1ELb0ELb0ELb0ELb0ELi2ELi4ELi4ELi4ELb0EEENS1_24CollectiveEpilogueBwdGQAISA_fSD_Li256ELb1ELb0EEENS1_25SingleTileBwdLPTSchedulerILb1ELi128ELb0EEEEEEEEEvNT_6ParamsE,"",@"SHT_CUDA_INFO"
	.sectionflags	@""
	.align	4


	//----- nvinfo : EIATTR_CUDA_API_VERSION
	.align		4
        /*0000*/ 	.byte	0x04, 0x37
        /*0002*/ 	.short	(.L_956 - .L_955)
.L_955:
        /*0004*/ 	.word	0x00000082


	//----- nvinfo : EIATTR_KPARAM_INFO
	.align		4
.L_956:
        /*0008*/ 	.byte	0x04, 0x17
        /*000a*/ 	.short	(.L_958 - .L_957)
.L_957:
        /*000c*/ 	.word	0x00000000
        /*0010*/ 	.short	0x0000
        /*0012*/ 	.short	0x0000
        /*0014*/ 	.byte	0x00, 0xf0, 0x41, 0x0a


	//----- nvinfo : EIATTR_SPARSE_MMA_MASK
	.align		4
.L_958:
        /*0018*/ 	.byte	0x03, 0x50
        /*001a*/ 	.short	0x0000


	//----- nvinfo : EIATTR_MAXREG_COUNT
	.align		4
        /*001c*/ 	.byte	0x03, 0x1b
        /*001e*/ 	.short	0x00ff


	//----- nvinfo : EIATTR_MERCURY_ISA_VERSION
	.align		4
        /*0020*/ 	.byte	0x03, 0x5f
        /*0022*/ 	.short	0x0101


	//----- nvinfo : EIATTR_EXIT_INSTR_OFFSETS
	.align		4
        /*0024*/ 	.byte	0x04, 0x1c
        /*0026*/ 	.short	(.L_960 - .L_959)


	//   ....[0]....
.L_959:
        /*0028*/ 	.word	0x00000010


	//----- nvinfo : EIATTR_MAX_THREADS
	.align		4
.L_960:
        /*002c*/ 	.byte	0x04, 0x05
        /*002e*/ 	.short	(.L_962 - .L_961)
.L_961:
        /*0030*/ 	.word	0x00000100
        /*0034*/ 	.word	0x00000001
        /*0038*/ 	.word	0x00000001


	//----- nvinfo : EIATTR_CBANK_PARAM_SIZE
	.align		4
.L_962:
        /*003c*/ 	.byte	0x03, 0x19
        /*003e*/ 	.short	0x0290


	//----- nvinfo : EIATTR_PARAM_CBANK
	.align		4
        /*0040*/ 	.byte	0x04, 0x0a
        /*0042*/ 	.short	(.L_964 - .L_963)
	.align		4
.L_963:
        /*0044*/ 	.word	index@(.nv.constant0._ZN7cutlass13device_kernelIN5flash19enable_sm80_to_sm89INS1_16FlashAttnBwdSm80INS1_25CollectiveMainloopBwdSm80ILi2ELi2EN4cute5tupleIJNS5_1CILi128EEES8_NS7_ILi64EEEEEENS_10bfloat16_tEfNS_4arch4Sm80ELb1ELb0ELb1ELb1ELb0ELb0ELb0ELb0ELi2ELi4ELi4ELi4ELb0EEENS1_24CollectiveEpilogueBwdGQAISA_fSD_Li256ELb1ELb0EEENS1_25SingleTileBwdLPTSchedulerILb1ELi128ELb0EEEEEEEEEvNT_6ParamsE)
        /*0048*/ 	.short	0x0210
        /*004a*/ 	.short	0x0290


	//----- nvinfo : EIATTR_SW_WAR
	.align		4
.L_964:
        /*004c*/ 	.byte	0x04, 0x36
        /*004e*/ 	.short	(.L_966 - .L_965)
.L_965:
        /*0050*/ 	.word	0x00000008
.L_966:


//--------------------- .nv.info._ZN7cutlass13device_kernelIN5flash32FlashAttnBwdPostprocessConvertdQIN4cute5tupleIJNS3_1CILi128EEENS5_ILi64EEEEEENS_10bfloat16_tEfNS_4arch4Sm80ELi256ENS3_8TiledMMAINS3_8MMA_AtomIJNS3_30SM80_16x8x16_F32BF16BF16F32_TNEEEENS3_6LayoutINS4_IJNS5_ILi4EEENS5_ILi2EEENS5_ILi1EEEEEENS4_IJSJ_SH_NS5_ILi0EEEEEEEENS4_IJS7_NS5_ILi32EEENS5_ILi16EEEEEEEELb0EEEEEvNT_6ParamsE --------------------------
	.section	.nv.info._ZN7cutlass13device_kernelIN5flash32FlashAttnBwdPostprocessConvertdQIN4cute5tupleIJNS3_1CILi128EEENS5_ILi64EEEEEENS_10bfloat16_tEfNS_4arch4Sm80ELi256ENS3_8TiledMMAINS3_8MMA_AtomIJNS3_30SM80_16x8x16_F32BF16BF16F32_TNEEEENS3_6LayoutINS4_IJNS5_ILi4EEENS5_ILi2EEENS5_ILi1EEEEEENS4_IJSJ_SH_NS5_ILi0EEEEEEEENS4_IJS7_NS5_ILi32EEENS5_ILi16EEEEEEEELb0EEEEEvNT_6ParamsE,"",@"SHT_CUDA_INFO"
	.sectionflags	@""
	.align	4


	//----- nvinfo : EIATTR_CUDA_API_VERSION
	.align		4
        /*0000*/ 	.byte	0x04, 0x37
        /*0002*/ 	.short	(.L_968 - .L_967)
.L_967:
        /*0004*/ 	.word	0x00000082


	//----- nvinfo : EIATTR_KPARAM_INFO
	.align		4
.L_968:
        /*0008*/ 	.byte	0x04, 0x17
        /*000a*/ 	.short	(.L_970 - .L_969)
.L_969:
        /*000c*/ 	.word	0x00000000
        /*0010*/ 	.short	0x0000
        /*0012*/ 	.short	0x0000
        /*0014*/ 	.byte	0x00, 0xf0, 0xc1, 0x01


	//----- nvinfo : EIATTR_SPARSE_MMA_MASK
	.align		4
.L_970:
        /*0018*/ 	.byte	0x03, 0x50
        /*001a*/ 	.short	0x0000


	//----- nvinfo : EIATTR_MAXREG_COUNT
	.align		4
        /*001c*/ 	.byte	0x03, 0x1b
        /*001e*/ 	.short	0x0080


	//----- nvinfo : EIATTR_NUM_BARRIERS
	.align		4
        /*0020*/ 	.byte	0x02, 0x4c
        /*0022*/ 	.byte	0x01
	.zero		1


	//----- nvinfo : EIATTR_MERCURY_ISA_VERSION
	.align		4
        /*0024*/ 	.byte	0x03, 0x5f
        /*0026*/ 	.short	0x0101


	//----- nvinfo : EIATTR_EXIT_INSTR_OFFSETS
	.align		4
        /*0028*/ 	.byte	0x04, 0x1c
        /*002a*/ 	.short	(.L_972 - .L_971)


	//   ....[0]....
.L_971:
        /*002c*/ 	.word	0x000001b0


	//   ....[1]....
        /*0030*/ 	.word	0x00001370


	//   ....[2]....
        /*0034*/ 	.word	0x00001440


	//----- nvinfo : EIATTR_MAX_THREADS
	.align		4
.L_972:
        /*0038*/ 	.byte	0x04, 0x05
        /*003a*/ 	.short	(.L_974 - .L_973)
.L_973:
        /*003c*/ 	.word	0x00000100
        /*0040*/ 	.word	0x00000001
        /*0044*/ 	.word	0x00000001


	//----- nvinfo : EIATTR_CRS_STACK_SIZE
	.align		4
.L_974:
        /*0048*/ 	.byte	0x04, 0x1e
        /*004a*/ 	.short	(.L_976 - .L_975)
.L_975:
        /*004c*/ 	.word	0x00000000


	//----- nvinfo : EIATTR_CBANK_PARAM_SIZE
	.align		4
.L_976:
        /*0050*/ 	.byte	0x03, 0x19
        /*0052*/ 	.short	0x0070


	//----- nvinfo : EIATTR_PARAM_CBANK
	.align		4
        /*0054*/ 	.byte	0x04, 0x0a
        /*0056*/ 	.short	(.L_978 - .L_977)
	.align		4
.L_977:
        /*0058*/ 	.word	index@(.nv.constant0._ZN7cutlass13device_kernelIN5flash32FlashAttnBwdPostprocessConvertdQIN4cute5tupleIJNS3_1CILi128EEENS5_ILi64EEEEEENS_10bfloat16_tEfNS_4arch4Sm80ELi256ENS3_8TiledMMAINS3_8MMA_AtomIJNS3_30SM80_16x8x16_F32BF16BF16F32_TNEEEENS3_6LayoutINS4_IJNS5_ILi4EEENS5_ILi2EEENS5_ILi1EEEEEENS4_IJSJ_SH_NS5_ILi0EEEEEEEENS4_IJS7_NS5_ILi32EEENS5_ILi16EEEEEEEELb0EEEEEvNT_6ParamsE)
        /*005c*/ 	.short	0x0210
        /*005e*/ 	.short	0x0070


	//----- nvinfo : EIATTR_SW_WAR
	.align		4
.L_978:
        /*0060*/ 	.byte	0x04, 0x36
        /*0062*/ 	.short	(.L_980 - .L_979)
.L_979:
        /*0064*/ 	.word	0x00000008
.L_980:


//--------------------- .nv.info._ZN7cutlass13device_kernelIN5flash19enable_sm80_to_sm89INS1_16FlashAttnBwdSm80INS1_25CollectiveMainloopBwdSm80ILi2ELi2EN4cute5tupleIJNS5_1CILi128EEES8_NS7_ILi64EEEEEENS_10bfloat16_tEfNS_4arch4Sm80ELb1ELb0ELb1ELb1ELb1ELb0ELb0ELb0ELi2ELi4ELi4ELi4ELb0EEENS1_24CollectiveEpilogueBwdGQAISA_fSD_Li256ELb1ELb1EEENS1_25SingleTileBwdLPTSchedulerILb1ELi128ELb1EEEEEEEEEvNT_6ParamsE --------------------------
	.section	.nv.info._ZN7cutlass13device_kernelIN5flash19enable_sm80_to_sm89INS1_16FlashAttnBwdSm80INS1_25CollectiveMainloopBwdSm80ILi2ELi2EN4cute5tupleIJNS5_1CILi128EEES8_NS7_ILi64EEEEEENS_10bfloat16_tEfNS_4arch4Sm80ELb1ELb0ELb1ELb1ELb1ELb0ELb0ELb0ELi2ELi4ELi4ELi4ELb0EEENS1_24CollectiveEpilogueBwdGQAISA_fSD_Li256ELb1ELb1EEENS1_25SingleTileBwdLPTSchedulerILb1ELi128ELb1EEEEEEEEEvNT_6ParamsE,"",@"SHT_CUDA_INFO"
	.sectionflags	@""
	.align	4


	//----- nvinfo : EIATTR_CUDA_API_VERSION
	.align		4
        /*0000*/ 	.byte	0x04, 0x37
        /*0002*/ 	.short	(.L_982 - .L_981)
.L_981:
        /*0004*/ 	.word	0x00000082


	//----- nvinfo : EIATTR_KPARAM_INFO
	.align		4
.L_982:
        /*0008*/ 	.byte	0x04, 0x17
        /*000a*/ 	.short	(.L_984 - .L_983)
.L_983:
        /*000c*/ 	.word	0x00000000
        /*0010*/ 	.short	0x0000
        /*0012*/ 	.short	0x0000
        /*0014*/ 	.byte	0x00, 0xf0, 0x41, 0x0a


	//----- nvinfo : EIATTR_SPARSE_MMA_MASK
	.align		4
.L_984:
        /*0018*/ 	.byte	0x03, 0x50
        /*001a*/ 	.short	0x0000


	//----- nvinfo : EIATTR_MAXREG_COUNT
	.align		4
        /*001c*/ 	.byte	0x03, 0x1b
        /*001e*/ 	.short	0x00ff


	//----- nvinfo : EIATTR_MERCURY_ISA_VERSION
	.align		4
        /*0020*/ 	.byte	0x03, 0x5f
        /*0022*/ 	.short	0x0101


	//----- nvinfo : EIATTR_EXIT_INSTR_OFFSETS
	.align		4
        /*0024*/ 	.byte	0x04, 0x1c
        /*0026*/ 	.short	(.L_986 - .L_985)


	//   ....[0]....
.L_985:
        /*0028*/ 	.word	0x00000010


	//----- nvinfo : EIATTR_MAX_THREADS
	.align		4
.L_986:
        /*002c*/ 	.byte	0x04, 0x05
        /*002e*/ 	.short	(.L_988 - .L_987)
.L_987:
        /*0030*/ 	.word	0x00000100
        /*0034*/ 	.word	0x00000001
        /*0038*/ 	.word	0x00000001


	//----- nvinfo : EIATTR_CBANK_PARAM_SIZE
	.align		4
.L_988:
        /*003c*/ 	.byte	0x03, 0x19
        /*003e*/ 	.short	0x0290


	//----- nvinfo : EIATTR_PARAM_CBANK
	.align		4
        /*0040*/ 	.byte	0x04, 0x0a
        /*0042*/ 	.short	(.L_990 - .L_989)
	.align		4
.L_989:
        /*0044*/ 	.word	index@(.nv.constant0._ZN7cutlass13device_kernelIN5flash19enable_sm80_to_sm89INS1_16FlashAttnBwdSm80INS1_25CollectiveMainloopBwdSm80ILi2ELi2EN4cute5tupleIJNS5_1CILi128EEES8_NS7_ILi64EEEEEENS_10bfloat16_tEfNS_4arch4Sm80ELb1ELb0ELb1ELb1ELb1ELb0ELb0ELb0ELi2ELi4ELi4ELi4ELb0EEENS1_24CollectiveEpilogueBwdGQAISA_fSD_Li256ELb1ELb1EEENS1_25SingleTileBwdLPTSchedulerILb1ELi128ELb1EEEEEEEEEvNT_6ParamsE)
        /*0048*/ 	.short	0x0210
        /*004a*/ 	.short	0x0290


	//----- nvinfo : EIATTR_SW_WAR
	.align		4
.L_990:
        /*004c*/ 	.byte	0x04, 0x36
        /*004e*/ 	.short	(.L_992 - .L_991)
.L_991:
        /*0050*/ 	.word	0x00000008
.L_992:


//--------------------- .nv.info._ZN7cutlass13device_kernelIN5flash22FlashAttnBwdPreprocessIN4cute5tupleIJNS3_1CILi128EEENS5_ILi64EEEEEENS_10bfloat16_tEfNS_4arch4Sm80ELb1ELb1EEEEEvNT_6ParamsE --------------------------
	.section	.nv.info._ZN7cutlass13device_kernelIN5flash22FlashAttnBwdPreprocessIN4cute5tupleIJNS3_1CILi128EEENS5_ILi64EEEEEENS_10bfloat16_tEfNS_4arch4Sm80ELb1ELb1EEEEEvNT_6ParamsE,"",@"SHT_CUDA_INFO"
	.sectionflags	@""
	.align	4


	//----- nvinfo : EIATTR_CUDA_API_VERSION
	.align		4
        /*0000*/ 	.byte	0x04, 0x37
        /*0002*/ 	.short	(.L_994 - .L_993)
.L_993:
        /*0004*/ 	.word	0x00000082


	//----- nvinfo : EIATTR_KPARAM_INFO
	.align		4
.L_994:
        /*0008*/ 	.byte	0x04, 0x17
        /*000a*/ 	.short	(.L_996 - .L_995)
.L_995:
        /*000c*/ 	.word	0x00000000
        /*0010*/ 	.short	0x0000
        /*0012*/ 	.short	0x0000
        /*0014*/ 	.byte	0x00, 0xf0, 0xc1, 0x03


	//----- nvinfo : EIATTR_SPARSE_MMA_MASK
	.align		4
.L_996:
        /*0018*/ 	.byte	0x03, 0x50
        /*001a*/ 	.short	0x0000


	//----- nvinfo : EIATTR_MAXREG_COUNT
	.align		4
        /*001c*/ 	.byte	0x03, 0x1b
        /*001e*/ 	.short	0x0080


	//----- nvinfo : EIATTR_MERCURY_ISA_VERSION
	.align		4
        /*0020*/ 	.byte	0x03, 0x5f
        /*0022*/ 	.short	0x0101


	//----- nvinfo : EIATTR_COOP_GROUP_MASK_REGIDS
	.align		4
        /*0024*/ 	.byte	0x04, 0x29
        /*0026*/ 	.short	(.L_998 - .L_997)


	//   ....[0]....
.L_997:
        /*0028*/ 	.word	0xffffffff


	//   ....[1]....
        /*002c*/ 	.word	0xffffffff


	//   ....[2]....
        /*0030*/ 	.word	0xffffffff


	//   ....[3]....
        /*0034*/ 	.word	0xffffffff


	//   ....[4]....
        /*0038*/ 	.word	0xffffffff


	//   ....[5]....
        /*003c*/ 	.word	0xffffffff


	//   ....[6]....
        /*0040*/ 	.word	0xffffffff


	//   ....[7]....
        /*0044*/ 	.word	0xffffffff


	//   ....[8]....
        /*0048*/ 	.word	0xffffffff


	//   ....[9]....
        /*004c*/ 	.word	0xffffffff


	//   ....[10]....
        /*0050*/ 	.word	0xffffffff


	//   ....[11]....
        /*0054*/ 	.word	0xffffffff


	//----- nvinfo : EIATTR_COOP_GROUP_INSTR_OFFSETS
	.align		4
.L_998:
        /*0058*/ 	.byte	0x04, 0x28
        /*005a*/ 	.short	(.L_1000 - .L_999)


	//   ....[0]....
.L_999:
        /*005c*/ 	.word	0x000013a0


	//   ....[1]....
        /*0060*/ 	.word	0x000013b0


	//   ....[2]....
        /*0064*/ 	.word	0x000013c0


	//   ....[3]....
        /*0068*/ 	.word	0x000013d0


	//   ....[4]....
        /*006c*/ 	.word	0x00001420


	//   ....[5]....
        /*0070*/ 	.word	0x00001430


	//   ....[6]....
        /*0074*/ 	.word	0x00001440


	//   ....[7]....
        /*0078*/ 	.word	0x00001450


	//   ....[8]....
        /*007c*/ 	.word	0x000014b0


	//   ....[9]....
        /*0080*/ 	.word	0x000014c0


	//   ....[10]....
        /*0084*/ 	.word	0x000014d0


	//   ....[11]....
        /*0088*/ 	.word	0x000014e0


	//----- nvinfo : EIATTR_EXIT_INSTR_OFFSETS
	.align		4
.L_1000:
        /*008c*/ 	.byte	0x04, 0x1c
        /*008e*/ 	.short	(.L_1002 - .L_1001)


	//   ....[0]....
.L_1001:
        /*0090*/ 	.word	0x000001c0


	//   ....[1]....
        /*0094*/ 	.word	0x00001b30


	//   ....[2]....
        /*0098*/ 	.word	0x00001bb0


	//----- nvinfo : EIATTR_MAX_THREADS
	.align		4
.L_1002:
        /*009c*/ 	.byte	0x04, 0x05
        /*009e*/ 	.short	(.L_1004 - .L_1003)
.L_1003:
        /*00a0*/ 	.word	0x00000100
        /*00a4*/ 	.word	0x00000001
        /*00a8*/ 	.word	0x00000001


	//----- nvinfo : EIATTR_CRS_STACK_SIZE
	.align		4
.L_1004:
        /*00ac*/ 	.byte	0x04, 0x1e
        /*00ae*/ 	.short	(.L_1006 - .L_1005)
.L_1005:
        /*00b0*/ 	.word	0x00000000


	//----- nvinfo : EIATTR_CBANK_PARAM_SIZE
	.align		4
.L_1006:
        /*00b4*/ 	.byte	0x03, 0x19
        /*00b6*/ 	.short	0x00f0


	//----- nvinfo : EIATTR_PARAM_CBANK
	.align		4
        /*00b8*/ 	.byte	0x04, 0x0a
        /*00ba*/ 	.short	(.L_1008 - .L_1007)
	.align		4
.L_1007:
        /*00bc*/ 	.word	index@(.nv.constant0._ZN7cutlass13device_kernelIN5flash22FlashAttnBwdPreprocessIN4cute5tupleIJNS3_1CILi128EEENS5_ILi64EEEEEENS_10bfloat16_tEfNS_4arch4Sm80ELb1ELb1EEEEEvNT_6ParamsE)
        /*00c0*/ 	.short	0x0210
        /*00c2*/ 	.short	0x00f0


	//----- nvinfo : EIATTR_SW_WAR
	.align		4
.L_1008:
        /*00c4*/ 	.byte	0x04, 0x36
        /*00c6*/ 	.short	(.L_1010 - .L_1009)
.L_1009:
        /*00c8*/ 	.word	0x00000008
.L_1010:


//--------------------- .nv.callgraph             --------------------------
	.section	.nv.callgraph,"",@"SHT_CUDA_CALLGRAPH"
	.align	4
	.sectionentsize	8
	.align		4
        /*0000*/ 	.word	0x00000000
	.align		4
        /*0004*/ 	.word	0xffffffff
	.align		4
        /*0008*/ 	.word	0x00000000
	.align		4
        /*000c*/ 	.word	0xfffffffe
	.align		4
        /*0010*/ 	.word	0x00000000
	.align		4
        /*0014*/ 	.word	0xfffffffd
	.align		4
        /*0018*/ 	.word	0x00000000
	.align		4
        /*001c*/ 	.word	0xfffffffc


//--------------------- .nv.constant4             --------------------------
	.section	.nv.constant4,"a",@progbits
	.align	8
	.align		8
.nv.constant4:
        /*0000*/ 	.dword	_ZN73_INTERNAL_24fd9406_37_flash_bwd_hdim64_bf16_softcap_sm80_cu_f3e6f9ee_28404cuda3std3__45__cpo5beginE
	.align		8
        /*0008*/ 	.dword	_ZN73_INTERNAL_24fd9406_37_flash_bwd_hdim64_bf16_softcap_sm80_cu_f3e6f9ee_28404cuda3std3__45__cpo3endE
	.align		8
        /*0010*/ 	.dword	_ZN73_INTERNAL_24fd9406_37_flash_bwd_hdim64_bf16_softcap_sm80_cu_f3e6f9ee_28404cuda3std3__45__cpo6cbeginE
	.align		8
        /*0018*/ 	.dword	_ZN73_INTERNAL_24fd9406_37_flash_bwd_hdim64_bf16_softcap_sm80_cu_f3e6f9ee_28404cuda3std3__45__cpo4cendE
	.align		8
        /*0020*/ 	.dword	_ZN73_INTERNAL_24fd9406_37_flash_bwd_hdim64_bf16_softcap_sm80_cu_f3e6f9ee_28404cuda3std3__475_GLOBAL__N__24fd9406_37_flash_bwd_hdim64_bf16_softcap_sm80_cu_f3e6f9ee_28406ignoreE
	.align		8
        /*0028*/ 	.dword	_ZN73_INTERNAL_24fd9406_37_flash_bwd_hdim64_bf16_softcap_sm80_cu_f3e6f9ee_28404cuda3std3__419piecewise_constructE
	.align		8
        /*0030*/ 	.dword	_ZN73_INTERNAL_24fd9406_37_flash_bwd_hdim64_bf16_softcap_sm80_cu_f3e6f9ee_28404cuda3std3__48in_placeE
	.align		8
        /*0038*/ 	.dword	_ZN73_INTERNAL_24fd9406_37_flash_bwd_hdim64_bf16_softcap_sm80_cu_f3e6f9ee_28404cuda3std6ranges3__45__cpo4swapE
	.align		8
        /*0040*/ 	.dword	_ZN73_INTERNAL_24fd9406_37_flash_bwd_hdim64_bf16_softcap_sm80_cu_f3e6f9ee_28404cuda3std6ranges3__45__cpo9iter_moveE
	.align		8
        /*0048*/ 	.dword	_ZN73_INTERNAL_24fd9406_37_flash_bwd_hdim64_bf16_softcap_sm80_cu_f3e6f9ee_28404cute7productE
	.align		8
        /*0050*/ 	.dword	_ZN73_INTERNAL_24fd9406_37_flash_bwd_hdim64_bf16_softcap_sm80_cu_f3e6f9ee_28404cute1_E


//--------------------- .text._ZN7cutlass13device_kernelIN5flash19enable_sm80_to_sm89INS1_16FlashAttnBwdSm80INS1_25CollectiveMainloopBwdSm80ILi2ELi2EN4cute5tupleIJNS5_1CILi64EEENS7_ILi128EEES8_EEENS_10bfloat16_tEfNS_4arch4Sm80ELb0ELb0ELb1ELb0ELb0ELb0ELb0ELb0ELi2ELi2ELi4ELi2ELb1EEENS1_21CollectiveEpilogueBwdISA_SB_SD_Li256ELb0ELb0ELi2EEENS1_19SingleTileSchedulerILb0ELb0ELb0ELi128EEEEEEEEEvNT_6ParamsE --------------------------
	.section	.text._ZN7cutlass13device_kernelIN5flash19enable_sm80_to_sm89INS1_16FlashAttnBwdSm80INS1_25CollectiveMainloopBwdSm80ILi2ELi2EN4cute5tupleIJNS5_1CILi64EEENS7_ILi128EEES8_EEENS_10bfloat16_tEfNS_4arch4Sm80ELb0ELb0ELb1ELb0ELb0ELb0ELb0ELb0ELi2ELi2ELi4ELi2ELb1EEENS1_21CollectiveEpilogueBwdISA_SB_SD_Li256ELb0ELb0ELi2EEENS1_19SingleTileSchedulerILb0ELb0ELb0ELi128EEEEEEEEEvNT_6ParamsE,"ax",@progbits
	.align	128
.text._ZN7cutlass13device_kernelIN5flash19enable_sm80_to_sm89INS1_16FlashAttnBwdSm80INS1_25CollectiveMainloopBwdSm80ILi2ELi2EN4cute5tupleIJNS5_1CILi64EEENS7_ILi128EEES8_EEENS_10bfloat16_tEfNS_4arch4Sm80ELb0ELb0ELb1ELb0ELb0ELb0ELb0ELb0ELi2ELi2ELi4ELi2ELb1EEENS1_21CollectiveEpilogueBwdISA_SB_SD_Li256ELb0ELb0ELi2EEENS1_19SingleTileSchedulerILb0ELb0ELb0ELi128EEEEEEEEEvNT_6ParamsE:
        .type           _ZN7cutlass13device_kernelIN5flash19enable_sm80_to_sm89INS1_16FlashAttnBwdSm80INS1_25CollectiveMainloopBwdSm80ILi2ELi2EN4cute5tupleIJNS5_1CILi64EEENS7_ILi128EEES8_EEENS_10bfloat16_tEfNS_4arch4Sm80ELb0ELb0ELb1ELb0ELb0ELb0ELb0ELb0ELi2ELi2ELi4ELi2ELb1EEENS1_21CollectiveEpilogueBwdISA_SB_SD_Li256ELb0ELb0ELi2EEENS1_19SingleTileSchedulerILb0ELb0ELb0ELi128EEEEEEEEEvNT_6ParamsE,@function
        .size           _ZN7cutlass13device_kernelIN5flash19enable_sm80_to_sm89INS1_16FlashAttnBwdSm80INS1_25CollectiveMainloopBwdSm80ILi2ELi2EN4cute5tupleIJNS5_1CILi64EEENS7_ILi128EEES8_EEENS_10bfloat16_tEfNS_4arch4Sm80ELb0ELb0ELb1ELb0ELb0ELb0ELb0ELb0ELi2ELi2ELi4ELi2ELb1EEENS1_21CollectiveEpilogueBwdISA_SB_SD_Li256ELb0ELb0ELi2EEENS1_19SingleTileSchedulerILb0ELb0ELb0ELi128EEEEEEEEEvNT_6ParamsE,(.L_x_86 - _ZN7cutlass13device_kernelIN5flash19enable_sm80_to_sm89INS1_16FlashAttnBwdSm80INS1_25CollectiveMainloopBwdSm80ILi2ELi2EN4cute5tupleIJNS5_1CILi64EEENS7_ILi128EEES8_EEENS_10bfloat16_tEfNS_4arch4Sm80ELb0ELb0ELb1ELb0ELb0ELb0ELb0ELb0ELi2ELi2ELi4ELi2ELb1EEENS1_21CollectiveEpilogueBwdISA_SB_SD_Li256ELb0ELb0ELi2EEENS1_19SingleTileSchedulerILb0ELb0ELb0ELi128EEEEEEEEEvNT_6ParamsE)
        .other          _ZN7cutlass13device_kernelIN5flash19enable_sm80_to_sm89INS1_16FlashAttnBwdSm80INS1_25CollectiveMainloopBwdSm80ILi2ELi2EN4cute5tupleIJNS5_1CILi64EEENS7_ILi128EEES8_EEENS_10bfloat16_tEfNS_4arch4Sm80ELb0ELb0ELb1ELb0ELb0ELb0ELb0ELb0ELi2ELi2ELi4ELi2ELb1EEENS1_21CollectiveEpilogueBwdISA_SB_SD_Li256ELb0ELb0ELi2EEENS1_19SingleTileSchedulerILb0ELb0ELb0ELi128EEEEEEEEEvNT_6ParamsE,@"STO_CUDA_ENTRY STV_DEFAULT"
_ZN7cutlass13device_kernelIN5flash19enable_sm80_to_sm89INS1_16FlashAttnBwdSm80INS1_25CollectiveMainloopBwdSm80ILi2ELi2EN4cute5tupleIJNS5_1CILi64EEENS7_ILi128EEES8_EEENS_10bfloat16_tEfNS_4arch4Sm80ELb0ELb0ELb1ELb0ELb0ELb0ELb0ELb0ELi2ELi2ELi4ELi2ELb1EEENS1_21CollectiveEpilogueBwdISA_SB_SD_Li256ELb0ELb0ELi2EEENS1_19SingleTileSchedulerILb0ELb0ELb0ELi128EEEEEEEEEvNT_6ParamsE:
[----:B------:R-:W-:Y:S01]  /*0000*/  LDC R1, c[0x0][0x28] ;  /* 0x00000a00ff017b82 */ /* 0x000fe20000000800 */
[----:B------:R-:W-:Y:S05]  /*0010*/  EXIT ;  /* 0x000000000000794d */ /* 0x000fea0003800000 */
.L_x_0:
[----:B------:R-:W-:-:S00]  /*0020*/  BRA `(.L_x_0) ;  /* 0xfffffffc00fc7947 */ /* 0x000fc0000383ffff */
[----:B------:R-:W-:-:S00]  /*0030*/  NOP ;  /* 0x0000000000007918 */ /* 0x000fc00000000000 */
        /* <DEDUP_REMOVED lines=12> */
.L_x_86:


//--------------------- .text._ZN7cutlass13device_kernelIN5flash19enable_sm80_to_sm89INS1_16FlashAttnBwdSm80INS1_25CollectiveMainloopBwdSm80ILi2ELi2EN4cute5tupleIJNS5_1CILi64EEENS7_ILi128EEES8_EEENS_10bfloat16_tEfNS_4arch4Sm80ELb0ELb0ELb1ELb0ELb1ELb0ELb0ELb0ELi2ELi2ELi4ELi2ELb1EEENS1_21CollectiveEpilogueBwdISA_SB_SD_Li256ELb0ELb0ELi2EEENS1_19SingleTileSchedulerILb0ELb0ELb0ELi128EEEEEEEEEvNT_6ParamsE --------------------------
	.section	.text._ZN7cutlass13device_kernelIN5flash19enable_sm80_to_sm89INS1_16FlashAttnBwdSm80INS1_25CollectiveMainloopBwdSm80ILi2ELi2EN4cute5tupleIJNS5_1CILi64EEENS7_ILi128EEES8_EEENS_10bfloat16_tEfNS_4arch4Sm80ELb0ELb0ELb1ELb0ELb1ELb0ELb0ELb0ELi2ELi2ELi4ELi2ELb1EEENS1_21CollectiveEpilogueBwdISA_SB_SD_Li256ELb0ELb0ELi2EEENS1_19SingleTileSchedulerILb0ELb0ELb0ELi128EEEEEEEEEvNT_6ParamsE,"ax",@progbits
	.align	128
.text._ZN7cutlass13device_kernelIN5flash19enable_sm80_to_sm89INS1_16FlashAttnBwdSm80INS1_25CollectiveMainloopBwdSm80ILi2ELi2EN4cute5tupleIJNS5_1CILi64EEENS7_ILi128EEES8_EEENS_10bfloat16_tEfNS_4arch4Sm80ELb0ELb0ELb1ELb0ELb1ELb0ELb0ELb0ELi2ELi2ELi4ELi2ELb1EEENS1_21CollectiveEpilogueBwdISA_SB_SD_Li256ELb0ELb0ELi2EEENS1_19SingleTileSchedulerILb0ELb0ELb0ELi128EEEEEEEEEvNT_6ParamsE:
        .type           _ZN7cutlass13device_kernelIN5flash19enable_sm80_to_sm89INS1_16FlashAttnBwdSm80INS1_25CollectiveMainloopBwdSm80ILi2ELi2EN4cute5tupleIJNS5_1CILi64EEENS7_ILi128EEES8_EEENS_10bfloat16_tEfNS_4arch4Sm80ELb0ELb0ELb1ELb0ELb1ELb0ELb0ELb0ELi2ELi2ELi4ELi2ELb1EEENS1_21CollectiveEpilogueBwdISA_SB_SD_Li256ELb0ELb0ELi2EEENS1_19SingleTileSchedulerILb0ELb0ELb0ELi128EEEEEEEEEvNT_6ParamsE,@function
        .size           _ZN7cutlass13device_kernelIN5flash19enable_sm80_to_sm89INS1_16FlashAttnBwdSm80INS1_25CollectiveMainloopBwdSm80ILi2ELi2EN4cute5tupleIJNS5_1CILi64EEENS7_ILi128EEES8_EEENS_10bfloat16_tEfNS_4arch4Sm80ELb0ELb0ELb1ELb0ELb1ELb0ELb0ELb0ELi2ELi2ELi4ELi2ELb1EEENS1_21CollectiveEpilogueBwdISA_SB_SD_Li256ELb0ELb0ELi2EEENS1_19SingleTileSchedulerILb0ELb0ELb0ELi128EEEEEEEEEvNT_6ParamsE,(.L_x_87 - _ZN7cutlass13device_kernelIN5flash19enable_sm80_to_sm89INS1_16FlashAttnBwdSm80INS1_25CollectiveMainloopBwdSm80ILi2ELi2EN4cute5tupleIJNS5_1CILi64EEENS7_ILi128EEES8_EEENS_10bfloat16_tEfNS_4arch4Sm80ELb0ELb0ELb1ELb0ELb1ELb0ELb0ELb0ELi2ELi2ELi4ELi2ELb1EEENS1_21CollectiveEpilogueBwdISA_SB_SD_Li256ELb0ELb0ELi2EEENS1_19SingleTileSchedulerILb0ELb0ELb0ELi128EEEEEEEEEvNT_6ParamsE)
        .other          _ZN7cutlass13device_kernelIN5flash19enable_sm80_to_sm89INS1_16FlashAttnBwdSm80INS1_25CollectiveMainloopBwdSm80ILi2ELi2EN4cute5tupleIJNS5_1CILi64EEENS7_ILi128EEES8_EEENS_10bfloat16_tEfNS_4arch4Sm80ELb0ELb0ELb1ELb0ELb1ELb0ELb0ELb0ELi2ELi2ELi4ELi2ELb1EEENS1_21CollectiveEpilogueBwdISA_SB_SD_Li256ELb0ELb0ELi2EEENS1_19SingleTileSchedulerILb0ELb0ELb0ELi128EEEEEEEEEvNT_6ParamsE,@"STO_CUDA_ENTRY STV_DEFAULT"
_ZN7cutlass13device_kernelIN5flash19enable_sm80_to_sm89INS1_16FlashAttnBwdSm80INS1_25CollectiveMainloopBwdSm80ILi2ELi2EN4cute5tupleIJNS5_1CILi64EEENS7_ILi128EEES8_EEENS_10bfloat16_tEfNS_4arch4Sm80ELb0ELb0ELb1ELb0ELb1ELb0ELb0ELb0ELi2ELi2ELi4ELi2ELb1EEENS1_21CollectiveEpilogueBwdISA_SB_SD_Li256ELb0ELb0ELi2EEENS1_19SingleTileSchedulerILb0ELb0ELb0ELi128EEEEEEEEEvNT_6ParamsE:
[----:B------:R-:W-:Y:S01]  /*0000*/  LDC R1, c[0x0][0x28] ;  /* 0x00000a00ff017b82 */ /* 0x000fe20000000800 */
[----:B------:R-:W-:Y:S05]  /*0010*/  EXIT ;  /* 0x000000000000794d */ /* 0x000fea0003800000 */
.L_x_1:
        /* <DEDUP_REMOVED lines=14> */
.L_x_87:


//--------------------- .text._ZN7cutlass13device_kernelIN5flash19enable_sm80_to_sm89INS1_16FlashAttnBwdSm80INS1_25CollectiveMainloopBwdSm80ILi2ELi2EN4cute5tupleIJNS5_1CILi64EEENS7_ILi128EEES8_EEENS_10bfloat16_tEfNS_4arch4Sm80ELb0ELb0ELb1ELb0ELb0ELb0ELb0ELb0ELi2ELi2ELi4ELi2ELb1EEENS1_24CollectiveEpilogueBwdGQAISA_fSD_Li256ELb0ELb0EEENS1_19SingleTileSchedulerILb0ELb0ELb0ELi128EEEEEEEEEvNT_6ParamsE --------------------------
	.section	.text._ZN7cutlass13device_kernelIN5flash19enable_sm80_to_sm89INS1_16FlashAttnBwdSm80INS1_25CollectiveMainloopBwdSm80ILi2ELi2EN4cute5tupleIJNS5_1CILi64EEENS7_ILi128EEES8_EEENS_10bfloat16_tEfNS_4arch4Sm80ELb0ELb0ELb1ELb0ELb0ELb0ELb0ELb0ELi2ELi2ELi4ELi2ELb1EEENS1_24CollectiveEpilogueBwdGQAISA_fSD_Li256ELb0ELb0EEENS1_19SingleTileSchedulerILb0ELb0ELb0ELi128EEEEEEEEEvNT_6ParamsE,"ax",@progbits
	.align	128
.text._ZN7cutlass13device_kernelIN5flash19enable_sm80_to_sm89INS1_16FlashAttnBwdSm80INS1_25CollectiveMainloopBwdSm80ILi2ELi2EN4cute5tupleIJNS5_1CILi64EEENS7_ILi128EEES8_EEENS_10bfloat16_tEfNS_4arch4Sm80ELb0ELb0ELb1ELb0ELb0ELb0ELb0ELb0ELi2ELi2ELi4ELi2ELb1EEENS1_24CollectiveEpilogueBwdGQAISA_fSD_Li256ELb0ELb0EEENS1_19SingleTileSchedulerILb0ELb0ELb0ELi128EEEEEEEEEvNT_6ParamsE:
        .type           _ZN7cutlass13device_kernelIN5flash19enable_sm80_to_sm89INS1_16FlashAttnBwdSm80INS1_25CollectiveMainloopBwdSm80ILi2ELi2EN4cute5tupleIJNS5_1CILi64EEENS7_ILi128EEES8_EEENS_10bfloat16_tEfNS_4arch4Sm80ELb0ELb0ELb1ELb0ELb0ELb0ELb0ELb0ELi2ELi2ELi4ELi2ELb1EEENS1_24CollectiveEpilogueBwdGQAISA_fSD_Li256ELb0ELb0EEENS1_19SingleTileSchedulerILb0ELb0ELb0ELi128EEEEEEEEEvNT_6ParamsE,@function
        .size           _ZN7cutlass13device_kernelIN5flash19enable_sm80_to_sm89INS1_16FlashAttnBwdSm80INS1_25CollectiveMainloopBwdSm80ILi2ELi2EN4cute5tupleIJNS5_1CILi64EEENS7_ILi128EEES8_EEENS_10bfloat16_tEfNS_4arch4Sm80ELb0ELb0ELb1ELb0ELb0ELb0ELb0ELb0ELi2ELi2ELi4ELi2ELb1EEENS1_24CollectiveEpilogueBwdGQAISA_fSD_Li256ELb0ELb0EEENS1_19SingleTileSchedulerILb0ELb0ELb0ELi128EEEEEEEEEvNT_6ParamsE,(.L_x_88 - _ZN7cutlass13device_kernelIN5flash19enable_sm80_to_sm89INS1_16FlashAttnBwdSm80INS1_25CollectiveMainloopBwdSm80ILi2ELi2EN4cute5tupleIJNS5_1CILi64EEENS7_ILi128EEES8_EEENS_10bfloat16_tEfNS_4arch4Sm80ELb0ELb0ELb1ELb0ELb0ELb0ELb0ELb0ELi2ELi2ELi4ELi2ELb1EEENS1_24CollectiveEpilogueBwdGQAISA_fSD_Li256ELb0ELb0EEENS1_19SingleTileSchedulerILb0ELb0ELb0ELi128EEEEEEEEEvNT_6ParamsE)
        .other          _ZN7cutlass13device_kernelIN5flash19enable_sm80_to_sm89INS1_16FlashAttnBwdSm80INS1_25CollectiveMainloopBwdSm80ILi2ELi2EN4cute5tupleIJNS5_1CILi64EEENS7_ILi128EEES8_EEENS_10bfloat16_tEfNS_4arch4Sm80ELb0ELb0ELb1ELb0ELb0ELb0ELb0ELb0ELi2ELi2ELi4ELi2ELb1EEENS1_24CollectiveEpilogueBwdGQAISA_fSD_Li256ELb0ELb0EEENS1_19SingleTileSchedulerILb0ELb0ELb0ELi128EEEEEEEEEvNT_6ParamsE,@"STO_CUDA_ENTRY STV_DEFAULT"
_ZN7cutlass13device_kernelIN5flash19enable_sm80_to_sm89INS1_16FlashAttnBwdSm80INS1_25CollectiveMainloopBwdSm80ILi2ELi2EN4cute5tupleIJNS5_1CILi64EEENS7_ILi128EEES8_EEENS_10bfloat16_tEfNS_4arch4Sm80ELb0ELb0ELb1ELb0ELb0ELb0ELb0ELb0ELi2ELi2ELi4ELi2ELb1EEENS1_24CollectiveEpilogueBwdGQAISA_fSD_Li256ELb0ELb0EEENS1_19SingleTileSchedulerILb0ELb0ELb0ELi128EEEEEEEEEvNT_6ParamsE:
[----:B------:R-:W-:Y:S01]  /*0000*/  LDC R1, c[0x0][0x28] ;  /* 0x00000a00ff017b82 */ /* 0x000fe20000000800 */
[----:B------:R-:W-:Y:S05]  /*0010*/  EXIT ;  /* 0x000000000000794d */ /* 0x000fea0003800000 */
.L_x_2:
        /* <DEDUP_REMOVED lines=14> */
.L_x_88:


//--------------------- .text._ZN7cutlass13device_kernelIN5flash19enable_sm80_to_sm89INS1_16FlashAttnBwdSm80INS1_25CollectiveMainloopBwdSm80ILi2ELi2EN4cute5tupleIJNS5_1CILi64EEENS7_ILi128EEES8_EEENS_10bfloat16_tEfNS_4arch4Sm80ELb0ELb0ELb1ELb0ELb1ELb0ELb0ELb0ELi2ELi2ELi4ELi2ELb1EEENS1_24CollectiveEpilogueBwdGQAISA_fSD_Li256ELb0ELb1EEENS1_19SingleTileSchedulerILb0ELb0ELb0ELi128EEEEEEEEEvNT_6ParamsE --------------------------
	.section	.text._ZN7cutlass13device_kernelIN5flash19enable_sm80_to_sm89INS1_16FlashAttnBwdSm80INS1_25CollectiveMainloopBwdSm80ILi2ELi2EN4cute5tupleIJNS5_1CILi64EEENS7_ILi128EEES8_EEENS_10bfloat16_tEfNS_4arch4Sm80ELb0ELb0ELb1ELb0ELb1ELb0ELb0ELb0ELi2ELi2ELi4ELi2ELb1EEENS1_24CollectiveEpilogueBwdGQAISA_fSD_Li256ELb0ELb1EEENS1_19SingleTileSchedulerILb0ELb0ELb0ELi128EEEEEEEEEvNT_6ParamsE,"ax",@progbits
	.align	128
.text._ZN7cutlass13device_kernelIN5flash19enable_sm80_to_sm89INS1_16FlashAttnBwdSm80INS1_25CollectiveMainloopBwdSm80ILi2ELi2EN4cute5tupleIJNS5_1CILi64EEENS7_ILi128EEES8_EEENS_10bfloat16_tEfNS_4arch4Sm80ELb0ELb0ELb1ELb0ELb1ELb0ELb0ELb0ELi2ELi2ELi4ELi2ELb1EEENS1_24CollectiveEpilogueBwdGQAISA_fSD_Li256ELb0ELb1EEENS1_19SingleTileSchedulerILb0ELb0ELb0ELi128EEEEEEEEEvNT_6ParamsE:
        .type           _ZN7cutlass13device_kernelIN5flash19enable_sm80_to_sm89INS1_16FlashAttnBwdSm80INS1_25CollectiveMainloopBwdSm80ILi2ELi2EN4cute5tupleIJNS5_1CILi64EEENS7_ILi128EEES8_EEENS_10bfloat16_tEfNS_4arch4Sm80ELb0ELb0ELb1ELb0ELb1ELb0ELb0ELb0ELi2ELi2ELi4ELi2ELb1EEENS1_24CollectiveEpilogueBwdGQAISA_fSD_Li256ELb0ELb1EEENS1_19SingleTileSchedulerILb0ELb0ELb0ELi128EEEEEEEEEvNT_6ParamsE,@function
        .size           _ZN7cutlass13device_kernelIN5flash19enable_sm80_to_sm89INS1_16FlashAttnBwdSm80INS1_25CollectiveMainloopBwdSm80ILi2ELi2EN4cute5tupleIJNS5_1CILi64EEENS7_ILi128EEES8_EEENS_10bfloat16_tEfNS_4arch4Sm80ELb0ELb0ELb1ELb0ELb1ELb0ELb0ELb0ELi2ELi2ELi4ELi2ELb1EEENS1_24CollectiveEpilogueBwdGQAISA_fSD_Li256ELb0ELb1EEENS1_19SingleTileSchedulerILb0ELb0ELb0ELi128EEEEEEEEEvNT_6ParamsE,(.L_x_89 - _ZN7cutlass13device_kernelIN5flash19enable_sm80_to_sm89INS1_16FlashAttnBwdSm80INS1_25CollectiveMainloopBwdSm80ILi2ELi2EN4cute5tupleIJNS5_1CILi64EEENS7_ILi128EEES8_EEENS_10bfloat16_tEfNS_4arch4Sm80ELb0ELb0ELb1ELb0ELb1ELb0ELb0ELb0ELi2ELi2ELi4ELi2ELb1EEENS1_24CollectiveEpilogueBwdGQAISA_fSD_Li256ELb0ELb1EEENS1_19SingleTileSchedulerILb0ELb0ELb0ELi128EEEEEEEEEvNT_6ParamsE)
        .other          _ZN7cutlass13device_kernelIN5flash19enable_sm80_to_sm89INS1_16FlashAttnBwdSm80INS1_25CollectiveMainloopBwdSm80ILi2ELi2EN4cute5tupleIJNS5_1CILi64EEENS7_ILi128EEES8_EEENS_10bfloat16_tEfNS_4arch4Sm80ELb0ELb0ELb1ELb0ELb1ELb0ELb0ELb0ELi2ELi2ELi4ELi2ELb1EEENS1_24CollectiveEpilogueBwdGQAISA_fSD_Li256ELb0ELb1EEENS1_19SingleTileSchedulerILb0ELb0ELb0ELi128EEEEEEEEEvNT_6ParamsE,@"STO_CUDA_ENTRY STV_DEFAULT"
_ZN7cutlass13device_kernelIN5flash19enable_sm80_to_sm89INS1_16FlashAttnBwdSm80INS1_25CollectiveMainloopBwdSm80ILi2ELi2EN4cute5tupleIJNS5_1CILi64EEENS7_ILi128EEES8_EEENS_10bfloat16_tEfNS_4arch4Sm80ELb0ELb0ELb1ELb0ELb1ELb0ELb0ELb0ELi2ELi2ELi4ELi2ELb1EEENS1_24CollectiveEpilogueBwdGQAISA_fSD_Li256ELb0ELb1EEENS1_19SingleTileSchedulerILb0ELb0ELb0ELi128EEEEEEEEEvNT_6ParamsE:
[----:B------:R-:W-:Y:S01]  /*0000*/  LDC R1, c[0x0][0x28] ;  /* 0x00000a00ff017b82 */ /* 0x000fe20000000800 */
[----:B------:R-:W-:Y:S05]  /*0010*/  EXIT ;  /* 0x000000000000794d */ /* 0x000fea0003800000 */
.L_x_3:
        /* <DEDUP_REMOVED lines=14> */
.L_x_89:


//--------------------- .text._ZN7cutlass13device_kernelIN5flash19enable_sm80_to_sm89INS1_16FlashAttnBwdSm80INS1_25CollectiveMainloopBwdSm80ILi2ELi2EN4cute5tupleIJNS5_1CILi64EEENS7_ILi128EEES8_EEENS_10bfloat16_tEfNS_4arch4Sm80ELb0ELb0ELb1ELb1ELb0ELb0ELb0ELb0ELi2ELi2ELi4ELi2ELb1EEENS1_21CollectiveEpilogueBwdISA_SB_SD_Li256ELb1ELb0ELi2EEENS1_19SingleTileSchedulerILb1ELb0ELb0ELi128EEEEEEEEEvNT_6ParamsE --------------------------
	.section	.text._ZN7cutlass13device_kernelIN5flash19enable_sm80_to_sm89INS1_16FlashAttnBwdSm80INS1_25CollectiveMainloopBwdSm80ILi2ELi2EN4cute5tupleIJNS5_1CILi64EEENS7_ILi128EEES8_EEENS_10bfloat16_tEfNS_4arch4Sm80ELb0ELb0ELb1ELb1ELb0ELb0ELb0ELb0ELi2ELi2ELi4ELi2ELb1EEENS1_21CollectiveEpilogueBwdISA_SB_SD_Li256ELb1ELb0ELi2EEENS1_19SingleTileSchedulerILb1ELb0ELb0ELi128EEEEEEEEEvNT_6ParamsE,"ax",@progbits
	.align	128
.text._ZN7cutlass13device_kernelIN5flash19enable_sm80_to_sm89INS1_16FlashAttnBwdSm80INS1_25CollectiveMainloopBwdSm80ILi2ELi2EN4cute5tupleIJNS5_1CILi64EEENS7_ILi128EEES8_EEENS_10bfloat16_tEfNS_4arch4Sm80ELb0ELb0ELb1ELb1ELb0ELb0ELb0ELb0ELi2ELi2ELi4ELi2ELb1EEENS1_21CollectiveEpilogueBwdISA_SB_SD_Li256ELb1ELb0ELi2EEENS1_19SingleTileSchedulerILb1ELb0ELb0ELi128EEEEEEEEEvNT_6ParamsE:
        .type           _ZN7cutlass13device_kernelIN5flash19enable_sm80_to_sm89INS1_16FlashAttnBwdSm80INS1_25CollectiveMainloopBwdSm80ILi2ELi2EN4cute5tupleIJNS5_1CILi64EEENS7_ILi128EEES8_EEENS_10bfloat16_tEfNS_4arch4Sm80ELb0ELb0ELb1ELb1ELb0ELb0ELb0ELb0ELi2ELi2ELi4ELi2ELb1EEENS1_21CollectiveEpilogueBwdISA_SB_SD_Li256ELb1ELb0ELi2EEENS1_19SingleTileSchedulerILb1ELb0ELb0ELi128EEEEEEEEEvNT_6ParamsE,@function
        .size           _ZN7cutlass13device_kernelIN5flash19enable_sm80_to_sm89INS1_16FlashAttnBwdSm80INS1_25CollectiveMainloopBwdSm80ILi2ELi2EN4cute5tupleIJNS5_1CILi64EEENS7_ILi128EEES8_EEENS_10bfloat16_tEfNS_4arch4Sm80ELb0ELb0ELb1ELb1ELb0ELb0ELb0ELb0ELi2ELi2ELi4ELi2ELb1EEENS1_21CollectiveEpilogueBwdISA_SB_SD_Li256ELb1ELb0ELi2EEENS1_19SingleTileSchedulerILb1ELb0ELb0ELi128EEEEEEEEEvNT_6ParamsE,(.L_x_90 - _ZN7cutlass13device_kernelIN5flash19enable_sm80_to_sm89INS1_16FlashAttnBwdSm80INS1_25CollectiveMainloopBwdSm80ILi2ELi2EN4cute5tupleIJNS5_1CILi64EEENS7_ILi128EEES8_EEENS_10bfloat16_tEfNS_4arch4Sm80ELb0ELb0ELb1ELb1ELb0ELb0ELb0ELb0ELi2ELi2ELi4ELi2ELb1EEENS1_21CollectiveEpilogueBwdISA_SB_SD_Li256ELb1ELb0ELi2EEENS1_19SingleTileSchedulerILb1ELb0ELb0ELi128EEEEEEEEEvNT_6ParamsE)
        .other          _ZN7cutlass13device_kernelIN5flash19enable_sm80_to_sm89INS1_16FlashAttnBwdSm80INS1_25CollectiveMainloopBwdSm80ILi2ELi2EN4cute5tupleIJNS5_1CILi64EEENS7_ILi128EEES8_EEENS_10bfloat16_tEfNS_4arch4Sm80ELb0ELb0ELb1ELb1ELb0ELb0ELb0ELb0ELi2ELi2ELi4ELi2ELb1EEENS1_21CollectiveEpilogueBwdISA_SB_SD_Li256ELb1ELb0ELi2EEENS1_19SingleTileSchedulerILb1ELb0ELb0ELi128EEEEEEEEEvNT_6ParamsE,@"STO_CUDA_ENTRY STV_DEFAULT"
_ZN7cutlass13device_kernelIN5flash19enable_sm80_to_sm89INS1_16FlashAttnBwdSm80INS1_25CollectiveMainloopBwdSm80ILi2ELi2EN4cute5tupleIJNS5_1CILi64EEENS7_ILi128EEES8_EEENS_10bfloat16_tEfNS_4arch4Sm80ELb0ELb0ELb1ELb1ELb0ELb0ELb0ELb0ELi2ELi2ELi4ELi2ELb1EEENS1_21CollectiveEpilogueBwdISA_SB_SD_Li256ELb1ELb0ELi2EEENS1_19SingleTileSchedulerILb1ELb0ELb0ELi128EEEEEEEEEvNT_6ParamsE:
[----:B------:R-:W-:Y:S01]  /*0000*/  LDC R1, c[0x0][0x28] ;  /* 0x00000a00ff017b82 */ /* 0x000fe20000000800 */
[----:B------:R-:W-:Y:S05]  /*0010*/  EXIT ;  /* 0x000000000000794d */ /* 0x000fea0003800000 */
.L_x_4:
        /* <DEDUP_REMOVED lines=14> */
.L_x_90:


//--------------------- .text._ZN7cutlass13device_kernelIN5flash19enable_sm80_to_sm89INS1_16FlashAttnBwdSm80INS1_25CollectiveMainloopBwdSm80ILi2ELi2EN4cute5tupleIJNS5_1CILi64EEENS7_ILi128EEES8_EEENS_10bfloat16_tEfNS_4arch4Sm80ELb0ELb0ELb1ELb1ELb1ELb0ELb0ELb0ELi2ELi2ELi4ELi2ELb1EEENS1_21CollectiveEpilogueBwdISA_SB_SD_Li256ELb1ELb0ELi2EEENS1_19SingleTileSchedulerILb1ELb0ELb0ELi128EEEEEEEEEvNT_6ParamsE --------------------------
	.section	.text._ZN7cutlass13device_kernelIN5flash19enable_sm80_to_sm89INS1_16FlashAttnBwdSm80INS1_25CollectiveMainloopBwdSm80ILi2ELi2EN4cute5tupleIJNS5_1CILi64EEENS7_ILi128EEES8_EEENS_10bfloat16_tEfNS_4arch4Sm80ELb0ELb0ELb1ELb1ELb1ELb0ELb0ELb0ELi2ELi2ELi4ELi2ELb1EEENS1_21CollectiveEpilogueBwdISA_SB_SD_Li256ELb1ELb0ELi2EEENS1_19SingleTileSchedulerILb1ELb0ELb0ELi128EEEEEEEEEvNT_6ParamsE,"ax",@progbits
	.align	128
.text._ZN7cutlass13device_kernelIN5flash19enable_sm80_to_sm89INS1_16FlashAttnBwdSm80INS1_25CollectiveMainloopBwdSm80ILi2ELi2EN4cute5tupleIJNS5_1CILi64EEENS7_ILi128EEES8_EEENS_10bfloat16_tEfNS_4arch4Sm80ELb0ELb0ELb1ELb1ELb1ELb0ELb0ELb0ELi2ELi2ELi4ELi2ELb1EEENS1_21CollectiveEpilogueBwdISA_SB_SD_Li256ELb1ELb0ELi2EEENS1_19SingleTileSchedulerILb1ELb0ELb0ELi128EEEEEEEEEvNT_6ParamsE:
        .type           _ZN7cutlass13device_kernelIN5flash19enable_sm80_to_sm89INS1_16FlashAttnBwdSm80INS1_25CollectiveMainloopBwdSm80ILi2ELi2EN4cute5tupleIJNS5_1CILi64EEENS7_ILi128EEES8_EEENS_10bfloat16_tEfNS_4arch4Sm80ELb0ELb0ELb1ELb1ELb1ELb0ELb0ELb0ELi2ELi2ELi4ELi2ELb1EEENS1_21CollectiveEpilogueBwdISA_SB_SD_Li256ELb1ELb0ELi2EEENS1_19SingleTileSchedulerILb1ELb0ELb0ELi128EEEEEEEEEvNT_6ParamsE,@function
        .size           _ZN7cutlass13device_kernelIN5flash19enable_sm80_to_sm89INS1_16FlashAttnBwdSm80INS1_25CollectiveMainloopBwdSm80ILi2ELi2EN4cute5tupleIJNS5_1CILi64EEENS7_ILi128EEES8_EEENS_10bfloat16_tEfNS_4arch4Sm80ELb0ELb0ELb1ELb1ELb1ELb0ELb0ELb0ELi2ELi2ELi4ELi2ELb1EEENS1_21CollectiveEpilogueBwdISA_SB_SD_Li256ELb1ELb0ELi2EEENS1_19SingleTileSchedulerILb1ELb0ELb0ELi128EEEEEEEEEvNT_6ParamsE,(.L_x_91 - _ZN7cutlass13device_kernelIN5flash19enable_sm80_to_sm89INS1_16FlashAttnBwdSm80INS1_25CollectiveMainloopBwdSm80ILi2ELi2EN4cute5tupleIJNS5_1CILi64EEENS7_ILi128EEES8_EEENS_10bfloat16_tEfNS_4arch4Sm80ELb0ELb0ELb1ELb1ELb1ELb0ELb0ELb0ELi2ELi2ELi4ELi2ELb1EEENS1_21CollectiveEpilogueBwdISA_SB_SD_Li256ELb1ELb0ELi2EEENS1_19SingleTileSchedulerILb1ELb0ELb0ELi128EEEEEEEEEvNT_6ParamsE)
        .other          _ZN7cutlass13device_kernelIN5flash19enable_sm80_to_sm89INS1_16FlashAttnBwdSm80INS1_25CollectiveMainloopBwdSm80ILi2ELi2EN4cute5tupleIJNS5_1CILi64EEENS7_ILi128EEES8_EEENS_10bfloat16_tEfNS_4arch4Sm80ELb0ELb0ELb1ELb1ELb1ELb0ELb0ELb0ELi2ELi2ELi4ELi2ELb1EEENS1_21CollectiveEpilogueBwdISA_SB_SD_Li256ELb1ELb0ELi2EEENS1_19SingleTileSchedulerILb1ELb0ELb0ELi128EEEEEEEEEvNT_6ParamsE,@"STO_CUDA_ENTRY STV_DEFAULT"
_ZN7cutlass13device_kernelIN5flash19enable_sm80_to_sm89INS1_16FlashAttnBwdSm80INS1_25CollectiveMainloopBwdSm80ILi2ELi2EN4cute5tupleIJNS5_1CILi64EEENS7_ILi128EEES8_EEENS_10bfloat16_tEfNS_4arch4Sm80ELb0ELb0ELb1ELb1ELb1ELb0ELb0ELb0ELi2ELi2ELi4ELi2ELb1EEENS1_21CollectiveEpilogueBwdISA_SB_SD_Li256ELb1ELb0ELi2EEENS1_19SingleTileSchedulerILb1ELb0ELb0ELi128EEEEEEEEEvNT_6ParamsE:
[----:B------:R-:W-:Y:S01]  /*0000*/  LDC R1, c[0x0][0x28] ;  /* 0x00000a00ff017b82 */ /* 0x000fe20000000800 */
[----:B------:R-:W-:Y:S05]  /*0010*/  EXIT ;  /* 0x000000000000794d */ /* 0x000fea0003800000 */
.L_x_5:
        /* <DEDUP_REMOVED lines=14> */
.L_x_91:


//--------------------- .text._ZN7cutlass13device_kernelIN5flash19enable_sm80_to_sm89INS1_16FlashAttnBwdSm80INS1_25CollectiveMainloopBwdSm80ILi2ELi2EN4cute5tupleIJNS5_1CILi64EEENS7_ILi128EEES8_EEENS_10bfloat16_tEfNS_4arch4Sm80ELb0ELb0ELb1ELb1ELb0ELb0ELb0ELb0ELi2ELi2ELi4ELi2ELb1EEENS1_24CollectiveEpilogueBwdGQAISA_fSD_Li256ELb1ELb0EEENS1_19SingleTileSchedulerILb1ELb0ELb0ELi128EEEEEEEEEvNT_6ParamsE --------------------------
	.section	.text._ZN7cutlass13device_kernelIN5flash19enable_sm80_to_sm89INS1_16FlashAttnBwdSm80INS1_25CollectiveMainloopBwdSm80ILi2ELi2EN4cute5tupleIJNS5_1CILi64EEENS7_ILi128EEES8_EEENS_10bfloat16_tEfNS_4arch4Sm80ELb0ELb0ELb1ELb1ELb0ELb0ELb0ELb0ELi2ELi2ELi4ELi2ELb1EEENS1_24CollectiveEpilogueBwdGQAISA_fSD_Li256ELb1ELb0EEENS1_19SingleTileSchedulerILb1ELb0ELb0ELi128EEEEEEEEEvNT_6ParamsE,"ax",@progbits
	.align	128
.text._ZN7cutlass13device_kernelIN5flash19enable_sm80_to_sm89INS1_16FlashAttnBwdSm80INS1_25CollectiveMainloopBwdSm80ILi2ELi2EN4cute5tupleIJNS5_1CILi64EEENS7_ILi128EEES8_EEENS_10bfloat16_tEfNS_4arch4Sm80ELb0ELb0ELb1ELb1ELb0ELb0ELb0ELb0ELi2ELi2ELi4ELi2ELb1EEENS1_24CollectiveEpilogueBwdGQAISA_fSD_Li256ELb1ELb0EEENS1_19SingleTileSchedulerILb1ELb0ELb0ELi128EEEEEEEEEvNT_6ParamsE:
        .type           _ZN7cutlass13device_kernelIN5flash19enable_sm80_to_sm89INS1_16FlashAttnBwdSm80INS1_25CollectiveMainloopBwdSm80ILi2ELi2EN4cute5tupleIJNS5_1CILi64EEENS7_ILi128EEES8_EEENS_10bfloat16_tEfNS_4arch4Sm80ELb0ELb0ELb1ELb1ELb0ELb0ELb0ELb0ELi2ELi2ELi4ELi2ELb1EEENS1_24CollectiveEpilogueBwdGQAISA_fSD_Li256ELb1ELb0EEENS1_19SingleTileSchedulerILb1ELb0ELb0ELi128EEEEEEEEEvNT_6ParamsE,@function
        .size           _ZN7cutlass13device_kernelIN5flash19enable_sm80_to_sm89INS1_16FlashAttnBwdSm80INS1_25CollectiveMainloopBwdSm80ILi2ELi2EN4cute5tupleIJNS5_1CILi64EEENS7_ILi128EEES8_EEENS_10bfloat16_tEfNS_4arch4Sm80ELb0ELb0ELb1ELb1ELb0ELb0ELb0ELb0ELi2ELi2ELi4ELi2ELb1EEENS1_24CollectiveEpilogueBwdGQAISA_fSD_Li256ELb1ELb0EEENS1_19SingleTileSchedulerILb1ELb0ELb0ELi128EEEEEEEEEvNT_6ParamsE,(.L_x_92 - _ZN7cutlass13device_kernelIN5flash19enable_sm80_to_sm89INS1_16FlashAttnBwdSm80INS1_25CollectiveMainloopBwdSm80ILi2ELi2EN4cute5tupleIJNS5_1CILi64EEENS7_ILi128EEES8_EEENS_10bfloat16_tEfNS_4arch4Sm80ELb0ELb0ELb1ELb1ELb0ELb0ELb0ELb0ELi2ELi2ELi4ELi2ELb1EEENS1_24CollectiveEpilogueBwdGQAISA_fSD_Li256ELb1ELb0EEENS1_19SingleTileSchedulerILb1ELb0ELb0ELi128EEEEEEEEEvNT_6ParamsE)
        .other          _ZN7cutlass13device_kernelIN5flash19enable_sm80_to_sm89INS1_16FlashAttnBwdSm80INS1_25CollectiveMainloopBwdSm80ILi2ELi2EN4cute5tupleIJNS5_1CILi64EEENS7_ILi128EEES8_EEENS_10bfloat16_tEfNS_4arch4Sm80ELb0ELb0ELb1ELb1ELb0ELb0ELb0ELb0ELi2ELi2ELi4ELi2ELb1EEENS1_24CollectiveEpilogueBwdGQAISA_fSD_Li256ELb1ELb0EEENS1_19SingleTileSchedulerILb1ELb0ELb0ELi128EEEEEEEEEvNT_6ParamsE,@"STO_CUDA_ENTRY STV_DEFAULT"
_ZN7cutlass13device_kernelIN5flash19enable_sm80_to_sm89INS1_16FlashAttnBwdSm80INS1_25CollectiveMainloopBwdSm80ILi2ELi2EN4cute5tupleIJNS5_1CILi64EEENS7_ILi128EEES8_EEENS_10bfloat16_tEfNS_4arch4Sm80ELb0ELb0ELb1ELb1ELb0ELb0ELb0ELb0ELi2ELi2ELi4ELi2ELb1EEENS1_24CollectiveEpilogueBwdGQAISA_fSD_Li256ELb1ELb0EEENS1_19SingleTileSchedulerILb1ELb0ELb0ELi128EEEEEEEEEvNT_6ParamsE:
[----:B------:R-:W-:Y:S01]  /*0000*/  LDC R1, c[0x0][0x28] ;  /* 0x00000a00ff017b82 */ /* 0x000fe20000000800 */
[----:B------:R-:W-:Y:S05]  /*0010*/  EXIT ;  /* 0x000000000000794d */ /* 0x000fea0003800000 */
.L_x_6:
        /* <DEDUP_REMOVED lines=14> */
.L_x_92:


//--------------------- .text._ZN7cutlass13device_kernelIN5flash19enable_sm80_to_sm89INS1_16FlashAttnBwdSm80INS1_25CollectiveMainloopBwdSm80ILi2ELi2EN4cute5tupleIJNS5_1CILi64EEENS7_ILi128EEES8_EEENS_10bfloat16_tEfNS_4arch4Sm80ELb0ELb0ELb1ELb1ELb1ELb0ELb0ELb0ELi2ELi2ELi4ELi2ELb1EEENS1_24CollectiveEpilogueBwdGQAISA_fSD_Li256ELb1ELb1EEENS1_19SingleTileSchedulerILb1ELb0ELb0ELi128EEEEEEEEEvNT_6ParamsE --------------------------
	.section	.text._ZN7cutlass13device_kernelIN5flash19enable_sm80_to_sm89INS1_16FlashAttnBwdSm80INS1_25CollectiveMainloopBwdSm80ILi2ELi2EN4cute5tupleIJNS5_1CILi64EEENS7_ILi128EEES8_EEENS_10bfloat16_tEfNS_4arch4Sm80ELb0ELb0ELb1ELb1ELb1ELb0ELb0ELb0ELi2ELi2ELi4ELi2ELb1EEENS1_24CollectiveEpilogueBwdGQAISA_fSD_Li256ELb1ELb1EEENS1_19SingleTileSchedulerILb1ELb0ELb0ELi128EEEEEEEEEvNT_6ParamsE,"ax",@progbits
	.align	128
.text._ZN7cutlass13device_kernelIN5flash19enable_sm80_to_sm89INS1_16FlashAttnBwdSm80INS1_25CollectiveMainloopBwdSm80ILi2ELi2EN4cute5tupleIJNS5_1CILi64EEENS7_ILi128EEES8_EEENS_10bfloat16_tEfNS_4arch4Sm80ELb0ELb0ELb1ELb1ELb1ELb0ELb0ELb0ELi2ELi2ELi4ELi2ELb1EEENS1_24CollectiveEpilogueBwdGQAISA_fSD_Li256ELb1ELb1EEENS1_19SingleTileSchedulerILb1ELb0ELb0ELi128EEEEEEEEEvNT_6ParamsE:
        .type           _ZN7cutlass13device_kernelIN5flash19enable_sm80_to_sm89INS1_16FlashAttnBwdSm80INS1_25CollectiveMainloopBwdSm80ILi2ELi2EN4cute5tupleIJNS5_1CILi64EEENS7_ILi128EEES8_EEENS_10bfloat16_tEfNS_4arch4Sm80ELb0ELb0ELb1ELb1ELb1ELb0ELb0ELb0ELi2ELi2ELi4ELi2ELb1EEENS1_24CollectiveEpilogueBwdGQAISA_fSD_Li256ELb1ELb1EEENS1_19SingleTileSchedulerILb1ELb0ELb0ELi128EEEEEEEEEvNT_6ParamsE,@function
        .size           _ZN7cutlass13device_kernelIN5flash19enable_sm80_to_sm89INS1_16FlashAttnBwdSm80INS1_25CollectiveMainloopBwdSm80ILi2ELi2EN4cute5tupleIJNS5_1CILi64EEENS7_ILi128EEES8_EEENS_10bfloat16_tEfNS_4arch4Sm80ELb0ELb0ELb1ELb1ELb1ELb0ELb0ELb0ELi2ELi2ELi4ELi2ELb1EEENS1_24CollectiveEpilogueBwdGQAISA_fSD_Li256ELb1ELb1EEENS1_19SingleTileSchedulerILb1ELb0ELb0ELi128EEEEEEEEEvNT_6ParamsE,(.L_x_93 - _ZN7cutlass13device_kernelIN5flash19enable_sm80_to_sm89INS1_16FlashAttnBwdSm80INS1_25CollectiveMainloopBwdSm80ILi2ELi2EN4cute5tupleIJNS5_1CILi64EEENS7_ILi128EEES8_EEENS_10bfloat16_tEfNS_4arch4Sm80ELb0ELb0ELb1ELb1ELb1ELb0ELb0ELb0ELi2ELi2ELi4ELi2ELb1EEENS1_24CollectiveEpilogueBwdGQAISA_fSD_Li256ELb1ELb1EEENS1_19SingleTileSchedulerILb1ELb0ELb0ELi128EEEEEEEEEvNT_6ParamsE)
        .other          _ZN7cutlass13device_kernelIN5flash19enable_sm80_to_sm89INS1_16FlashAttnBwdSm80INS1_25CollectiveMainloopBwdSm80ILi2ELi2EN4cute5tupleIJNS5_1CILi64EEENS7_ILi128EEES8_EEENS_10bfloat16_tEfNS_4arch4Sm80ELb0ELb0ELb1ELb1ELb1ELb0ELb0ELb0ELi2ELi2ELi4ELi2ELb1EEENS1_24CollectiveEpilogueBwdGQAISA_fSD_Li256ELb1ELb1EEENS1_19SingleTileSchedulerILb1ELb0ELb0ELi128EEEEEEEEEvNT_6ParamsE,@"STO_CUDA_ENTRY STV_DEFAULT"
_ZN7cutlass13device_kernelIN5flash19enable_sm80_to_sm89INS1_16FlashAttnBwdSm80INS1_25CollectiveMainloopBwdSm80ILi2ELi2EN4cute5tupleIJNS5_1CILi64EEENS7_ILi128EEES8_EEENS_10bfloat16_tEfNS_4arch4Sm80ELb0ELb0ELb1ELb1ELb1ELb0ELb0ELb0ELi2ELi2ELi4ELi2ELb1EEENS1_24CollectiveEpilogueBwdGQAISA_fSD_Li256ELb1ELb1EEENS1_19SingleTileSchedulerILb1ELb0ELb0ELi128EEEEEEEEEvNT_6ParamsE:
[----:B------:R-:W-:Y:S01]  /*0000*/  LDC R1, c[0x0][0x28] ;  /* 0x00000a00ff017b82 */ /* 0x000fe20000000800 */
[----:B------:R-:W-:Y:S05]  /*0010*/  EXIT ;  /* 0x000000000000794d */ /* 0x000fea0003800000 */
.L_x_7:
        /* <DEDUP_REMOVED lines=14> */
.L_x_93:


//--------------------- .text._ZN7cutlass13device_kernelIN5flash19enable_sm80_to_sm89INS1_16FlashAttnBwdSm80INS1_25CollectiveMainloopBwdSm80ILi2ELi2EN4cute5tupleIJNS5_1CILi64EEENS7_ILi128EEES8_EEENS_10bfloat16_tEfNS_4arch4Sm80ELb0ELb1ELb1ELb0ELb0ELb0ELb0ELb0ELi2ELi2ELi4ELi2ELb1EEENS1_21CollectiveEpilogueBwdISA_SB_SD_Li256ELb0ELb0ELi2EEENS1_19SingleTileSchedulerILb0ELb0ELb0ELi128EEEEEEEEEvNT_6ParamsE --------------------------
	.section	.text._ZN7cutlass13device_kernelIN5flash19enable_sm80_to_sm89INS1_16FlashAttnBwdSm80INS1_25CollectiveMainloopBwdSm80ILi2ELi2EN4cute5tupleIJNS5_1CILi64EEENS7_ILi128EEES8_EEENS_10bfloat16_tEfNS_4arch4Sm80ELb0ELb1ELb1ELb0ELb0ELb0ELb0ELb0ELi2ELi2ELi4ELi2ELb1EEENS1_21CollectiveEpilogueBwdISA_SB_SD_Li256ELb0ELb0ELi2EEENS1_19SingleTileSchedulerILb0ELb0ELb0ELi128EEEEEEEEEvNT_6ParamsE,"ax",@progbits
	.align	128
.text._ZN7cutlass13device_kernelIN5flash19enable_sm80_to_sm89INS1_16FlashAttnBwdSm80INS1_25CollectiveMainloopBwdSm80ILi2ELi2EN4cute5tupleIJNS5_1CILi64EEENS7_ILi128EEES8_EEENS_10bfloat16_tEfNS_4arch4Sm80ELb0ELb1ELb1ELb0ELb0ELb0ELb0ELb0ELi2ELi2ELi4ELi2ELb1EEENS1_21CollectiveEpilogueBwdISA_SB_SD_Li256ELb0ELb0ELi2EEENS1_19SingleTileSchedulerILb0ELb0ELb0ELi128EEEEEEEEEvNT_6ParamsE:
        .type           _ZN7cutlass13device_kernelIN5flash19enable_sm80_to_sm89INS1_16FlashAttnBwdSm80INS1_25CollectiveMainloopBwdSm80ILi2ELi2EN4cute5tupleIJNS5_1CILi64EEENS7_ILi128EEES8_EEENS_10bfloat16_tEfNS_4arch4Sm80ELb0ELb1ELb1ELb0ELb0ELb0ELb0ELb0ELi2ELi2ELi4ELi2ELb1EEENS1_21CollectiveEpilogueBwdISA_SB_SD_Li256ELb0ELb0ELi2EEENS1_19SingleTileSchedulerILb0ELb0ELb0ELi128EEEEEEEEEvNT_6ParamsE,@function
        .size           _ZN7cutlass13device_kernelIN5flash19enable_sm80_to_sm89INS1_16FlashAttnBwdSm80INS1_25CollectiveMainloopBwdSm80ILi2ELi2EN4cute5tupleIJNS5_1CILi64EEENS7_ILi128EEES8_EEENS_10bfloat16_tEfNS_4arch4Sm80ELb0ELb1ELb1ELb0ELb0ELb0ELb0ELb0ELi2ELi2ELi4ELi2ELb1EEENS1_21CollectiveEpilogueBwdISA_SB_SD_Li256ELb0ELb0ELi2EEENS1_19SingleTileSchedulerILb0ELb0ELb0ELi128EEEEEEEEEvNT_6ParamsE,(.L_x_94 - _ZN7cutlass13device_kernelIN5flash19enable_sm80_to_sm89INS1_16FlashAttnBwdSm80INS1_25CollectiveMainloopBwdSm80ILi2ELi2EN4cute5tupleIJNS5_1CILi64EEENS7_ILi128EEES8_EEENS_10bfloat16_tEfNS_4arch4Sm80ELb0ELb1ELb1ELb0ELb0ELb0ELb0ELb0ELi2ELi2ELi4ELi2ELb1EEENS1_21CollectiveEpilogueBwdISA_SB_SD_Li256ELb0ELb0ELi2EEENS1_19SingleTileSchedulerILb0ELb0ELb0ELi128EEEEEEEEEvNT_6ParamsE)
        .other          _ZN7cutlass13device_kernelIN5flash19enable_sm80_to_sm89INS1_16FlashAttnBwdSm80INS1_25CollectiveMainloopBwdSm80ILi2ELi2EN4cute5tupleIJNS5_1CILi64EEENS7_ILi128EEES8_EEENS_10bfloat16_tEfNS_4arch4Sm80ELb0ELb1ELb1ELb0ELb0ELb0ELb0ELb0ELi2ELi2ELi4ELi2ELb1EEENS1_21CollectiveEpilogueBwdISA_SB_SD_Li256ELb0ELb0ELi2EEENS1_19SingleTileSchedulerILb0ELb0ELb0ELi128EEEEEEEEEvNT_6ParamsE,@"STO_CUDA_ENTRY STV_DEFAULT"
_ZN7cutlass13device_kernelIN5flash19enable_sm80_to_sm89INS1_16FlashAttnBwdSm80INS1_25CollectiveMainloopBwdSm80ILi2ELi2EN4cute5tupleIJNS5_1CILi64EEENS7_ILi128EEES8_EEENS_10bfloat16_tEfNS_4arch4Sm80ELb0ELb1ELb1ELb0ELb0ELb0ELb0ELb0ELi2ELi2ELi4ELi2ELb1EEENS1_21CollectiveEpilogueBwdISA_SB_SD_Li256ELb0ELb0ELi2EEENS1_19SingleTileSchedulerILb0ELb0ELb0ELi128EEEEEEEEEvNT_6ParamsE:
[----:B------:R-:W-:Y:S01]  /*0000*/  LDC R1, c[0x0][0x28] ;  /* 0x00000a00ff017b82 */ /* 0x000fe20000000800 */
[----:B------:R-:W-:Y:S05]  /*0010*/  EXIT ;  /* 0x000000000000794d */ /* 0x000fea0003800000 */
.L_x_8:
        /* <DEDUP_REMOVED lines=14> */
.L_x_94:


//--------------------- .text._ZN7cutlass13device_kernelIN5flash19enable_sm80_to_sm89INS1_16FlashAttnBwdSm80INS1_25CollectiveMainloopBwdSm80ILi2ELi2EN4cute5tupleIJNS5_1CILi64EEENS7_ILi128EEES8_EEENS_10bfloat16_tEfNS_4arch4Sm80ELb0ELb1ELb1ELb0ELb1ELb0ELb0ELb0ELi2ELi2ELi4ELi2ELb1EEENS1_21CollectiveEpilogueBwdISA_SB_SD_Li256ELb0ELb0ELi2EEENS1_19SingleTileSchedulerILb0ELb0ELb0ELi128EEEEEEEEEvNT_6ParamsE --------------------------
	.section	.text._ZN7cutlass13device_kernelIN5flash19enable_sm80_to_sm89INS1_16FlashAttnBwdSm80INS1_25CollectiveMainloopBwdSm80ILi2ELi2EN4cute5tupleIJNS5_1CILi64EEENS7_ILi128EEES8_EEENS_10bfloat16_tEfNS_4arch4Sm80ELb0ELb1ELb1ELb0ELb1ELb0ELb0ELb0ELi2ELi2ELi4ELi2ELb1EEENS1_21CollectiveEpilogueBwdISA_SB_SD_Li256ELb0ELb0ELi2EEENS1_19SingleTileSchedulerILb0ELb0ELb0ELi128EEEEEEEEEvNT_6ParamsE,"ax",@progbits
	.align	128
.text._ZN7cutlass13device_kernelIN5flash19enable_sm80_to_sm89INS1_16FlashAttnBwdSm80INS1_25CollectiveMainloopBwdSm80ILi2ELi2EN4cute5tupleIJNS5_1CILi64EEENS7_ILi128EEES8_EEENS_10bfloat16_tEfNS_4arch4Sm80ELb0ELb1ELb1ELb0ELb1ELb0ELb0ELb0ELi2ELi2ELi4ELi2ELb1EEENS1_21CollectiveEpilogueBwdISA_SB_SD_Li256ELb0ELb0ELi2EEENS1_19SingleTileSchedulerILb0ELb0ELb0ELi128EEEEEEEEEvNT_6ParamsE:
        .type           _ZN7cutlass13device_kernelIN5flash19enable_sm80_to_sm89INS1_16FlashAttnBwdSm80INS1_25CollectiveMainloopBwdSm80ILi2ELi2EN4cute5tupleIJNS5_1CILi64EEENS7_ILi128EEES8_EEENS_10bfloat16_tEfNS_4arch4Sm80ELb0ELb1ELb1ELb0ELb1ELb0ELb0ELb0ELi2ELi2ELi4ELi2ELb1EEENS1_21CollectiveEpilogueBwdISA_SB_SD_Li256ELb0ELb0ELi2EEENS1_19SingleTileSchedulerILb0ELb0ELb0ELi128EEEEEEEEEvNT_6ParamsE,@function
        .size           _ZN7cutlass13device_kernelIN5flash19enable_sm80_to_sm89INS1_16FlashAttnBwdSm80INS1_25CollectiveMainloopBwdSm80ILi2ELi2EN4cute5tupleIJNS5_1CILi64EEENS7_ILi128EEES8_EEENS_10bfloat16_tEfNS_4arch4Sm80ELb0ELb1ELb1ELb0ELb1ELb0ELb0ELb0ELi2ELi2ELi4ELi2ELb1EEENS1_21CollectiveEpilogueBwdISA_SB_SD_Li256ELb0ELb0ELi2EEENS1_19SingleTileSchedulerILb0ELb0ELb0ELi128EEEEEEEEEvNT_6ParamsE,(.L_x_95 - _ZN7cutlass13device_kernelIN5flash19enable_sm80_to_sm89INS1_16FlashAttnBwdSm80INS1_25CollectiveMainloopBwdSm80ILi2ELi2EN4cute5tupleIJNS5_1CILi64EEENS7_ILi128EEES8_EEENS_10bfloat16_tEfNS_4arch4Sm80ELb0ELb1ELb1ELb0ELb1ELb0ELb0ELb0ELi2ELi2ELi4ELi2ELb1EEENS1_21CollectiveEpilogueBwdISA_SB_SD_Li256ELb0ELb0ELi2EEENS1_19SingleTileSchedulerILb0ELb0ELb0ELi128EEEEEEEEEvNT_6ParamsE)
        .other          _ZN7cutlass13device_kernelIN5flash19enable_sm80_to_sm89INS1_16FlashAttnBwdSm80INS1_25CollectiveMainloopBwdSm80ILi2ELi2EN4cute5tupleIJNS5_1CILi64EEENS7_ILi128EEES8_EEENS_10bfloat16_tEfNS_4arch4Sm80ELb0ELb1ELb1ELb0ELb1ELb0ELb0ELb0ELi2ELi2ELi4ELi2ELb1EEENS1_21CollectiveEpilogueBwdISA_SB_SD_Li256ELb0ELb0ELi2EEENS1_19SingleTileSchedulerILb0ELb0ELb0ELi128EEEEEEEEEvNT_6ParamsE,@"STO_CUDA_ENTRY STV_DEFAULT"
_ZN7cutlass13device_kernelIN5flash19enable_sm80_to_sm89INS1_16FlashAttnBwdSm80INS1_25CollectiveMainloopBwdSm80ILi2ELi2EN4cute5tupleIJNS5_1CILi64EEENS7_ILi128EEES8_EEENS_10bfloat16_tEfNS_4arch4Sm80ELb0ELb1ELb1ELb0ELb1ELb0ELb0ELb0ELi2ELi2ELi4ELi2ELb1EEENS1_21CollectiveEpilogueBwdISA_SB_SD_Li256ELb0ELb0ELi2EEENS1_19SingleTileSchedulerILb0ELb0ELb0ELi128EEEEEEEEEvNT_6ParamsE:
[----:B------:R-:W-:Y:S01]  /*0000*/  LDC R1, c[0x0][0x28] ;  /* 0x00000a00ff017b82 */ /* 0x000fe20000000800 */
[----:B------:R-:W-:Y:S05]  /*0010*/  EXIT ;  /* 0x000000000000794d */ /* 0x000fea0003800000 */
.L_x_9:
        /* <DEDUP_REMOVED lines=14> */
.L_x_95:


//--------------------- .text._ZN7cutlass13device_kernelIN5flash19enable_sm80_to_sm89INS1_16FlashAttnBwdSm80INS1_25CollectiveMainloopBwdSm80ILi2ELi2EN4cute5tupleIJNS5_1CILi64EEENS7_ILi128EEES8_EEENS_10bfloat16_tEfNS_4arch4Sm80ELb0ELb1ELb1ELb0ELb0ELb0ELb0ELb0ELi2ELi2ELi4ELi2ELb1EEENS1_24CollectiveEpilogueBwdGQAISA_fSD_Li256ELb0ELb0EEENS1_19SingleTileSchedulerILb0ELb0ELb0ELi128EEEEEEEEEvNT_6ParamsE --------------------------
	.section	.text._ZN7cutlass13device_kernelIN5flash19enable_sm80_to_sm89INS1_16FlashAttnBwdSm80INS1_25CollectiveMainloopBwdSm80ILi2ELi2EN4cute5tupleIJNS5_1CILi64EEENS7_ILi128EEES8_EEENS_10bfloat16_tEfNS_4arch4Sm80ELb0ELb1ELb1ELb0ELb0ELb0ELb0ELb0ELi2ELi2ELi4ELi2ELb1EEENS1_24CollectiveEpilogueBwdGQAISA_fSD_Li256ELb0ELb0EEENS1_19SingleTileSchedulerILb0ELb0ELb0ELi128EEEEEEEEEvNT_6ParamsE,"ax",@progbits
	.align	128
.text._ZN7cutlass13device_kernelIN5flash19enable_sm80_to_sm89INS1_16FlashAttnBwdSm80INS1_25CollectiveMainloopBwdSm80ILi2ELi2EN4cute5tupleIJNS5_1CILi64EEENS7_ILi128EEES8_EEENS_10bfloat16_tEfNS_4arch4Sm80ELb0ELb1ELb1ELb0ELb0ELb0ELb0ELb0ELi2ELi2ELi4ELi2ELb1EEENS1_24CollectiveEpilogueBwdGQAISA_fSD_Li256ELb0ELb0EEENS1_19SingleTileSchedulerILb0ELb0ELb0ELi128EEEEEEEEEvNT_6ParamsE:
        .type           _ZN7cutlass13device_kernelIN5flash19enable_sm80_to_sm89INS1_16FlashAttnBwdSm80INS1_25CollectiveMainloopBwdSm80ILi2ELi2EN4cute5tupleIJNS5_1CILi64EEENS7_ILi128EEES8_EEENS_10bfloat16_tEfNS_4arch4Sm80ELb0ELb1ELb1ELb0ELb0ELb0ELb0ELb0ELi2ELi2ELi4ELi2ELb1EEENS1_24CollectiveEpilogueBwdGQAISA_fSD_Li256ELb0ELb0EEENS1_19SingleTileSchedulerILb0ELb0ELb0ELi128EEEEEEEEEvNT_6ParamsE,@function
        .size           _ZN7cutlass13device_kernelIN5flash19enable_sm80_to_sm89INS1_16FlashAttnBwdSm80INS1_25CollectiveMainloopBwdSm80ILi2ELi2EN4cute5tupleIJNS5_1CILi64EEENS7_ILi128EEES8_EEENS_10bfloat16_tEfNS_4arch4Sm80ELb0ELb1ELb1ELb0ELb0ELb0ELb0ELb0ELi2ELi2ELi4ELi2ELb1EEENS1_24CollectiveEpilogueBwdGQAISA_fSD_Li256ELb0ELb0EEENS1_19SingleTileSchedulerILb0ELb0ELb0ELi128EEEEEEEEEvNT_6ParamsE,(.L_x_96 - _ZN7cutlass13device_kernelIN5flash19enable_sm80_to_sm89INS1_16FlashAttnBwdSm80INS1_25CollectiveMainloopBwdSm80ILi2ELi2EN4cute5tupleIJNS5_1CILi64EEENS7_ILi128EEES8_EEENS_10bfloat16_tEfNS_4arch4Sm80ELb0ELb1ELb1ELb0ELb0ELb0ELb0ELb0ELi2ELi2ELi4ELi2ELb1EEENS1_24CollectiveEpilogueBwdGQAISA_fSD_Li256ELb0ELb0EEENS1_19SingleTileSchedulerILb0ELb0ELb0ELi128EEEEEEEEEvNT_6ParamsE)
        .other          _ZN7cutlass13device_kernelIN5flash19enable_sm80_to_sm89INS1_16FlashAttnBwdSm80INS1_25CollectiveMainloopBwdSm80ILi2ELi2EN4cute5tupleIJNS5_1CILi64EEENS7_ILi128EEES8_EEENS_10bfloat16_tEfNS_4arch4Sm80ELb0ELb1ELb1ELb0ELb0ELb0ELb0ELb0ELi2ELi2ELi4ELi2ELb1EEENS1_24CollectiveEpilogueBwdGQAISA_fSD_Li256ELb0ELb0EEENS1_19SingleTileSchedulerILb0ELb0ELb0ELi128EEEEEEEEEvNT_6ParamsE,@"STO_CUDA_ENTRY STV_DEFAULT"
_ZN7cutlass13device_kernelIN5flash19enable_sm80_to_sm89INS1_16FlashAttnBwdSm80INS1_25CollectiveMainloopBwdSm80ILi2ELi2EN4cute5tupleIJNS5_1CILi64EEENS7_ILi128EEES8_EEENS_10bfloat16_tEfNS_4arch4Sm80ELb0ELb1ELb1ELb0ELb0ELb0ELb0ELb0ELi2ELi2ELi4ELi2ELb1EEENS1_24CollectiveEpilogueBwdGQAISA_fSD_Li256ELb0ELb0EEENS1_19SingleTileSchedulerILb0ELb0ELb0ELi128EEEEEEEEEvNT_6ParamsE:
[----:B------:R-:W-:Y:S01]  /*0000*/  LDC R1, c[0x0][0x28] ;  /* 0x00000a00ff017b82 */ /* 0x000fe20000000800 */
[----:B------:R-:W-:Y:S05]  /*0010*/  EXIT ;  /* 0x000000000000794d */ /* 0x000fea0003800000 */
.L_x_10:
        /* <DEDUP_REMOVED lines=14> */
.L_x_96:


//--------------------- .text._ZN7cutlass13device_kernelIN5flash19enable_sm80_to_sm89INS1_16FlashAttnBwdSm80INS1_25CollectiveMainloopBwdSm80ILi2ELi2EN4cute5tupleIJNS5_1CILi64EEENS7_ILi128EEES8_EEENS_10bfloat16_tEfNS_4arch4Sm80ELb0ELb1ELb1ELb0ELb1ELb0ELb0ELb0ELi2ELi2ELi4ELi2ELb1EEENS1_24CollectiveEpilogueBwdGQAISA_fSD_Li256ELb0ELb1EEENS1_19SingleTileSchedulerILb0ELb0ELb0ELi128EEEEEEEEEvNT_6ParamsE --------------------------
	.section	.text._ZN7cutlass13device_kernelIN5flash19enable_sm80_to_sm89INS1_16FlashAttnBwdSm80INS1_25CollectiveMainloopBwdSm80ILi2ELi2EN4cute5tupleIJNS5_1CILi64EEENS7_ILi128EEES8_EEENS_10bfloat16_tEfNS_4arch4Sm80ELb0ELb1ELb1ELb0ELb1ELb0ELb0ELb0ELi2ELi2ELi4ELi2ELb1EEENS1_24CollectiveEpilogueBwdGQAISA_fSD_Li256ELb0ELb1EEENS1_19SingleTileSchedulerILb0ELb0ELb0ELi128EEEEEEEEEvNT_6ParamsE,"ax",@progbits
	.align	128
.text._ZN7cutlass13device_kernelIN5flash19enable_sm80_to_sm89INS1_16FlashAttnBwdSm80INS1_25CollectiveMainloopBwdSm80ILi2ELi2EN4cute5tupleIJNS5_1CILi64EEENS7_ILi128EEES8_EEENS_10bfloat16_tEfNS_4arch4Sm80ELb0ELb1ELb1ELb0ELb1ELb0ELb0ELb0ELi2ELi2ELi4ELi2ELb1EEENS1_24CollectiveEpilogueBwdGQAISA_fSD_Li256ELb0ELb1EEENS1_19SingleTileSchedulerILb0ELb0ELb0ELi128EEEEEEEEEvNT_6ParamsE:
        .type           _ZN7cutlass13device_kernelIN5flash19enable_sm80_to_sm89INS1_16FlashAttnBwdSm80INS1_25CollectiveMainloopBwdSm80ILi2ELi2EN4cute5tupleIJNS5_1CILi64EEENS7_ILi128EEES8_EEENS_10bfloat16_tEfNS_4arch4Sm80ELb0ELb1ELb1ELb0ELb1ELb0ELb0ELb0ELi2ELi2ELi4ELi2ELb1EEENS1_24CollectiveEpilogueBwdGQAISA_fSD_Li256ELb0ELb1EEENS1_19SingleTileSchedulerILb0ELb0ELb0ELi128EEEEEEEEEvNT_6ParamsE,@function
        .size           _ZN7cutlass13device_kernelIN5flash19enable_sm80_to_sm89INS1_16FlashAttnBwdSm80INS1_25CollectiveMainloopBwdSm80ILi2ELi2EN4cute5tupleIJNS5_1CILi64EEENS7_ILi128EEES8_EEENS_10bfloat16_tEfNS_4arch4Sm80ELb0ELb1ELb1ELb0ELb1ELb0ELb0ELb0ELi2ELi2ELi4ELi2ELb1EEENS1_24CollectiveEpilogueBwdGQAISA_fSD_Li256ELb0ELb1EEENS1_19SingleTileSchedulerILb0ELb0ELb0ELi128EEEEEEEEEvNT_6ParamsE,(.L_x_97 - _ZN7cutlass13device_kernelIN5flash19enable_sm80_to_sm89INS1_16FlashAttnBwdSm80INS1_25CollectiveMainloopBwdSm80ILi2ELi2EN4cute5tupleIJNS5_1CILi64EEENS7_ILi128EEES8_EEENS_10bfloat16_tEfNS_4arch4Sm80ELb0ELb1ELb1ELb0ELb1ELb0ELb0ELb0ELi2ELi2ELi4ELi2ELb1EEENS1_24CollectiveEpilogueBwdGQAISA_fSD_Li256ELb0ELb1EEENS1_19SingleTileSchedulerILb0ELb0ELb0ELi128EEEEEEEEEvNT_6ParamsE)
        .other          _ZN7cutlass13device_kernelIN5flash19enable_sm80_to_sm89INS1_16FlashAttnBwdSm80INS1_25CollectiveMainloopBwdSm80ILi2ELi2EN4cute5tupleIJNS5_1CILi64EEENS7_ILi128EEES8_EEENS_10bfloat16_tEfNS_4arch4Sm80ELb0ELb1ELb1ELb0ELb1ELb0ELb0ELb0ELi2ELi2ELi4ELi2ELb1EEENS1_24CollectiveEpilogueBwdGQAISA_fSD_Li256ELb0ELb1EEENS1_19SingleTileSchedulerILb0ELb0ELb0ELi128EEEEEEEEEvNT_6ParamsE,@"STO_CUDA_ENTRY STV_DEFAULT"
_ZN7cutlass13device_kernelIN5flash19enable_sm80_to_sm89INS1_16FlashAttnBwdSm80INS1_25CollectiveMainloopBwdSm80ILi2ELi2EN4cute5tupleIJNS5_1CILi64EEENS7_ILi128EEES8_EEENS_10bfloat16_tEfNS_4arch4Sm80ELb0ELb1ELb1ELb0ELb1ELb0ELb0ELb0ELi2ELi2ELi4ELi2ELb1EEENS1_24CollectiveEpilogueBwdGQAISA_fSD_Li256ELb0ELb1EEENS1_19SingleTileSchedulerILb0ELb0ELb0ELi128EEEEEEEEEvNT_6ParamsE:
[----:B------:R-:W-:Y:S01]  /*0000*/  LDC R1, c[0x0][0x28] ;  /* 0x00000a00ff017b82 */ /* 0x000fe20000000800 */
[----:B------:R-:W-:Y:S05]  /*0010*/  EXIT ;  /* 0x000000000000794d */ /* 0x000fea0003800000 */
.L_x_11:
        /* <DEDUP_REMOVED lines=14> */
.L_x_97:


//--------------------- .text._ZN7cutlass13device_kernelIN5flash19enable_sm80_to_sm89INS1_16FlashAttnBwdSm80INS1_25CollectiveMainloopBwdSm80ILi2ELi2EN4cute5tupleIJNS5_1CILi64EEENS7_ILi128EEES8_EEENS_10bfloat16_tEfNS_4arch4Sm80ELb0ELb1ELb1ELb1ELb0ELb0ELb0ELb0ELi2ELi2ELi4ELi2ELb1EEENS1_21CollectiveEpilogueBwdISA_SB_SD_Li256ELb1ELb0ELi2EEENS1_19SingleTileSchedulerILb1ELb0ELb0ELi128EEEEEEEEEvNT_6ParamsE --------------------------
	.section	.text._ZN7cutlass13device_kernelIN5flash19enable_sm80_to_sm89INS1_16FlashAttnBwdSm80INS1_25CollectiveMainloopBwdSm80ILi2ELi2EN4cute5tupleIJNS5_1CILi64EEENS7_ILi128EEES8_EEENS_10bfloat16_tEfNS_4arch4Sm80ELb0ELb1ELb1ELb1ELb0ELb0ELb0ELb0ELi2ELi2ELi4ELi2ELb1EEENS1_21CollectiveEpilogueBwdISA_SB_SD_Li256ELb1ELb0ELi2EEENS1_19SingleTileSchedulerILb1ELb0ELb0ELi128EEEEEEEEEvNT_6ParamsE,"ax",@progbits
	.align	128
.text._ZN7cutlass13device_kernelIN5flash19enable_sm80_to_sm89INS1_16FlashAttnBwdSm80INS1_25CollectiveMainloopBwdSm80ILi2ELi2EN4cute5tupleIJNS5_1CILi64EEENS7_ILi128EEES8_EEENS_10bfloat16_tEfNS_4arch4Sm80ELb0ELb1ELb1ELb1ELb0ELb0ELb0ELb0ELi2ELi2ELi4ELi2ELb1EEENS1_21CollectiveEpilogueBwdISA_SB_SD_Li256ELb1ELb0ELi2EEENS1_19SingleTileSchedulerILb1ELb0ELb0ELi128EEEEEEEEEvNT_6ParamsE:
        .type           _ZN7cutlass13device_kernelIN5flash19enable_sm80_to_sm89INS1_16FlashAttnBwdSm80INS1_25CollectiveMainloopBwdSm80ILi2ELi2EN4cute5tupleIJNS5_1CILi64EEENS7_ILi128EEES8_EEENS_10bfloat16_tEfNS_4arch4Sm80ELb0ELb1ELb1ELb1ELb0ELb0ELb0ELb0ELi2ELi2ELi4ELi2ELb1EEENS1_21CollectiveEpilogueBwdISA_SB_SD_Li256ELb1ELb0ELi2EEENS1_19SingleTileSchedulerILb1ELb0ELb0ELi128EEEEEEEEEvNT_6ParamsE,@function
        .size           _ZN7cutlass13device_kernelIN5flash19enable_sm80_to_sm89INS1_16FlashAttnBwdSm80INS1_25CollectiveMainloopBwdSm80ILi2ELi2EN4cute5tupleIJNS5_1CILi64EEENS7_ILi128EEES8_EEENS_10bfloat16_tEfNS_4arch4Sm80ELb0ELb1ELb1ELb1ELb0ELb0ELb0ELb0ELi2ELi2ELi4ELi2ELb1EEENS1_21CollectiveEpilogueBwdISA_SB_SD_Li256ELb1ELb0ELi2EEENS1_19SingleTileSchedulerILb1ELb0ELb0ELi128EEEEEEEEEvNT_6ParamsE,(.L_x_98 - _ZN7cutlass13device_kernelIN5flash19enable_sm80_to_sm89INS1_16FlashAttnBwdSm80INS1_25CollectiveMainloopBwdSm80ILi2ELi2EN4cute5tupleIJNS5_1CILi64EEENS7_ILi128EEES8_EEENS_10bfloat16_tEfNS_4arch4Sm80ELb0ELb1ELb1ELb1ELb0ELb0ELb0ELb0ELi2ELi2ELi4ELi2ELb1EEENS1_21CollectiveEpilogueBwdISA_SB_SD_Li256ELb1ELb0ELi2EEENS1_19SingleTileSchedulerILb1ELb0ELb0ELi128EEEEEEEEEvNT_6ParamsE)
        .other          _ZN7cutlass13device_kernelIN5flash19enable_sm80_to_sm89INS1_16FlashAttnBwdSm80INS1_25CollectiveMainloopBwdSm80ILi2ELi2EN4cute5tupleIJNS5_1CILi64EEENS7_ILi128EEES8_EEENS_10bfloat16_tEfNS_4arch4Sm80ELb0ELb1ELb1ELb1ELb0ELb0ELb0ELb0ELi2ELi2ELi4ELi2ELb1EEENS1_21CollectiveEpilogueBwdISA_SB_SD_Li256ELb1ELb0ELi2EEENS1_19SingleTileSchedulerILb1ELb0ELb0ELi128EEEEEEEEEvNT_6ParamsE,@"STO_CUDA_ENTRY STV_DEFAULT"
_ZN7cutlass13device_kernelIN5flash19enable_sm80_to_sm89INS1_16FlashAttnBwdSm80INS1_25CollectiveMainloopBwdSm80ILi2ELi2EN4cute5tupleIJNS5_1CILi64EEENS7_ILi128EEES8_EEENS_10bfloat16_tEfNS_4arch4Sm80ELb0ELb1ELb1ELb1ELb0ELb0ELb0ELb0ELi2ELi2ELi4ELi2ELb1EEENS1_21CollectiveEpilogueBwdISA_SB_SD_Li256ELb1ELb0ELi2EEENS1_19SingleTileSchedulerILb1ELb0ELb0ELi128EEEEEEEEEvNT_6ParamsE:
[----:B------:R-:W-:Y:S01]  /*0000*/  LDC R1, c[0x0][0x28] ;  /* 0x00000a00ff017b82 */ /* 0x000fe20000000800 */
[----:B------:R-:W-:Y:S05]  /*0010*/  EXIT ;  /* 0x000000000000794d */ /* 0x000fea0003800000 */
.L_x_12:
        /* <DEDUP_REMOVED lines=14> */
.L_x_98:


//--------------------- .text._ZN7cutlass13device_kernelIN5flash19enable_sm80_to_sm89INS1_16FlashAttnBwdSm80INS1_25CollectiveMainloopBwdSm80ILi2ELi2EN4cute5tupleIJNS5_1CILi64EEENS7_ILi128EEES8_EEENS_10bfloat16_tEfNS_4arch4Sm80ELb0ELb1ELb1ELb1ELb1ELb0ELb0ELb0ELi2ELi2ELi4ELi2ELb1EEENS1_21CollectiveEpilogueBwdISA_SB_SD_Li256ELb1ELb0ELi2EEENS1_19SingleTileSchedulerILb1ELb0ELb0ELi128EEEEEEEEEvNT_6ParamsE --------------------------
	.section	.text._ZN7cutlass13device_kernelIN5flash19enable_sm80_to_sm89INS1_16FlashAttnBwdSm80INS1_25CollectiveMainloopBwdSm80ILi2ELi2EN4cute5tupleIJNS5_1CILi64EEENS7_ILi128EEES8_EEENS_10bfloat16_tEfNS_4arch4Sm80ELb0ELb1ELb1ELb1ELb1ELb0ELb0ELb0ELi2ELi2ELi4ELi2ELb1EEENS1_21CollectiveEpilogueBwdISA_SB_SD_Li256ELb1ELb0ELi2EEENS1_19SingleTileSchedulerILb1ELb0ELb0ELi128EEEEEEEEEvNT_6ParamsE,"ax",@progbits
	.align	128
.text._ZN7cutlass13device_kernelIN5flash19enable_sm80_to_sm89INS1_16FlashAttnBwdSm80INS1_25CollectiveMainloopBwdSm80ILi2ELi2EN4cute5tupleIJNS5_1CILi64EEENS7_ILi128EEES8_EEENS_10bfloat16_tEfNS_4arch4Sm80ELb0ELb1ELb1ELb1ELb1ELb0ELb0ELb0ELi2ELi2ELi4ELi2ELb1EEENS1_21CollectiveEpilogueBwdISA_SB_SD_Li256ELb1ELb0ELi2EEENS1_19SingleTileSchedulerILb1ELb0ELb0ELi128EEEEEEEEEvNT_6ParamsE:
        .type           _ZN7cutlass13device_kernelIN5flash19enable_sm80_to_sm89INS1_16FlashAttnBwdSm80INS1_25CollectiveMainloopBwdSm80ILi2ELi2EN4cute5tupleIJNS5_1CILi64EEENS7_ILi128EEES8_EEENS_10bfloat16_tEfNS_4arch4Sm80ELb0ELb1ELb1ELb1ELb1ELb0ELb0ELb0ELi2ELi2ELi4ELi2ELb1EEENS1_21CollectiveEpilogueBwdISA_SB_SD_Li256ELb1ELb0ELi2EEENS1_19SingleTileSchedulerILb1ELb0ELb0ELi128EEEEEEEEEvNT_6ParamsE,@function
        .size           _ZN7cutlass13device_kernelIN5flash19enable_sm80_to_sm89INS1_16FlashAttnBwdSm80INS1_25CollectiveMainloopBwdSm80ILi2ELi2EN4cute5tupleIJNS5_1CILi64EEENS7_ILi128EEES8_EEENS_10bfloat16_tEfNS_4arch4Sm80ELb0ELb1ELb1ELb1ELb1ELb0ELb0ELb0ELi2ELi2ELi4ELi2ELb1EEENS1_21CollectiveEpilogueBwdISA_SB_SD_Li256ELb1ELb0ELi2EEENS1_19SingleTileSchedulerILb1ELb0ELb0ELi128EEEEEEEEEvNT_6ParamsE,(.L_x_99 - _ZN7cutlass13device_kernelIN5flash19enable_sm80_to_sm89INS1_16FlashAttnBwdSm80INS1_25CollectiveMainloopBwdSm80ILi2ELi2EN4cute5tupleIJNS5_1CILi64EEENS7_ILi128EEES8_EEENS_10bfloat16_tEfNS_4arch4Sm80ELb0ELb1ELb1ELb1ELb1ELb0ELb0ELb0ELi2ELi2ELi4ELi2ELb1EEENS1_21CollectiveEpilogueBwdISA_SB_SD_Li256ELb1ELb0ELi2EEENS1_19SingleTileSchedulerILb1ELb0ELb0ELi128EEEEEEEEEvNT_6ParamsE)
        .other          _ZN7cutlass13device_kernelIN5flash19enable_sm80_to_sm89INS1_16FlashAttnBwdSm80INS1_25CollectiveMainloopBwdSm80ILi2ELi2EN4cute5tupleIJNS5_1CILi64EEENS7_ILi128EEES8_EEENS_10bfloat16_tEfNS_4arch4Sm80ELb0ELb1ELb1ELb1ELb1ELb0ELb0ELb0ELi2ELi2ELi4ELi2ELb1EEENS1_21CollectiveEpilogueBwdISA_SB_SD_Li256ELb1ELb0ELi2EEENS1_19SingleTileSchedulerILb1ELb0ELb0ELi128EEEEEEEEEvNT_6ParamsE,@"STO_CUDA_ENTRY STV_DEFAULT"
_ZN7cutlass13device_kernelIN5flash19enable_sm80_to_sm89INS1_16FlashAttnBwdSm80INS1_25CollectiveMainloopBwdSm80ILi2ELi2EN4cute5tupleIJNS5_1CILi64EEENS7_ILi128EEES8_EEENS_10bfloat16_tEfNS_4arch4Sm80ELb0ELb1ELb1ELb1ELb1ELb0ELb0ELb0ELi2ELi2ELi4ELi2ELb1EEENS1_21CollectiveEpilogueBwdISA_SB_SD_Li256ELb1ELb0ELi2EEENS1_19SingleTileSchedulerILb1ELb0ELb0ELi128EEEEEEEEEvNT_6ParamsE:
[----:B------:R-:W-:Y:S01]  /*0000*/  LDC R1, c[0x0][0x28] ;  /* 0x00000a00ff017b82 */ /* 0x000fe20000000800 */
[----:B------:R-:W-:Y:S05]  /*0010*/  EXIT ;  /* 0x000000000000794d */ /* 0x000fea0003800000 */
.L_x_13:
        /* <DEDUP_REMOVED lines=14> */
.L_x_99:


//--------------------- .text._ZN7cutlass13device_kernelIN5flash19enable_sm80_to_sm89INS1_16FlashAttnBwdSm80INS1_25CollectiveMainloopBwdSm80ILi2ELi2EN4cute5tupleIJNS5_1CILi64EEENS7_ILi128EEES8_EEENS_10bfloat16_tEfNS_4arch4Sm80ELb0ELb1ELb1ELb1ELb0ELb0ELb0ELb0ELi2ELi2ELi4ELi2ELb1EEENS1_24CollectiveEpilogueBwdGQAISA_fSD_Li256ELb1ELb0EEENS1_19SingleTileSchedulerILb1ELb0ELb0ELi128EEEEEEEEEvNT_6ParamsE --------------------------
	.section	.text._ZN7cutlass13device_kernelIN5flash19enable_sm80_to_sm89INS1_16FlashAttnBwdSm80INS1_25CollectiveMainloopBwdSm80ILi2ELi2EN4cute5tupleIJNS5_1CILi64EEENS7_ILi128EEES8_EEENS_10bfloat16_tEfNS_4arch4Sm80ELb0ELb1ELb1ELb1ELb0ELb0ELb0ELb0ELi2ELi2ELi4ELi2ELb1EEENS1_24CollectiveEpilogueBwdGQAISA_fSD_Li256ELb1ELb0EEENS1_19SingleTileSchedulerILb1ELb0ELb0ELi128EEEEEEEEEvNT_6ParamsE,"ax",@progbits
	.align	128
.text._ZN7cutlass13device_kernelIN5flash19enable_sm80_to_sm89INS1_16FlashAttnBwdSm80INS1_25CollectiveMainloopBwdSm80ILi2ELi2EN4cute5tupleIJNS5_1CILi64EEENS7_ILi128EEES8_EEENS_10bfloat16_tEfNS_4arch4Sm80ELb0ELb1ELb1ELb1ELb0ELb0ELb0ELb0ELi2ELi2ELi4ELi2ELb1EEENS1_24CollectiveEpilogueBwdGQAISA_fSD_Li256ELb1ELb0EEENS1_19SingleTileSchedulerILb1ELb0ELb0ELi128EEEEEEEEEvNT_6ParamsE:
        .type           _ZN7cutlass13device_kernelIN5flash19enable_sm80_to_sm89INS1_16FlashAttnBwdSm80INS1_25CollectiveMainloopBwdSm80ILi2ELi2EN4cute5tupleIJNS5_1CILi64EEENS7_ILi128EEES8_EEENS_10bfloat16_tEfNS_4arch4Sm80ELb0ELb1ELb1ELb1ELb0ELb0ELb0ELb0ELi2ELi2ELi4ELi2ELb1EEENS1_24CollectiveEpilogueBwdGQAISA_fSD_Li256ELb1ELb0EEENS1_19SingleTileSchedulerILb1ELb0ELb0ELi128EEEEEEEEEvNT_6ParamsE,@function
        .size           _ZN7cutlass13device_kernelIN5flash19enable_sm80_to_sm89INS1_16FlashAttnBwdSm80INS1_25CollectiveMainloopBwdSm80ILi2ELi2EN4cute5tupleIJNS5_1CILi64EEENS7_ILi128EEES8_EEENS_10bfloat16_tEfNS_4arch4Sm80ELb0ELb1ELb1ELb1ELb0ELb0ELb0ELb0ELi2ELi2ELi4ELi2ELb1EEENS1_24CollectiveEpilogueBwdGQAISA_fSD_Li256ELb1ELb0EEENS1_19SingleTileSchedulerILb1ELb0ELb0ELi128EEEEEEEEEvNT_6ParamsE,(.L_x_100 - _ZN7cutlass13device_kernelIN5flash19enable_sm80_to_sm89INS1_16FlashAttnBwdSm80INS1_25CollectiveMainloopBwdSm80ILi2ELi2EN4cute5tupleIJNS5_1CILi64EEENS7_ILi128EEES8_EEENS_10bfloat16_tEfNS_4arch4Sm80ELb0ELb1ELb1ELb1ELb0ELb0ELb0ELb0ELi2ELi2ELi4ELi2ELb1EEENS1_24CollectiveEpilogueBwdGQAISA_fSD_Li256ELb1ELb0EEENS1_19SingleTileSchedulerILb1ELb0ELb0ELi128EEEEEEEEEvNT_6ParamsE)
        .other          _ZN7cutlass13device_kernelIN5flash19enable_sm80_to_sm89INS1_16FlashAttnBwdSm80INS1_25CollectiveMainloopBwdSm80ILi2ELi2EN4cute5tupleIJNS5_1CILi64EEENS7_ILi128EEES8_EEENS_10bfloat16_tEfNS_4arch4Sm80ELb0ELb1ELb1ELb1ELb0ELb0ELb0ELb0ELi2ELi2ELi4ELi2ELb1EEENS1_24CollectiveEpilogueBwdGQAISA_fSD_Li256ELb1ELb0EEENS1_19SingleTileSchedulerILb1ELb0ELb0ELi128EEEEEEEEEvNT_6ParamsE,@"STO_CUDA_ENTRY STV_DEFAULT"
_ZN7cutlass13device_kernelIN5flash19enable_sm80_to_sm89INS1_16FlashAttnBwdSm80INS1_25CollectiveMainloopBwdSm80ILi2ELi2EN4cute5tupleIJNS5_1CILi64EEENS7_ILi128EEES8_EEENS_10bfloat16_tEfNS_4arch4Sm80ELb0ELb1ELb1ELb1ELb0ELb0ELb0ELb0ELi2ELi2ELi4ELi2ELb1EEENS1_24CollectiveEpilogueBwdGQAISA_fSD_Li256ELb1ELb0EEENS1_19SingleTileSchedulerILb1ELb0ELb0ELi128EEEEEEEEEvNT_6ParamsE:
[----:B------:R-:W-:Y:S01]  /*0000*/  LDC R1, c[0x0][0x28] ;  /* 0x00000a00ff017b82 */ /* 0x000fe20000000800 */
[----:B------:R-:W-:Y:S05]  /*0010*/  EXIT ;  /* 0x000000000000794d */ /* 0x000fea0003800000 */
.L_x_14:
        /* <DEDUP_REMOVED lines=14> */
.L_x_100:


//--------------------- .text._ZN7cutlass13device_kernelIN5flash19enable_sm80_to_sm89INS1_16FlashAttnBwdSm80INS1_25CollectiveMainloopBwdSm80ILi2ELi2EN4cute5tupleIJNS5_1CILi64EEENS7_ILi128EEES8_EEENS_10bfloat16_tEfNS_4arch4Sm80ELb0ELb1ELb1ELb1ELb1ELb0ELb0ELb0ELi2ELi2ELi4ELi2ELb1EEENS1_24CollectiveEpilogueBwdGQAISA_fSD_Li256ELb1ELb1EEENS1_19SingleTileSchedulerILb1ELb0ELb0ELi128EEEEEEEEEvNT_6ParamsE --------------------------
	.section	.text._ZN7cutlass13device_kernelIN5flash19enable_sm80_to_sm89INS1_16FlashAttnBwdSm80INS1_25CollectiveMainloopBwdSm80ILi2ELi2EN4cute5tupleIJNS5_1CILi64EEENS7_ILi128EEES8_EEENS_10bfloat16_tEfNS_4arch4Sm80ELb0ELb1ELb1ELb1ELb1ELb0ELb0ELb0ELi2ELi2ELi4ELi2ELb1EEENS1_24CollectiveEpilogueBwdGQAISA_fSD_Li256ELb1ELb1EEENS1_19SingleTileSchedulerILb1ELb0ELb0ELi128EEEEEEEEEvNT_6ParamsE,"ax",@progbits
	.align	128
.text._ZN7cutlass13device_kernelIN5flash19enable_sm80_to_sm89INS1_16FlashAttnBwdSm80INS1_25CollectiveMainloopBwdSm80ILi2ELi2EN4cute5tupleIJNS5_1CILi64EEENS7_ILi128EEES8_EEENS_10bfloat16_tEfNS_4arch4Sm80ELb0ELb1ELb1ELb1ELb1ELb0ELb0ELb0ELi2ELi2ELi4ELi2ELb1EEENS1_24CollectiveEpilogueBwdGQAISA_fSD_Li256ELb1ELb1EEENS1_19SingleTileSchedulerILb1ELb0ELb0ELi128EEEEEEEEEvNT_6ParamsE:
        .type           _ZN7cutlass13device_kernelIN5flash19enable_sm80_to_sm89INS1_16FlashAttnBwdSm80INS1_25CollectiveMainloopBwdSm80ILi2ELi2EN4cute5tupleIJNS5_1CILi64EEENS7_ILi128EEES8_EEENS_10bfloat16_tEfNS_4arch4Sm80ELb0ELb1ELb1ELb1ELb1ELb0ELb0ELb0ELi2ELi2ELi4ELi2ELb1EEENS1_24CollectiveEpilogueBwdGQAISA_fSD_Li256ELb1ELb1EEENS1_19SingleTileSchedulerILb1ELb0ELb0ELi128EEEEEEEEEvNT_6ParamsE,@function
        .size           _ZN7cutlass13device_kernelIN5flash19enable_sm80_to_sm89INS1_16FlashAttnBwdSm80INS1_25CollectiveMainloopBwdSm80ILi2ELi2EN4cute5tupleIJNS5_1CILi64EEENS7_ILi128EEES8_EEENS_10bfloat16_tEfNS_4arch4Sm80ELb0ELb1ELb1ELb1ELb1ELb0ELb0ELb0ELi2ELi2ELi4ELi2ELb1EEENS1_24CollectiveEpilogueBwdGQAISA_fSD_Li256ELb1ELb1EEENS1_19SingleTileSchedulerILb1ELb0ELb0ELi128EEEEEEEEEvNT_6ParamsE,(.L_x_101 - _ZN7cutlass13device_kernelIN5flash19enable_sm80_to_sm89INS1_16FlashAttnBwdSm80INS1_25CollectiveMainloopBwdSm80ILi2ELi2EN4cute5tupleIJNS5_1CILi64EEENS7_ILi128EEES8_EEENS_10bfloat16_tEfNS_4arch4Sm80ELb0ELb1ELb1ELb1ELb1ELb0ELb0ELb0ELi2ELi2ELi4ELi2ELb1EEENS1_24CollectiveEpilogueBwdGQAISA_fSD_Li256ELb1ELb1EEENS1_19SingleTileSchedulerILb1ELb0ELb0ELi128EEEEEEEEEvNT_6ParamsE)
        .other          _ZN7cutlass13device_kernelIN5flash19enable_sm80_to_sm89INS1_16FlashAttnBwdSm80INS1_25CollectiveMainloopBwdSm80ILi2ELi2EN4cute5tupleIJNS5_1CILi64EEENS7_ILi128EEES8_EEENS_10bfloat16_tEfNS_4arch4Sm80ELb0ELb1ELb1ELb1ELb1ELb0ELb0ELb0ELi2ELi2ELi4ELi2ELb1EEENS1_24CollectiveEpilogueBwdGQAISA_fSD_Li256ELb1ELb1EEENS1_19SingleTileSchedulerILb1ELb0ELb0ELi128EEEEEEEEEvNT_6ParamsE,@"STO_CUDA_ENTRY STV_DEFAULT"
_ZN7cutlass13device_kernelIN5flash19enable_sm80_to_sm89INS1_16FlashAttnBwdSm80INS1_25CollectiveMainloopBwdSm80ILi2ELi2EN4cute5tupleIJNS5_1CILi64EEENS7_ILi128EEES8_EEENS_10bfloat16_tEfNS_4arch4Sm80ELb0ELb1ELb1ELb1ELb1ELb0ELb0ELb0ELi2ELi2ELi4ELi2ELb1EEENS1_24CollectiveEpilogueBwdGQAISA_fSD_Li256ELb1ELb1EEENS1_19SingleTileSchedulerILb1ELb0ELb0ELi128EEEEEEEEEvNT_6ParamsE:
[----:B------:R-:W-:Y:S01]  /*0000*/  LDC R1, c[0x0][0x28] ;  /* 0x00000a00ff017b82 */ /* 0x000fe20000000800 */
[----:B------:R-:W-:Y:S05]  /*0010*/  EXIT ;  /* 0x000000000000794d */ /* 0x000fea0003800000 */
.L_x_15:
        /* <DEDUP_REMOVED lines=14> */
.L_x_101:


//--------------------- .text._ZN7cutlass13device_kernelIN5flash19enable_sm80_to_sm89INS1_16FlashAttnBwdSm80INS1_25CollectiveMainloopBwdSm80ILi2ELi2EN4cute5tupleIJNS5_1CILi64EEENS7_ILi128EEES8_EEENS_10bfloat16_tEfNS_4arch4Sm80ELb1ELb0ELb1ELb0ELb0ELb0ELb0ELb0ELi2ELi2ELi4ELi2ELb1EEENS1_21CollectiveEpilogueBwdISA_SB_SD_Li256ELb0ELb0ELi2EEENS1_25SingleTileBwdLPTSchedulerILb0ELi128ELb0EEEEEEEEEvNT_6ParamsE --------------------------
	.section	.text._ZN7cutlass13device_kernelIN5flash19enable_sm80_to_sm89INS1_16FlashAttnBwdSm80INS1_25CollectiveMainloopBwdSm80ILi2ELi2EN4cute5tupleIJNS5_1CILi64EEENS7_ILi128EEES8_EEENS_10bfloat16_tEfNS_4arch4Sm80ELb1ELb0ELb1ELb0ELb0ELb0ELb0ELb0ELi2ELi2ELi4ELi2ELb1EEENS1_21CollectiveEpilogueBwdISA_SB_SD_Li256ELb0ELb0ELi2EEENS1_25SingleTileBwdLPTSchedulerILb0ELi128ELb0EEEEEEEEEvNT_6ParamsE,"ax",@progbits
	.align	128
.text._ZN7cutlass13device_kernelIN5flash19enable_sm80_to_sm89INS1_16FlashAttnBwdSm80INS1_25CollectiveMainloopBwdSm80ILi2ELi2EN4cute5tupleIJNS5_1CILi64EEENS7_ILi128EEES8_EEENS_10bfloat16_tEfNS_4arch4Sm80ELb1ELb0ELb1ELb0ELb0ELb0ELb0ELb0ELi2ELi2ELi4ELi2ELb1EEENS1_21CollectiveEpilogueBwdISA_SB_SD_Li256ELb0ELb0ELi2EEENS1_25SingleTileBwdLPTSchedulerILb0ELi128ELb0EEEEEEEEEvNT_6ParamsE:
        .type           _ZN7cutlass13device_kernelIN5flash19enable_sm80_to_sm89INS1_16FlashAttnBwdSm80INS1_25CollectiveMainloopBwdSm80ILi2ELi2EN4cute5tupleIJNS5_1CILi64EEENS7_ILi128EEES8_EEENS_10bfloat16_tEfNS_4arch4Sm80ELb1ELb0ELb1ELb0ELb0ELb0ELb0ELb0ELi2ELi2ELi4ELi2ELb1EEENS1_21CollectiveEpilogueBwdISA_SB_SD_Li256ELb0ELb0ELi2EEENS1_25SingleTileBwdLPTSchedulerILb0ELi128ELb0EEEEEEEEEvNT_6ParamsE,@function
        .size           _ZN7cutlass13device_kernelIN5flash19enable_sm80_to_sm89INS1_16FlashAttnBwdSm80INS1_25CollectiveMainloopBwdSm80ILi2ELi2EN4cute5tupleIJNS5_1CILi64EEENS7_ILi128EEES8_EEENS_10bfloat16_tEfNS_4arch4Sm80ELb1ELb0ELb1ELb0ELb0ELb0ELb0ELb0ELi2ELi2ELi4ELi2ELb1EEENS1_21CollectiveEpilogueBwdISA_SB_SD_Li256ELb0ELb0ELi2EEENS1_25SingleTileBwdLPTSchedulerILb0ELi128ELb0EEEEEEEEEvNT_6ParamsE,(.L_x_102 - _ZN7cutlass13device_kernelIN5flash19enable_sm80_to_sm89INS1_16FlashAttnBwdSm80INS1_25CollectiveMainloopBwdSm80ILi2ELi2EN4cute5tupleIJNS5_1CILi64EEENS7_ILi128EEES8_EEENS_10bfloat16_tEfNS_4arch4Sm80ELb1ELb0ELb1ELb0ELb0ELb0ELb0ELb0ELi2ELi2ELi4ELi2ELb1EEENS1_21CollectiveEpilogueBwdISA_SB_SD_Li256ELb0ELb0ELi2EEENS1_25SingleTileBwdLPTSchedulerILb0ELi128ELb0EEEEEEEEEvNT_6ParamsE)
        .other          _ZN7cutlass13device_kernelIN5flash19enable_sm80_to_sm89INS1_16FlashAttnBwdSm80INS1_25CollectiveMainloopBwdSm80ILi2ELi2EN4cute5tupleIJNS5_1CILi64EEENS7_ILi128EEES8_EEENS_10bfloat16_tEfNS_4arch4Sm80ELb1ELb0ELb1ELb0ELb0ELb0ELb0ELb0ELi2ELi2ELi4ELi2ELb1EEENS1_21CollectiveEpilogueBwdISA_SB_SD_Li256ELb0ELb0ELi2EEENS1_25SingleTileBwdLPTSchedulerILb0ELi128ELb0EEEEEEEEEvNT_6ParamsE,@"STO_CUDA_ENTRY STV_DEFAULT"
_ZN7cutlass13device_kernelIN5flash19enable_sm80_to_sm89INS1_16FlashAttnBwdSm80INS1_25CollectiveMainloopBwdSm80ILi2ELi2EN4cute5tupleIJNS5_1CILi64EEENS7_ILi128EEES8_EEENS_10bfloat16_tEfNS_4arch4Sm80ELb1ELb0ELb1ELb0ELb0ELb0ELb0ELb0ELi2ELi2ELi4ELi2ELb1EEENS1_21CollectiveEpilogueBwdISA_SB_SD_Li256ELb0ELb0ELi2EEENS1_25SingleTileBwdLPTSchedulerILb0ELi128ELb0EEEEEEEEEvNT_6ParamsE:
[----:B------:R-:W-:Y:S01]  /*0000*/  LDC R1, c[0x0][0x28] ;  /* 0x00000a00ff017b82 */ /* 0x000fe20000000800 */
[----:B------:R-:W-:Y:S05]  /*0010*/  EXIT ;  /* 0x000000000000794d */ /* 0x000fea0003800000 */
.L_x_16:
        /* <DEDUP_REMOVED lines=14> */
.L_x_102:


//--------------------- .text._ZN7cutlass13device_kernelIN5flash19enable_sm80_to_sm89INS1_16FlashAttnBwdSm80INS1_25CollectiveMainloopBwdSm80ILi2ELi2EN4cute5tupleIJNS5_1CILi64EEENS7_ILi128EEES8_EEENS_10bfloat16_tEfNS_4arch4Sm80ELb1ELb0ELb1ELb0ELb1ELb0ELb0ELb0ELi2ELi2ELi4ELi2ELb1EEENS1_21CollectiveEpilogueBwdISA_SB_SD_Li256ELb0ELb0ELi2EEENS1_25SingleTileBwdLPTSchedulerILb0ELi128ELb1EEEEEEEEEvNT_6ParamsE --------------------------
	.section	.text._ZN7cutlass13device_kernelIN5flash19enable_sm80_to_sm89INS1_16FlashAttnBwdSm80INS1_25CollectiveMainloopBwdSm80ILi2ELi2EN4cute5tupleIJNS5_1CILi64EEENS7_ILi128EEES8_EEENS_10bfloat16_tEfNS_4arch4Sm80ELb1ELb0ELb1ELb0ELb1ELb0ELb0ELb0ELi2ELi2ELi4ELi2ELb1EEENS1_21CollectiveEpilogueBwdISA_SB_SD_Li256ELb0ELb0ELi2EEENS1_25SingleTileBwdLPTSchedulerILb0ELi128ELb1EEEEEEEEEvNT_6ParamsE,"ax",@progbits
	.align	128
.text._ZN7cutlass13device_kernelIN5flash19enable_sm80_to_sm89INS1_16FlashAttnBwdSm80INS1_25CollectiveMainloopBwdSm80ILi2ELi2EN4cute5tupleIJNS5_1CILi64EEENS7_ILi128EEES8_EEENS_10bfloat16_tEfNS_4arch4Sm80ELb1ELb0ELb1ELb0ELb1ELb0ELb0ELb0ELi2ELi2ELi4ELi2ELb1EEENS1_21CollectiveEpilogueBwdISA_SB_SD_Li256ELb0ELb0ELi2EEENS1_25SingleTileBwdLPTSchedulerILb0ELi128ELb1EEEEEEEEEvNT_6ParamsE:
        .type           _ZN7cutlass13device_kernelIN5flash19enable_sm80_to_sm89INS1_16FlashAttnBwdSm80INS1_25CollectiveMainloopBwdSm80ILi2ELi2EN4cute5tupleIJNS5_1CILi64EEENS7_ILi128EEES8_EEENS_10bfloat16_tEfNS_4arch4Sm80ELb1ELb0ELb1ELb0ELb1ELb0ELb0ELb0ELi2ELi2ELi4ELi2ELb1EEENS1_21CollectiveEpilogueBwdISA_SB_SD_Li256ELb0ELb0ELi2EEENS1_25SingleTileBwdLPTSchedulerILb0ELi128ELb1EEEEEEEEEvNT_6ParamsE,@function
        .size           _ZN7cutlass13device_kernelIN5flash19enable_sm80_to_sm89INS1_16FlashAttnBwdSm80INS1_25CollectiveMainloopBwdSm80ILi2ELi2EN4cute5tupleIJNS5_1CILi64EEENS7_ILi128EEES8_EEENS_10bfloat16_tEfNS_4arch4Sm80ELb1ELb0ELb1ELb0ELb1ELb0ELb0ELb0ELi2ELi2ELi4ELi2ELb1EEENS1_21CollectiveEpilogueBwdISA_SB_SD_Li256ELb0ELb0ELi2EEENS1_25SingleTileBwdLPTSchedulerILb0ELi128ELb1EEEEEEEEEvNT_6ParamsE,(.L_x_103 - _ZN7cutlass13device_kernelIN5flash19enable_sm80_to_sm89INS1_16FlashAttnBwdSm80INS1_25CollectiveMainloopBwdSm80ILi2ELi2EN4cute5tupleIJNS5_1CILi64EEENS7_ILi128EEES8_EEENS_10bfloat16_tEfNS_4arch4Sm80ELb1ELb0ELb1ELb0ELb1ELb0ELb0ELb0ELi2ELi2ELi4ELi2ELb1EEENS1_21CollectiveEpilogueBwdISA_SB_SD_Li256ELb0ELb0ELi2EEENS1_25SingleTileBwdLPTSchedulerILb0ELi128ELb1EEEEEEEEEvNT_6ParamsE)
        .other          _ZN7cutlass13device_kernelIN5flash19enable_sm80_to_sm89INS1_16FlashAttnBwdSm80INS1_25CollectiveMainloopBwdSm80ILi2ELi2EN4cute5tupleIJNS5_1CILi64EEENS7_ILi128EEES8_EEENS_10bfloat16_tEfNS_4arch4Sm80ELb1ELb0ELb1ELb0ELb1ELb0ELb0ELb0ELi2ELi2ELi4ELi2ELb1EEENS1_21CollectiveEpilogueBwdISA_SB_SD_Li256ELb0ELb0ELi2EEENS1_25SingleTileBwdLPTSchedulerILb0ELi128ELb1EEEEEEEEEvNT_6ParamsE,@"STO_CUDA_ENTRY STV_DEFAULT"
_ZN7cutlass13device_kernelIN5flash19enable_sm80_to_sm89INS1_16FlashAttnBwdSm80INS1_25CollectiveMainloopBwdSm80ILi2ELi2EN4cute5tupleIJNS5_1CILi64EEENS7_ILi128EEES8_EEENS_10bfloat16_tEfNS_4arch4Sm80ELb1ELb0ELb1ELb0ELb1ELb0ELb0ELb0ELi2ELi2ELi4ELi2ELb1EEENS1_21CollectiveEpilogueBwdISA_SB_SD_Li256ELb0ELb0ELi2EEENS1_25SingleTileBwdLPTSchedulerILb0ELi128ELb1EEEEEEEEEvNT_6ParamsE:
[----:B------:R-:W-:Y:S01]  /*0000*/  LDC R1, c[0x0][0x28] ;  /* 0x00000a00ff017b82 */ /* 0x000fe20000000800 */
[----:B------:R-:W-:Y:S05]  /*0010*/  EXIT ;  /* 0x000000000000794d */ /* 0x000fea0003800000 */
.L_x_17:
        /* <DEDUP_REMOVED lines=14> */
.L_x_103:


//--------------------- .text._ZN7cutlass13device_kernelIN5flash19enable_sm80_to_sm89INS1_16FlashAttnBwdSm80INS1_25CollectiveMainloopBwdSm80ILi2ELi2EN4cute5tupleIJNS5_1CILi64EEENS7_ILi128EEES8_EEENS_10bfloat16_tEfNS_4arch4Sm80ELb1ELb0ELb1ELb0ELb0ELb0ELb0ELb0ELi2ELi2ELi4ELi2ELb1EEENS1_24CollectiveEpilogueBwdGQAISA_fSD_Li256ELb0ELb0EEENS1_25SingleTileBwdLPTSchedulerILb0ELi128ELb0EEEEEEEEEvNT_6ParamsE --------------------------
	.section	.text._ZN7cutlass13device_kernelIN5flash19enable_sm80_to_sm89INS1_16FlashAttnBwdSm80INS1_25CollectiveMainloopBwdSm80ILi2ELi2EN4cute5tupleIJNS5_1CILi64EEENS7_ILi128EEES8_EEENS_10bfloat16_tEfNS_4arch4Sm80ELb1ELb0ELb1ELb0ELb0ELb0ELb0ELb0ELi2ELi2ELi4ELi2ELb1EEENS1_24CollectiveEpilogueBwdGQAISA_fSD_Li256ELb0ELb0EEENS1_25SingleTileBwdLPTSchedulerILb0ELi128ELb0EEEEEEEEEvNT_6ParamsE,"ax",@progbits
	.align	128
.text._ZN7cutlass13device_kernelIN5flash19enable_sm80_to_sm89INS1_16FlashAttnBwdSm80INS1_25CollectiveMainloopBwdSm80ILi2ELi2EN4cute5tupleIJNS5_1CILi64EEENS7_ILi128EEES8_EEENS_10bfloat16_tEfNS_4arch4Sm80ELb1ELb0ELb1ELb0ELb0ELb0ELb0ELb0ELi2ELi2ELi4ELi2ELb1EEENS1_24CollectiveEpilogueBwdGQAISA_fSD_Li256ELb0ELb0EEENS1_25SingleTileBwdLPTSchedulerILb0ELi128ELb0EEEEEEEEEvNT_6ParamsE:
        .type           _ZN7cutlass13device_kernelIN5flash19enable_sm80_to_sm89INS1_16FlashAttnBwdSm80INS1_25CollectiveMainloopBwdSm80ILi2ELi2EN4cute5tupleIJNS5_1CILi64EEENS7_ILi128EEES8_EEENS_10bfloat16_tEfNS_4arch4Sm80ELb1ELb0ELb1ELb0ELb0ELb0ELb0ELb0ELi2ELi2ELi4ELi2ELb1EEENS1_24CollectiveEpilogueBwdGQAISA_fSD_Li256ELb0ELb0EEENS1_25SingleTileBwdLPTSchedulerILb0ELi128ELb0EEEEEEEEEvNT_6ParamsE,@function
        .size           _ZN7cutlass13device_kernelIN5flash19enable_sm80_to_sm89INS1_16FlashAttnBwdSm80INS1_25CollectiveMainloopBwdSm80ILi2ELi2EN4cute5tupleIJNS5_1CILi64EEENS7_ILi128EEES8_EEENS_10bfloat16_tEfNS_4arch4Sm80ELb1ELb0ELb1ELb0ELb0ELb0ELb0ELb0ELi2ELi2ELi4ELi2ELb1EEENS1_24CollectiveEpilogueBwdGQAISA_fSD_Li256ELb0ELb0EEENS1_25SingleTileBwdLPTSchedulerILb0ELi128ELb0EEEEEEEEEvNT_6ParamsE,(.L_x_104 - _ZN7cutlass13device_kernelIN5flash19enable_sm80_to_sm89INS1_16FlashAttnBwdSm80INS1_25CollectiveMainloopBwdSm80ILi2ELi2EN4cute5tupleIJNS5_1CILi64EEENS7_ILi128EEES8_EEENS_10bfloat16_tEfNS_4arch4Sm80ELb1ELb0ELb1ELb0ELb0ELb0ELb0ELb0ELi2ELi2ELi4ELi2ELb1EEENS1_24CollectiveEpilogueBwdGQAISA_fSD_Li256ELb0ELb0EEENS1_25SingleTileBwdLPTSchedulerILb0ELi128ELb0EEEEEEEEEvNT_6ParamsE)
        .other          _ZN7cutlass13device_kernelIN5flash19enable_sm80_to_sm89INS1_16FlashAttnBwdSm80INS1_25CollectiveMainloopBwdSm80ILi2ELi2EN4cute5tupleIJNS5_1CILi64EEENS7_ILi128EEES8_EEENS_10bfloat16_tEfNS_4arch4Sm80ELb1ELb0ELb1ELb0ELb0ELb0ELb0ELb0ELi2ELi2ELi4ELi2ELb1EEENS1_24CollectiveEpilogueBwdGQAISA_fSD_Li256ELb0ELb0EEENS1_25SingleTileBwdLPTSchedulerILb0ELi128ELb0EEEEEEEEEvNT_6ParamsE,@"STO_CUDA_ENTRY STV_DEFAULT"
_ZN7cutlass13device_kernelIN5flash19enable_sm80_to_sm89INS1_16FlashAttnBwdSm80INS1_25CollectiveMainloopBwdSm80ILi2ELi2EN4cute5tupleIJNS5_1CILi64EEENS7_ILi128EEES8_EEENS_10bfloat16_tEfNS_4arch4Sm80ELb1ELb0ELb1ELb0ELb0ELb0ELb0ELb0ELi2ELi2ELi4ELi2ELb1EEENS1_24CollectiveEpilogueBwdGQAISA_fSD_Li256ELb0ELb0EEENS1_25SingleTileBwdLPTSchedulerILb0ELi128ELb0EEEEEEEEEvNT_6ParamsE:
[----:B------:R-:W-:Y:S01]  /*0000*/  LDC R1, c[0x0][0x28] ;  /* 0x00000a00ff017b82 */ /* 0x000fe20000000800 */
[----:B------:R-:W-:Y:S05]  /*0010*/  EXIT ;  /* 0x000000000000794d */ /* 0x000fea0003800000 */
.L_x_18:
        /* <DEDUP_REMOVED lines=14> */
.L_x_104:


//--------------------- .text._ZN7cutlass13device_kernelIN5flash19enable_sm80_to_sm89INS1_16FlashAttnBwdSm80INS1_25CollectiveMainloopBwdSm80ILi2ELi2EN4cute5tupleIJNS5_1CILi64EEENS7_ILi128EEES8_EEENS_10bfloat16_tEfNS_4arch4Sm80ELb1ELb0ELb1ELb0ELb1ELb0ELb0ELb0ELi2ELi2ELi4ELi2ELb1EEENS1_24CollectiveEpilogueBwdGQAISA_fSD_Li256ELb0ELb1EEENS1_25SingleTileBwdLPTSchedulerILb0ELi128ELb1EEEEEEEEEvNT_6ParamsE --------------------------
	.section	.text._ZN7cutlass13device_kernelIN5flash19enable_sm80_to_sm89INS1_16FlashAttnBwdSm80INS1_25CollectiveMainloopBwdSm80ILi2ELi2EN4cute5tupleIJNS5_1CILi64EEENS7_ILi128EEES8_EEENS_10bfloat16_tEfNS_4arch4Sm80ELb1ELb0ELb1ELb0ELb1ELb0ELb0ELb0ELi2ELi2ELi4ELi2ELb1EEENS1_24CollectiveEpilogueBwdGQAISA_fSD_Li256ELb0ELb1EEENS1_25SingleTileBwdLPTSchedulerILb0ELi128ELb1EEEEEEEEEvNT_6ParamsE,"ax",@progbits
	.align	128
.text._ZN7cutlass13device_kernelIN5flash19enable_sm80_to_sm89INS1_16FlashAttnBwdSm80INS1_25CollectiveMainloopBwdSm80ILi2ELi2EN4cute5tupleIJNS5_1CILi64EEENS7_ILi128EEES8_EEENS_10bfloat16_tEfNS_4arch4Sm80ELb1ELb0ELb1ELb0ELb1ELb0ELb0ELb0ELi2ELi2ELi4ELi2ELb1EEENS1_24CollectiveEpilogueBwdGQAISA_fSD_Li256ELb0ELb1EEENS1_25SingleTileBwdLPTSchedulerILb0ELi128ELb1EEEEEEEEEvNT_6ParamsE:
        .type           _ZN7cutlass13device_kernelIN5flash19enable_sm80_to_sm89INS1_16FlashAttnBwdSm80INS1_25CollectiveMainloopBwdSm80ILi2ELi2EN4cute5tupleIJNS5_1CILi64EEENS7_ILi128EEES8_EEENS_10bfloat16_tEfNS_4arch4Sm80ELb1ELb0ELb1ELb0ELb1ELb0ELb0ELb0ELi2ELi2ELi4ELi2ELb1EEENS1_24CollectiveEpilogueBwdGQAISA_fSD_Li256ELb0ELb1EEENS1_25SingleTileBwdLPTSchedulerILb0ELi128ELb1EEEEEEEEEvNT_6ParamsE,@function
        .size           _ZN7cutlass13device_kernelIN5flash19enable_sm80_to_sm89INS1_16FlashAttnBwdSm80INS1_25CollectiveMainloopBwdSm80ILi2ELi2EN4cute5tupleIJNS5_1CILi64EEENS7_ILi128EEES8_EEENS_10bfloat16_tEfNS_4arch4Sm80ELb1ELb0ELb1ELb0ELb1ELb0ELb0ELb0ELi2ELi2ELi4ELi2ELb1EEENS1_24CollectiveEpilogueBwdGQAISA_fSD_Li256ELb0ELb1EEENS1_25SingleTileBwdLPTSchedulerILb0ELi128ELb1EEEEEEEEEvNT_6ParamsE,(.L_x_105 - _ZN7cutlass13device_kernelIN5flash19enable_sm80_to_sm89INS1_16FlashAttnBwdSm80INS1_25CollectiveMainloopBwdSm80ILi2ELi2EN4cute5tupleIJNS5_1CILi64EEENS7_ILi128EEES8_EEENS_10bfloat16_tEfNS_4arch4Sm80ELb1ELb0ELb1ELb0ELb1ELb0ELb0ELb0ELi2ELi2ELi4ELi2ELb1EEENS1_24CollectiveEpilogueBwdGQAISA_fSD_Li256ELb0ELb1EEENS1_25SingleTileBwdLPTSchedulerILb0ELi128ELb1EEEEEEEEEvNT_6ParamsE)
        .other          _ZN7cutlass13device_kernelIN5flash19enable_sm80_to_sm89INS1_16FlashAttnBwdSm80INS1_25CollectiveMainloopBwdSm80ILi2ELi2EN4cute5tupleIJNS5_1CILi64EEENS7_ILi128EEES8_EEENS_10bfloat16_tEfNS_4arch4Sm80ELb1ELb0ELb1ELb0ELb1ELb0ELb0ELb0ELi2ELi2ELi4ELi2ELb1EEENS1_24CollectiveEpilogueBwdGQAISA_fSD_Li256ELb0ELb1EEENS1_25SingleTileBwdLPTSchedulerILb0ELi128ELb1EEEEEEEEEvNT_6ParamsE,@"STO_CUDA_ENTRY STV_DEFAULT"
_ZN7cutlass13device_kernelIN5flash19enable_sm80_to_sm89INS1_16FlashAttnBwdSm80INS1_25CollectiveMainloopBwdSm80ILi2ELi2EN4cute5tupleIJNS5_1CILi64EEENS7_ILi128EEES8_EEENS_10bfloat16_tEfNS_4arch4Sm80ELb1ELb0ELb1ELb0ELb1ELb0ELb0ELb0ELi2ELi2ELi4ELi2ELb1EEENS1_24CollectiveEpilogueBwdGQAISA_fSD_Li256ELb0ELb1EEENS1_25SingleTileBwdLPTSchedulerILb0ELi128ELb1EEEEEEEEEvNT_6ParamsE:
[----:B------:R-:W-:Y:S01]  /*0000*/  LDC R1, c[0x0][0x28] ;  /* 0x00000a00ff017b82 */ /* 0x000fe20000000800 */
[----:B------:R-:W-:Y:S05]  /*0010*/  EXIT ;  /* 0x000000000000794d */ /* 0x000fea0003800000 */
.L_x_19:
        /* <DEDUP_REMOVED lines=14> */
.L_x_105:


//--------------------- .text._ZN7cutlass13device_kernelIN5flash22FlashAttnBwdPreprocessIN4cute5tupleIJNS3_1CILi64EEES6_EEENS_10bfloat16_tEfNS_4arch4Sm80ELb1ELb0EEEEEvNT_6ParamsE --------------------------
	.section	.text._ZN7cutlass13device_kernelIN5flash22FlashAttnBwdPreprocessIN4cute5tupleIJNS3_1CILi64EEES6_EEENS_10bfloat16_tEfNS_4arch4Sm80ELb1ELb0EEEEEvNT_6ParamsE,"ax",@progbits
	.align	128
.text._ZN7cutlass13device_kernelIN5flash22FlashAttnBwdPreprocessIN4cute5tupleIJNS3_1CILi64EEES6_EEENS_10bfloat16_tEfNS_4arch4Sm80ELb1ELb0EEEEEvNT_6ParamsE:
        .type           _ZN7cutlass13device_kernelIN5flash22FlashAttnBwdPreprocessIN4cute5tupleIJNS3_1CILi64EEES6_EEENS_10bfloat16_tEfNS_4arch4Sm80ELb1ELb0EEEEEvNT_6ParamsE,@function
        .size           _ZN7cutlass13device_kernelIN5flash22FlashAttnBwdPreprocessIN4cute5tupleIJNS3_1CILi64EEES6_EEENS_10bfloat16_tEfNS_4arch4Sm80ELb1ELb0EEEEEvNT_6ParamsE,(.L_x_106 - _ZN7cutlass13device_kernelIN5flash22FlashAttnBwdPreprocessIN4cute5tupleIJNS3_1CILi64EEES6_EEENS_10bfloat16_tEfNS_4arch4Sm80ELb1ELb0EEEEEvNT_6ParamsE)
        .other          _ZN7cutlass13device_kernelIN5flash22FlashAttnBwdPreprocessIN4cute5tupleIJNS3_1CILi64EEES6_EEENS_10bfloat16_tEfNS_4arch4Sm80ELb1ELb0EEEEEvNT_6ParamsE,@"STO_CUDA_ENTRY STV_DEFAULT"
_ZN7cutlass13device_kernelIN5flash22FlashAttnBwdPreprocessIN4cute5tupleIJNS3_1CILi64EEES6_EEENS_10bfloat16_tEfNS_4arch4Sm80ELb1ELb0EEEEEvNT_6ParamsE:
[----:B------:R-:W-:Y:S01]  /*0000*/  LDC R1, c[0x0][0x28] ;  /* 0x00000a00ff017b82 */ /* 0x000fe20000000800 */
[----:B------:R-:W0:Y:S07]  /*0010*/  S2R R0, SR_TID.X ;  /* 0x0000000000007919 */ /* 0x000e2e0000002100 */
[----:B------:R-:W1:Y:S01]  /*0020*/  S2UR UR8, SR_CTAID.Y ;  /* 0x00000000000879c3 */ /* 0x000e620000002600 */
[----:B------:R-:W-:Y:S01]  /*0030*/  ULDC UR4, c[0x0][0x218] ;  /* 0x0000860000047ab9 */ /* 0x000fe20000000800 */
[----:B------:R-:W-:Y:S01]  /*0040*/  ULDC UR5, c[0x0][0x21c] ;  /* 0x0000870000057ab9 */ /* 0x000fe20000000800 */
[----:B------:R-:W2:Y:S01]  /*0050*/  S2R R2, SR_CTAID.X ;  /* 0x0000000000027919 */ /* 0x000ea20000002500 */
[----:B------:R-:W-:-:S04]  /*0060*/  ULDC.64 UR6, c[0x0][0x208] ;  /* 0x0000820000067ab9 */ /* 0x000fc80000000a00 */
[----:B------:R-:W3:Y:S08]  /*0070*/  LDC.64 R14, c[0x0][0x230] ;  /* 0x00008c00ff0e7b82 */ /* 0x000ef00000000a00 */
[----:B------:R-:W4:Y:S08]  /*0080*/  S2UR UR9, SR_CTAID.Z ;  /* 0x00000000000979c3 */ /* 0x000f300000002700 */
[----:B------:R-:W4:Y:S01]  /*0090*/  LDC.64 R10, c[0x0][0x238] ;  /* 0x00008e00ff0a7b82 */ /* 0x000f220000000a00 */
[----:B-1----:R-:W-:Y:S01]  /*00a0*/  USHF.R.S32.HI UR10, URZ, 0x1f, UR8 ;  /* 0x0000001f3f0a7899 */ /* 0x002fe20008011408 */
[----:B0-----:R-:W-:-:S06]  /*00b0*/  SHF.R.S32.HI R3, RZ, 0x1f, R0 ;  /* 0x0000001fff037819 */ /* 0x001fcc0000011400 */
[----:B------:R-:W0:Y:S01]  /*00c0*/  LDC.64 R8, c[0x0][0x250] ;  /* 0x00009400ff087b82 */ /* 0x000e220000000a00 */
[----:B---3--:R-:W-:Y:S01]  /*00d0*/  IMAD R4, R14, UR10, RZ ;  /* 0x0000000a0e047c24 */ /* 0x008fe2000f8e02ff */
[----:B------:R-:W-:Y:S01]  /*00e0*/  LEA.HI R6, R3, R0, RZ, 0x3 ;  /* 0x0000000003067211 */ /* 0x000fe200078f18ff */
[----:B--2---:R-:W-:Y:S02]  /*00f0*/  IMAD.SHL.U32 R24, R2, 0x40, RZ ;  /* 0x0000004002187824 */ /* 0x004fe400078e00ff */
[----:B------:R-:W-:Y:S01]  /*0100*/  IMAD R7, R15, UR8, R4 ;  /* 0x000000080f077c24 */ /* 0x000fe2000f8e0204 */
[----:B------:R-:W-:Y:S02]  /*0110*/  LOP3.LUT R3, R6, 0xfffffff8, RZ, 0xc0, !PT ;  /* 0xfffffff806037812 */ /* 0x000fe400078ec0ff */
[----:B------:R-:W1:Y:S01]  /*0120*/  LDC.64 R22, c[0x0][0x258] ;  /* 0x00009600ff167b82 */ /* 0x000e620000000a00 */
[----:B------:R-:W-:Y:S01]  /*0130*/  IADD3 R5, -R24, UR4, RZ ;  /* 0x0000000418057c10 */ /* 0x000fe2000fffe1ff */
[----:B----4-:R-:W-:Y:S01]  /*0140*/  USHF.R.S32.HI UR11, URZ, 0x1f, UR9 ;  /* 0x0000001f3f0b7899 */ /* 0x010fe20008011409 */
[----:B------:R-:W-:Y:S01]  /*0150*/  SHF.R.S32.HI R6, RZ, 0x3, R6 ;  /* 0x00000003ff067819 */ /* 0x000fe20000011406 */
[----:B------:R-:W-:-:S03]  /*0160*/  IMAD.IADD R3, R0, 0x1, -R3 ;  /* 0x0000000100037824 */ /* 0x000fc600078e0a03 */
[C---:B------:R-:W-:Y:S01]  /*0170*/  ISETP.GE.AND P1, PT, R6.reuse, R5, PT ;  /* 0x000000050600720c */ /* 0x040fe20003f26270 */
[----:B------:R-:W-:Y:S01]  /*0180*/  VIADD R4, R6, 0x20 ;  /* 0x0000002006047836 */ /* 0x000fe20000000000 */
[----:B------:R-:W-:-:S04]  /*0190*/  SHF.L.U32 R12, R3, 0x3, RZ ;  /* 0x00000003030c7819 */ /* 0x000fc800000006ff */
[----:B------:R-:W-:Y:S02]  /*01a0*/  ISETP.LT.AND P3, PT, R12, UR5, !P1 ;  /* 0x000000050c007c0c */ /* 0x000fe4000cf61270 */
[--C-:B------:R-:W-:Y:S01]  /*01b0*/  SHF.R.S32.HI R13, RZ, 0x1f, R12.reuse ;  /* 0x0000001fff0d7819 */ /* 0x100fe2000001140c */
[----:B0-----:R-:W-:Y:S01]  /*01c0*/  IMAD R18, R8, UR10, RZ ;  /* 0x0000000a08127c24 */ /* 0x001fe2000f8e02ff */
[----:B------:R-:W-:Y:S01]  /*01d0*/  ISETP.GE.AND P2, PT, R4, R5, PT ;  /* 0x000000050400720c */ /* 0x000fe20003f46270 */
[----:B------:R-:W-:Y:S02]  /*01e0*/  IMAD R4, R10, UR11, RZ ;  /* 0x0000000b0a047c24 */ /* 0x000fe4000f8e02ff */
[----:B------:R-:W-:Y:S01]  /*01f0*/  IMAD.WIDE.U32 R14, R14, UR8, R12 ;  /* 0x000000080e0e7c25 */ /* 0x000fe2000f8e000c */
[----:B------:R-:W-:-:S03]  /*0200*/  ISETP.LT.AND P0, PT, R12, UR5, !P2 ;  /* 0x000000050c007c0c */ /* 0x000fc6000d701270 */
[----:B------:R-:W-:Y:S01]  /*0210*/  IMAD R11, R11, UR9, R4 ;  /* 0x000000090b0b7c24 */ /* 0x000fe2000f8e0204 */
[----:B------:R-:W-:Y:S01]  /*0220*/  IADD3 R15, R15, R7, RZ ;  /* 0x000000070f0f7210 */ /* 0x000fe20007ffe0ff */
[----:B------:R-:W0:Y:S01]  /*0230*/  @P3 LDC.64 R20, c[0x0][0x228] ;  /* 0x00008a00ff143b82 */ /* 0x000e220000000a00 */
[----:B------:R-:W-:Y:S01]  /*0240*/  IMAD R9, R9, UR8, R18 ;  /* 0x0000000809097c24 */ /* 0x000fe2000f8e0212 */
[----:B------:R-:W-:Y:S01]  /*0250*/  SHF.R.S32.HI R7, RZ, 0x1f, R6 ;  /* 0x0000001fff077819 */ /* 0x000fe20000011406 */
[----:B------:R-:W-:-:S04]  /*0260*/  IMAD.WIDE.U32 R12, R8, UR8, R12 ;  /* 0x00000008080c7c25 */ /* 0x000fc8000f8e000c */
[----:B------:R-:W-:Y:S01]  /*0270*/  IMAD.WIDE.U32 R32, R10, UR9, R14 ;  /* 0x000000090a207c25 */ /* 0x000fe2000f8e000e */
[----:B------:R-:W2:Y:S01]  /*0280*/  @P3 LDC.64 R16, c[0x0][0x248] ;  /* 0x00009200ff103b82 */ /* 0x000ea20000000a00 */
[----:B------:R-:W-:Y:S02]  /*0290*/  IADD3 R13, R13, R9, RZ ;  /* 0x000000090d0d7210 */ /* 0x000fe40007ffe0ff */
[----:B------:R-:W-:Y:S02]  /*02a0*/  IMAD.IADD R33, R33, 0x1, R11 ;  /* 0x0000000121217824 */ /* 0x000fe400078e020b */
[----:B-1----:R-:W-:Y:S02]  /*02b0*/  IMAD R4, R22, UR11, RZ ;  /* 0x0000000b16047c24 */ /* 0x002fe4000f8e02ff */
[----:B------:R-:W-:Y:S01]  /*02c0*/  IMAD.WIDE R28, R2, 0x40, R6 ;  /* 0x00000040021c7825 */ /* 0x000fe200078e0206 */
[----:B------:R-:W1:Y:S01]  /*02d0*/  @P0 LDC.64 R10, c[0x0][0x228] ;  /* 0x00008a00ff0a0b82 */ /* 0x000e620000000a00 */
[----:B------:R-:W-:-:S02]  /*02e0*/  @P0 MOV R9, R33 ;  /* 0x0000002100090202 */ /* 0x000fc40000000f00 */
[----:B------:R-:W-:Y:S01]  /*02f0*/  IMAD R35, R23, UR9, R4 ;  /* 0x0000000917237c24 */ /* 0x000fe2000f8e0204 */
[----:B------:R-:W-:Y:S01]  /*0300*/  @P0 IADD3 R4, P4, R28, 0x20, RZ ;  /* 0x000000201c040810 */ /* 0x000fe20007f9e0ff */
[----:B------:R-:W-:-:S03]  /*0310*/  IMAD.WIDE.U32 R22, R22, UR9, R12 ;  /* 0x0000000916167c25 */ /* 0x000fc6000f8e000c */
[----:B------:R-:W3:Y:S01]  /*0320*/  @P3 LDC.64 R26, c[0x0][0x210] ;  /* 0x00008400ff1a3b82 */ /* 0x000ee20000000a00 */
[-C--:B0-----:R-:W-:Y:S02]  /*0330*/  @P3 IMAD R31, R29, R20.reuse, RZ ;  /* 0x000000141d1f3224 */ /* 0x081fe400078e02ff */
[----:B------:R-:W-:Y:S02]  /*0340*/  IMAD.IADD R23, R23, 0x1, R35 ;  /* 0x0000000117177824 */ /* 0x000fe400078e0223 */
[C---:B------:R-:W-:Y:S02]  /*0350*/  @P3 IMAD R31, R28.reuse, R21, R31 ;  /* 0x000000151c1f3224 */ /* 0x040fe400078e021f */
[----:B------:R-:W-:Y:S01]  /*0360*/  @P3 IMAD.WIDE.U32 R20, R28, R20, R32 ;  /* 0x000000141c143225 */ /* 0x000fe200078e0020 */
[----:B------:R-:W0:Y:S01]  /*0370*/  @P0 LDC.64 R14, c[0x0][0x210] ;  /* 0x00008400ff0e0b82 */ /* 0x000e220000000a00 */
[----:B------:R-:W-:Y:S02]  /*0380*/  @P0 IADD3.X R33, RZ, R29, RZ, P4, !PT ;  /* 0x0000001dff210210 */ /* 0x000fe400027fe4ff */
[----:B--2---:R-:W-:-:S02]  /*0390*/  @P3 IMAD R30, R29, R16, RZ ;  /* 0x000000101d1e3224 */ /* 0x004fc400078e02ff */
[----:B------:R-:W-:-:S03]  /*03a0*/  @P3 IMAD.WIDE.U32 R34, R28, R16, R22 ;  /* 0x000000101c223225 */ /* 0x000fc600078e0016 */
[----:B------:R-:W2:Y:S01]  /*03b0*/  @P0 LDC.64 R12, c[0x0][0x248] ;  /* 0x00009200ff0c0b82 */ /* 0x000ea20000000a00 */
[C---:B------:R-:W-:Y:S02]  /*03c0*/  @P3 IMAD R30, R28.reuse, R17, R30 ;  /* 0x000000111c1e3224 */ /* 0x040fe400078e021e */
[----:B------:R-:W-:Y:S01]  /*03d0*/  @P0 IMAD.MOV.U32 R8, RZ, RZ, R32 ;  /* 0x000000ffff080224 */ /* 0x000fe200078e0020 */
[----:B------:R-:W-:Y:S01]  /*03e0*/  @P0 IADD3 R32, P5, R28, 0x20, RZ ;  /* 0x000000201c200810 */ /* 0x000fe20007fbe0ff */
[----:B-1----:R-:W-:Y:S02]  /*03f0*/  @P0 IMAD R28, R33, R10, RZ ;  /* 0x0000000a211c0224 */ /* 0x002fe400078e02ff */
[----:B------:R-:W-:Y:S01]  /*0400*/  @P3 IMAD.IADD R31, R21, 0x1, R31 ;  /* 0x00000001151f3824 */ /* 0x000fe200078e021f */
[----:B------:R-:W1:Y:S01]  /*0410*/  @P3 LDC.64 R18, c[0x0][0x240] ;  /* 0x00009000ff123b82 */ /* 0x000e620000000a00 */
[----:B---3--:R-:W-:Y:S01]  /*0420*/  @P3 LEA R26, P4, R20, R26, 0x1 ;  /* 0x0000001a141a3211 */ /* 0x008fe200078808ff */
[C---:B------:R-:W-:Y:S01]  /*0430*/  @P0 IMAD R11, R4.reuse, R11, R28 ;  /* 0x0000000b040b0224 */ /* 0x040fe200078e021c */
[----:B------:R-:W-:Y:S01]  /*0440*/  @P0 IADD3.X R29, RZ, R29, RZ, P5, !PT ;  /* 0x0000001dff1d0210 */ /* 0x000fe20002ffe4ff */
[----:B------:R-:W-:Y:S01]  /*0450*/  @P0 IMAD.WIDE.U32 R8, R4, R10, R8 ;  /* 0x0000000a04080225 */ /* 0x000fe200078e0008 */
[----:B------:R-:W-:-:S03]  /*0460*/  @P3 LEA.HI.X R27, R20, R27, R31, 0x1, P4 ;  /* 0x0000001b141b3211 */ /* 0x000fc600020f0c1f */
[----:B------:R-:W3:Y:S01]  /*0470*/  @P0 LDC.64 R16, c[0x0][0x240] ;  /* 0x00009000ff100b82 */ /* 0x000ee20000000a00 */
[----:B------:R-:W-:Y:S01]  /*0480*/  @P0 IADD3 R11, R9, R11, RZ ;  /* 0x0000000b090b0210 */ /* 0x000fe20007ffe0ff */
[----:B------:R-:W-:Y:S01]  /*0490*/  @P3 IMAD.IADD R4, R35, 0x1, R30 ;  /* 0x0000000123043824 */ /* 0x000fe200078e021e */
[----:B0-----:R-:W-:Y:S01]  /*04a0*/  @P0 LEA R28, P4, R8, R14, 0x1 ;  /* 0x0000000e081c0211 */ /* 0x001fe200078808ff */
[----:B--2---:R-:W-:-:S03]  /*04b0*/  @P0 IMAD R9, R29, R12, RZ ;  /* 0x0000000c1d090224 */ /* 0x004fc600078e02ff */
[----:B------:R-:W-:Y:S01]  /*04c0*/  @P0 LEA.HI.X R29, R8, R15, R11, 0x1, P4 ;  /* 0x0000000f081d0211 */ /* 0x000fe200020f0c0b */
[----:B------:R-:W-:Y:S01]  /*04d0*/  @P0 IMAD.WIDE.U32 R22, R32, R12, R22 ;  /* 0x0000000c20160225 */ /* 0x000fe200078e0016 */
[----:B------:R-:W-:-:S03]  /*04e0*/  CS2R R10, SRZ ;  /* 0x00000000000a7805 */ /* 0x000fc6000001ff00 */
[----:B------:R-:W-:Y:S01]  /*04f0*/  @P0 IMAD R15, R32, R13, R9 ;  /* 0x0000000d200f0224 */ /* 0x000fe200078e0209 */
[----:B------:R-:W-:Y:S02]  /*0500*/  CS2R R8, SRZ ;  /* 0x0000000000087805 */ /* 0x000fe4000001ff00 */
[C---:B-1----:R-:W-:Y:S02]  /*0510*/  @P3 LEA R30, P5, R34.reuse, R18, 0x1 ;  /* 0x00000012221e3211 */ /* 0x042fe400078a08ff */
[----:B------:R-:W-:Y:S02]  /*0520*/  CS2R R12, SRZ ;  /* 0x00000000000c7805 */ /* 0x000fe4000001ff00 */
[----:B------:R-:W-:Y:S01]  /*0530*/  @P3 LEA.HI.X R31, R34, R19, R4, 0x1, P5 ;  /* 0x00000013221f3211 */ /* 0x000fe200028f0c04 */
[----:B------:R-:W-:Y:S01]  /*0540*/  @P0 IMAD.IADD R4, R23, 0x1, R15 ;  /* 0x0000000117040824 */ /* 0x000fe200078e020f */
[----:B------:R-:W-:Y:S02]  /*0550*/  CS2R R14, SRZ ;  /* 0x00000000000e7805 */ /* 0x000fe4000001ff00 */
[----:B---3--:R-:W-:-:S02]  /*0560*/  @P0 LEA R32, P4, R22, R16, 0x1 ;  /* 0x0000001016200211 */ /* 0x008fc400078808ff */
[----:B------:R-:W-:Y:S02]  /*0570*/  CS2R R18, SRZ ;  /* 0x0000000000127805 */ /* 0x000fe4000001ff00 */
[----:B------:R-:W-:Y:S01]  /*0580*/  CS2R R20, SRZ ;  /* 0x0000000000147805 */ /* 0x000fe2000001ff00 */
[----:B------:R-:W2:Y:S01]  /*0590*/  @P3 LDG.E.128 R8, desc[UR6][R26.64] ;  /* 0x000000061a083981 */ /* 0x000ea2000c1e1d00 */
[----:B------:R-:W-:Y:S02]  /*05a0*/  @P0 LEA.HI.X R33, R22, R17, R4, 0x1, P4 ;  /* 0x0000001116210211 */ /* 0x000fe400020f0c04 */
[----:B------:R-:W-:Y:S02]  /*05b0*/  CS2R R16, SRZ ;  /* 0x0000000000107805 */ /* 0x000fe4000001ff00 */
[----:B------:R-:W-:Y:S01]  /*05c0*/  CS2R R22, SRZ ;  /* 0x0000000000167805 */ /* 0x000fe2000001ff00 */
[----:B------:R0:W3:Y:S04]  /*05d0*/  @P3 LDG.E.128 R12, desc[UR6][R30.64] ;  /* 0x000000061e0c3981 */ /* 0x0000e8000c1e1d00 */
[----:B------:R1:W4:Y:S04]  /*05e0*/  @P0 LDG.E.128 R16, desc[UR6][R28.64] ;  /* 0x000000061c100981 */ /* 0x000328000c1e1d00 */
[----:B------:R1:W4:Y:S01]  /*05f0*/  @P0 LDG.E.128 R20, desc[UR6][R32.64] ;  /* 0x0000000620140981 */ /* 0x000322000c1e1d00 */
[----:B------:R-:W-:-:S04]  /*0600*/  ISETP.GT.AND P0, PT, R0, 0x3f, PT ;  /* 0x0000003f0000780c */ /* 0x000fc80003f04270 */
[----:B------:R-:W-:-:S13]  /*0610*/  ISETP.GE.OR P3, PT, R0, R5, P0 ;  /* 0x000000050000720c */ /* 0x000fda0000766670 */
[----:B------:R-:W1:Y:S01]  /*0620*/  @!P3 LDC.64 R34, c[0x0][0x290] ;  /* 0x0000a400ff22bb82 */ /* 0x000e620000000a00 */
[----:B0-----:R-:W-:Y:S02]  /*0630*/  @!P3 SHF.R.S32.HI R31, RZ, 0x1f, R0 ;  /* 0x0000001fff1fb819 */ /* 0x001fe40000011400 */
[----:B------:R-:W-:-:S04]  /*0640*/  @!P3 IADD3 R30, P4, R24, R0, RZ ;  /* 0x00000000181eb210 */ /* 0x000fc80007f9e0ff */
[----:B------:R-:W-:Y:S01]  /*0650*/  @!P3 LEA.HI.X.SX32 R31, R24, R31, 0x1, P4 ;  /* 0x0000001f181fb211 */ /* 0x000fe200020f0eff */
[----:B------:R-:W0:Y:S08]  /*0660*/  @!P3 LDC.64 R26, c[0x0][0x298] ;  /* 0x0000a600ff1abb82 */ /* 0x000e300000000a00 */
[----:B------:R-:W0:Y:S01]  /*0670*/  @!P3 LDC.64 R4, c[0x0][0x288] ;  /* 0x0000a200ff04bb82 */ /* 0x000e220000000a00 */
[----:B-1----:R-:W-:-:S02]  /*0680*/  @!P3 IMAD R36, R34, UR10, RZ ;  /* 0x0000000a2224bc24 */ /* 0x002fc4000f8e02ff */
[----:B------:R-:W-:-:S04]  /*0690*/  @!P3 IMAD.WIDE.U32 R30, R34, UR8, R30 ;  /* 0x00000008221ebc25 */ /* 0x000fc8000f8e001e */
[----:B------:R-:W-:Y:S02]  /*06a0*/  @!P3 IMAD R35, R35, UR8, R36 ;  /* 0x000000082323bc24 */ /* 0x000fe4000f8e0224 */
[----:B0-----:R-:W-:-:S03]  /*06b0*/  @!P3 IMAD R28, R26, UR11, RZ ;  /* 0x0000000b1a1cbc24 */ /* 0x001fc6000f8e02ff */
[----:B------:R-:W-:Y:S01]  /*06c0*/  @!P3 IADD3 R31, R31, R35, RZ ;  /* 0x000000231f1fb210 */ /* 0x000fe20007ffe0ff */
[----:B------:R-:W-:Y:S02]  /*06d0*/  @!P3 IMAD R29, R27, UR9, R28 ;  /* 0x000000091b1dbc24 */ /* 0x000fe4000f8e021c */
[----:B------:R-:W-:Y:S01]  /*06e0*/  @!P3 IMAD.WIDE.U32 R26, R26, UR9, R30 ;  /* 0x000000091a1abc25 */ /* 0x000fe2000f8e001e */
[----:B------:R-:W-:-:S03]  /*06f0*/  MOV R30, 0x7f800000 ;  /* 0x7f800000001e7802 */ /* 0x000fc60000000f00 */
[----:B------:R-:W-:Y:S01]  /*0700*/  @!P3 IMAD.IADD R27, R27, 0x1, R29 ;  /* 0x000000011b1bb824 */ /* 0x000fe200078e021d */
[----:B------:R-:W-:-:S04]  /*0710*/  @!P3 LEA R32, P4, R26, R4, 0x2 ;  /* 0x000000041a20b211 */ /* 0x000fc800078810ff */
[----:B------:R-:W-:-:S05]  /*0720*/  @!P3 LEA.HI.X R33, R26, R5, R27, 0x2, P4 ;  /* 0x000000051a21b211 */ /* 0x000fca00020f141b */
[----:B------:R0:W5:Y:S01]  /*0730*/  @!P3 LDG.E R30, desc[UR6][R32.64] ;  /* 0x00000006201eb981 */ /* 0x000162000c1e1900 */
[----:B------:R-:W-:Y:S01]  /*0740*/  ISETP.NE.AND P3, PT, R3, RZ, PT ;  /* 0x000000ff0300720c */ /* 0x000fe20003f65270 */
[----:B------:R-:W-:Y:S01]  /*0750*/  BSSY B0, `(.L_x_20) ;  /* 0x0000055000007945 */ /* 0x000fe20003800000 */
[----:B------:R-:W-:Y:S01]  /*0760*/  SHF.L.U32 R3, R2, 0xc, RZ ;  /* 0x0000000c02037819 */ /* 0x000fe200000006ff */
[C---:B--2---:R-:W-:Y:S01]  /*0770*/  IMAD.U32 R4, R8.reuse, 0x10000, RZ ;  /* 0x0001000008047824 */ /* 0x044fe200078e00ff */
[----:B------:R-:W-:Y:S02]  /*0780*/  LOP3.LUT R8, R8, 0xffff0000, RZ, 0xc0, !PT ;  /* 0xffff000008087812 */ /* 0x000fe400078ec0ff */
[----:B------:R-:W-:Y:S01]  /*0790*/  SHF.L.U32 R5, R9, 0x10, RZ ;  /* 0x0000001009057819 */ /* 0x000fe200000006ff */
[C---:B---3--:R-:W-:Y:S01]  /*07a0*/  IMAD.U32 R29, R12.reuse, 0x10000, RZ ;  /* 0x000100000c1d7824 */ /* 0x048fe200078e00ff */
[----:B------:R-:W-:Y:S01]  /*07b0*/  LOP3.LUT R35, R12, 0xffff0000, RZ, 0xc0, !PT ;  /* 0xffff00000c237812 */ /* 0x000fe200078ec0ff */
[----:B------:R-:W-:Y:S01]  /*07c0*/  IMAD.U32 R28, R14, 0x10000, RZ ;  /* 0x000100000e1c7824 */ /* 0x000fe200078e00ff */
[----:B------:R-:W-:-:S02]  /*07d0*/  SHF.L.U32 R31, R15, 0x10, RZ ;  /* 0x000000100f1f7819 */ /* 0x000fc400000006ff */
[----:B----4-:R-:W-:Y:S01]  /*07e0*/  LOP3.LUT R34, R16, 0xffff0000, RZ, 0xc0, !PT ;  /* 0xffff000010227812 */ /* 0x010fe200078ec0ff */
[----:B------:R-:W-:Y:S01]  /*07f0*/  FMUL.FTZ R35, R8, R35 ;  /* 0x0000002308237220 */ /* 0x000fe20000410000 */
[----:B0-----:R-:W-:Y:S01]  /*0800*/  LOP3.LUT R32, R15, 0xffff0000, RZ, 0xc0, !PT ;  /* 0xffff00000f207812 */ /* 0x001fe200078ec0ff */
[----:B------:R-:W-:Y:S01]  /*0810*/  IMAD.U32 R16, R16, 0x10000, RZ ;  /* 0x0001000010107824 */ /* 0x000fe200078e00ff */
[----:B------:R-:W-:Y:S01]  /*0820*/  LOP3.LUT R33, R20, 0xffff0000, RZ, 0xc0, !PT ;  /* 0xffff000014217812 */ /* 0x000fe200078ec0ff */
[----:B------:R-:W-:Y:S01]  /*0830*/  FFMA.FTZ R8, R4, R29, R35 ;  /* 0x0000001d04087223 */ /* 0x000fe20000010023 */
[----:B------:R-:W-:Y:S01]  /*0840*/  SHF.L.U32 R15, R20, 0x10, RZ ;  /* 0x00000010140f7819 */ /* 0x000fe200000006ff */
[----:B------:R-:W-:Y:S01]  /*0850*/  IMAD.U32 R4, R17, 0x10000, RZ ;  /* 0x0001000011047824 */ /* 0x000fe200078e00ff */
[----:B------:R-:W-:Y:S01]  /*0860*/  SHF.L.U32 R12, R13, 0x10, RZ ;  /* 0x000000100d0c7819 */ /* 0x000fe200000006ff */
[----:B------:R-:W-:Y:S01]  /*0870*/  FMUL.FTZ R33, R34, R33 ;  /* 0x0000002122217220 */ /* 0x000fe20000410000 */
[----:B------:R-:W-:-:S02]  /*0880*/  SHF.L.U32 R29, R21, 0x10, RZ ;  /* 0x00000010151d7819 */ /* 0x000fc400000006ff */
[----:B------:R-:W-:Y:S01]  /*0890*/  LOP3.LUT R26, R9, 0xffff0000, RZ, 0xc0, !PT ;  /* 0xffff0000091a7812 */ /* 0x000fe200078ec0ff */
[----:B------:R-:W-:Y:S01]  /*08a0*/  FFMA.FTZ R15, R16, R15, R33 ;  /* 0x0000000f100f7223 */ /* 0x000fe20000010021 */
[----:B------:R-:W-:Y:S01]  /*08b0*/  LOP3.LUT R13, R13, 0xffff0000, RZ, 0xc0, !PT ;  /* 0xffff00000d0d7812 */ /* 0x000fe200078ec0ff */
[----:B------:R-:W-:Y:S01]  /*08c0*/  FFMA.FTZ R5, R5, R12, R8 ;  /* 0x0000000c05057223 */ /* 0x000fe20000010008 */
[----:B------:R-:W-:Y:S01]  /*08d0*/  LOP3.LUT R17, R17, 0xffff0000, RZ, 0xc0, !PT ;  /* 0xffff000011117812 */ /* 0x000fe200078ec0ff */
[----:B------:R-:W-:Y:S01]  /*08e0*/  FFMA.FTZ R12, R4, R29, R15 ;  /* 0x0000001d040c7223 */ /* 0x000fe2000001000f */
[----:B------:R-:W-:Y:S01]  /*08f0*/  LOP3.LUT R8, R21, 0xffff0000, RZ, 0xc0, !PT ;  /* 0xffff000015087812 */ /* 0x000fe200078ec0ff */
[----:B------:R-:W-:Y:S02]  /*0900*/  IMAD.U32 R9, R10, 0x10000, RZ ;  /* 0x000100000a097824 */ /* 0x000fe400078e00ff */
[----:B------:R-:W-:Y:S01]  /*0910*/  FFMA.FTZ R26, R26, R13, R5 ;  /* 0x0000000d1a1a7223 */ /* 0x000fe20000010005 */
[----:B------:R-:W-:Y:S01]  /*0920*/  SHF.L.U32 R5, R22, 0x10, RZ ;  /* 0x0000001016057819 */ /* 0x000fe200000006ff */
[----:B------:R-:W-:-:S02]  /*0930*/  IMAD.U32 R4, R18, 0x10000, RZ ;  /* 0x0001000012047824 */ /* 0x000fc400078e00ff */
[----:B------:R-:W-:Y:S01]  /*0940*/  FFMA.FTZ R17, R17, R8, R12 ;  /* 0x0000000811117223 */ /* 0x000fe2000001000c */
[----:B------:R-:W-:Y:S01]  /*0950*/  FFMA.FTZ R26, R9, R28, R26 ;  /* 0x0000001c091a7223 */ /* 0x000fe2000001001a */
[----:B------:R-:W-:Y:S02]  /*0960*/  LOP3.LUT R27, R10, 0xffff0000, RZ, 0xc0, !PT ;  /* 0xffff00000a1b7812 */ /* 0x000fe400078ec0ff */
[----:B------:R-:W-:Y:S01]  /*0970*/  LOP3.LUT R14, R14, 0xffff0000, RZ, 0xc0, !PT ;  /* 0xffff00000e0e7812 */ /* 0x000fe200078ec0ff */
[----:B------:R-:W-:Y:S01]  /*0980*/  FFMA.FTZ R17, R4, R5, R17 ;  /* 0x0000000504117223 */ /* 0x000fe20000010011 */
[----:B------:R-:W-:Y:S01]  /*0990*/  LOP3.LUT R18, R18, 0xffff0000, RZ, 0xc0, !PT ;  /* 0xffff000012127812 */ /* 0x000fe200078ec0ff */
[----:B------:R-:W-:Y:S01]  /*09a0*/  IMAD.U32 R4, R19, 0x10000, RZ ;  /* 0x0001000013047824 */ /* 0x000fe200078e00ff */
[----:B------:R-:W-:Y:S01]  /*09b0*/  LOP3.LUT R9, R22, 0xffff0000, RZ, 0xc0, !PT ;  /* 0xffff000016097812 */ /* 0x000fe200078ec0ff */
[----:B------:R-:W-:Y:S01]  /*09c0*/  FFMA.FTZ R27, R27, R14, R26 ;  /* 0x0000000e1b1b7223 */ /* 0x000fe2000001001a */
[----:B------:R-:W-:-:S02]  /*09d0*/  SHF.L.U32 R10, R11, 0x10, RZ ;  /* 0x000000100b0a7819 */ /* 0x000fc400000006ff */
[----:B------:R-:W-:Y:S01]  /*09e0*/  SHF.L.U32 R5, R23, 0x10, RZ ;  /* 0x0000001017057819 */ /* 0x000fe200000006ff */
[----:B------:R-:W-:Y:S01]  /*09f0*/  FFMA.FTZ R9, R18, R9, R17 ;  /* 0x0000000912097223 */ /* 0x000fe20000010011 */
[----:B------:R-:W-:Y:S01]  /*0a00*/  LOP3.LUT R11, R11, 0xffff0000, RZ, 0xc0, !PT ;  /* 0xffff00000b0b7812 */ /* 0x000fe200078ec0ff */
[----:B------:R-:W-:Y:S01]  /*0a10*/  FFMA.FTZ R10, R10, R31, R27 ;  /* 0x0000001f0a0a7223 */ /* 0x000fe2000001001b */
[----:B------:R-:W-:Y:S01]  /*0a20*/  LOP3.LUT R19, R19, 0xffff0000, RZ, 0xc0, !PT ;  /* 0xffff000013137812 */ /* 0x000fe200078ec0ff */
[----:B------:R-:W-:Y:S01]  /*0a30*/  FFMA.FTZ R4, R4, R5, R9 ;  /* 0x0000000504047223 */ /* 0x000fe20000010009 */
[----:B------:R-:W-:Y:S01]  /*0a40*/  LOP3.LUT R8, R23, 0xffff0000, RZ, 0xc0, !PT ;  /* 0xffff000017087812 */ /* 0x000fe200078ec0ff */
[----:B------:R-:W-:-:S04]  /*0a50*/  FFMA.FTZ R10, R11, R32, R10 ;  /* 0x000000200b0a7223 */ /* 0x000fc8000001000a */
[----:B------:R-:W-:Y:S01]  /*0a60*/  FFMA.FTZ R19, R19, R8, R4 ;  /* 0x0000000813137223 */ /* 0x000fe20000010004 */
[----:B------:R-:W0:Y:S01]  /*0a70*/  SHFL.BFLY PT, R5, R10, 0x4, 0x1f ;  /* 0x0c801f000a057f89 */ /* 0x000e2200000e0000 */
[----:B------:R-:W1:Y:S03]  /*0a80*/  LDC.64 R8, c[0x0][0x2d0] ;  /* 0x0000b400ff087b82 */ /* 0x000e660000000a00 */
[----:B------:R-:W2:Y:S01]  /*0a90*/  SHFL.BFLY PT, R4, R19, 0x4, 0x1f ;  /* 0x0c801f0013047f89 */ /* 0x000ea200000e0000 */
[----:B0-----:R-:W-:Y:S01]  /*0aa0*/  FADD.FTZ R11, R10, R5 ;  /* 0x000000050a0b7221 */ /* 0x001fe20000010000 */
[----:B------:R-:W-:Y:S02]  /*0ab0*/  IMAD.SHL.U32 R10, R0, 0x4, RZ ;  /* 0x00000004000a7824 */ /* 0x000fe400078e00ff */
[----:B--2---:R-:W-:Y:S02]  /*0ac0*/  FADD.FTZ R14, R19, R4 ;  /* 0x00000004130e7221 */ /* 0x004fe40000010000 */
[----:B------:R-:W0:Y:S04]  /*0ad0*/  SHFL.BFLY PT, R4, R11, 0x2, 0x1f ;  /* 0x0c401f000b047f89 */ /* 0x000e2800000e0000 */
[----:B------:R-:W2:Y:S01]  /*0ae0*/  SHFL.BFLY PT, R5, R14, 0x2, 0x1f ;  /* 0x0c401f000e057f89 */ /* 0x000ea200000e0000 */
[----:B0-----:R-:W-:Y:S01]  /*0af0*/  FADD.FTZ R12, R11, R4 ;  /* 0x000000040b0c7221 */ /* 0x001fe20000010000 */
[----:B--2---:R-:W-:-:S04]  /*0b00*/  FADD.FTZ R15, R14, R5 ;  /* 0x000000050e0f7221 */ /* 0x004fc80000010000 */
[----:B------:R-:W0:Y:S01]  /*0b10*/  SHFL.BFLY PT, R13, R12, 0x1, 0x1f ;  /* 0x0c201f000c0d7f89 */ /* 0x000e2200000e0000 */
[----:B------:R-:W2:Y:S03]  /*0b20*/  LDC.64 R4, c[0x0][0x2d8] ;  /* 0x0000b600ff047b82 */ /* 0x000ea60000000a00 */
[----:B------:R-:W3:Y:S01]  /*0b30*/  SHFL.BFLY PT, R16, R15, 0x1, 0x1f ;  /* 0x0c201f000f107f89 */ /* 0x000ee200000e0000 */
[----:B0-----:R-:W-:Y:S01]  /*0b40*/  FADD.FTZ R17, R12, R13 ;  /* 0x0000000d0c117221 */ /* 0x001fe20000010000 */
[----:B---3--:R-:W-:Y:S01]  /*0b50*/  FADD.FTZ R20, R15, R16 ;  /* 0x000000100f147221 */ /* 0x008fe20000010000 */
[----:B-1----:R-:W-:Y:S06]  /*0b60*/  @P3 BRA `(.L_x_21) ;  /* 0x00000000004c3947 */ /* 0x002fec0003800000 */
[----:B------:R-:W0:Y:S01]  /*0b70*/  LDC.64 R18, c[0x0][0x278] ;  /* 0x00009e00ff127b82 */ /* 0x000e220000000a00 */
[----:B------:R-:W-:Y:S01]  /*0b80*/  SHF.R.S32.HI R25, RZ, 0x1f, R24 ;  /* 0x0000001fff197819 */ /* 0x000fe20000011418 */
[----:B------:R-:W-:-:S06]  /*0b90*/  ULDC.64 UR12, c[0x0][0x260] ;  /* 0x00009800000c7ab9 */ /* 0x000fcc0000000a00 */
[----:B------:R-:W1:Y:S01]  /*0ba0*/  LDC.64 R12, c[0x0][0x280] ;  /* 0x0000a000ff0c7b82 */ /* 0x000e620000000a00 */
[C---:B0-----:R-:W-:Y:S02]  /*0bb0*/  IMAD R16, R18.reuse, UR10, RZ ;  /* 0x0000000a12107c24 */ /* 0x041fe4000f8e02ff */
[----:B------:R-:W-:-:S04]  /*0bc0*/  IMAD.WIDE.U32 R14, R18, UR8, R24 ;  /* 0x00000008120e7c25 */ /* 0x000fc8000f8e0018 */
[----:B------:R-:W-:Y:S02]  /*0bd0*/  IMAD R11, R19, UR8, R16 ;  /* 0x00000008130b7c24 */ /* 0x000fe4000f8e0210 */
[C---:B-1----:R-:W-:Y:S02]  /*0be0*/  IMAD R16, R12.reuse, UR11, RZ ;  /* 0x0000000b0c107c24 */ /* 0x042fe4000f8e02ff */
[----:B------:R-:W-:Y:S02]  /*0bf0*/  IMAD.IADD R15, R15, 0x1, R11 ;  /* 0x000000010f0f7824 */ /* 0x000fe400078e020b */
[----:B------:R-:W-:Y:S02]  /*0c00*/  IMAD R13, R13, UR9, R16 ;  /* 0x000000090d0d7c24 */ /* 0x000fe4000f8e0210 */
[----:B------:R-:W-:-:S03]  /*0c10*/  IMAD.WIDE.U32 R14, R12, UR9, R14 ;  /* 0x000000090c0e7c25 */ /* 0x000fc6000f8e000e */
[----:B------:R-:W-:-:S04]  /*0c20*/  IADD3 R11, P3, R6, R14, RZ ;  /* 0x0000000e060b7210 */ /* 0x000fc80007f7e0ff */
[----:B------:R-:W-:Y:S02]  /*0c30*/  IADD3.X R14, R7, R15, R13, P3, !PT ;  /* 0x0000000f070e7210 */ /* 0x000fe40001ffe40d */
[C---:B------:R-:W-:Y:S02]  /*0c40*/  LEA R6, P3, R11.reuse, UR12, 0x2 ;  /* 0x0000000c0b067c11 */ /* 0x040fe4000f8610ff */
[----:B------:R-:W-:Y:S02]  /*0c50*/  FSEL R13, R20, RZ, !P2 ;  /* 0x000000ff140d7208 */ /* 0x000fe40005000000 */
[----:B------:R-:W-:Y:S02]  /*0c60*/  LEA.HI.X R7, R11, UR13, R14, 0x2, P3 ;  /* 0x0000000d0b077c11 */ /* 0x000fe400098f140e */
[----:B------:R-:W-:-:S03]  /*0c70*/  FSEL R11, R17, RZ, !P1 ;  /* 0x000000ff110b7208 */ /* 0x000fc60004800000 */
[----:B------:R0:W-:Y:S04]  /*0c80*/  STG.E desc[UR6][R6.64+0x80], R13 ;  /* 0x0000800d06007986 */ /* 0x0001e8000c101906 */
[----:B------:R0:W-:Y:S02]  /*0c90*/  STG.E desc[UR6][R6.64], R11 ;  /* 0x0000000b06007986 */ /* 0x0001e4000c101906 */
.L_x_21:
[----:B------:R-:W-:Y:S05]  /*0ca0*/  BSYNC B0 ;  /* 0x0000000000007941 */ /* 0x000fea0003800000 */
.L_x_20:
[----:B------:R-:W-:Y:S01]  /*0cb0*/  UIADD3 UR4, UR4, 0x3f, URZ ;  /* 0x0000003f04047890 */ /* 0x000fe2000fffe03f */
[----:B0-----:R-:W-:Y:S01]  /*0cc0*/  SHF.R.S32.HI R6, RZ, 0x1f, R10 ;  /* 0x0000001fff067819 */ /* 0x001fe2000001140a */
[----:B------:R-:W-:Y:S01]  /*0cd0*/  BSSY B0, `(.L_x_22) ;  /* 0x0000025000007945 */ /* 0x000fe20003800000 */
[----:B------:R-:W-:Y:S01]  /*0ce0*/  IADD3 R10, P1, R3, R10, RZ ;  /* 0x0000000a030a7210 */ /* 0x000fe20007f3e0ff */
[----:B------:R-:W-:-:S03]  /*0cf0*/  USHF.R.S32.HI UR5, URZ, 0x1f, UR4 ;  /* 0x0000001f3f057899 */ /* 0x000fc60008011404 */
[----:B------:R-:W-:Y:S01]  /*0d00*/  LEA.HI.X.SX32 R11, R3, R6, 0x1, P1 ;  /* 0x00000006030b7211 */ /* 0x000fe200008f0eff */
[----:B------:R-:W-:Y:S01]  /*0d10*/  IMAD R6, R8, UR10, RZ ;  /* 0x0000000a08067c24 */ /* 0x000fe2000f8e02ff */
[----:B------:R-:W-:-:S03]  /*0d20*/  ULEA.HI UR5, UR5, UR4, URZ, 0x6 ;  /* 0x0000000405057291 */ /* 0x000fc6000f8f303f */
[----:B------:R-:W-:Y:S01]  /*0d30*/  IMAD R3, R9, UR8, R6 ;  /* 0x0000000809037c24 */ /* 0x000fe2000f8e0206 */
[----:B------:R-:W-:Y:S01]  /*0d40*/  ULOP3.LUT UR5, UR5, 0xffffffc0, URZ, 0xc0, !UPT ;  /* 0xffffffc005057892 */ /* 0x000fe2000f8ec03f */
[----:B------:R-:W-:-:S04]  /*0d50*/  IMAD.WIDE.U32 R8, R8, UR8, R10 ;  /* 0x0000000808087c25 */ /* 0x000fc8000f8e000a */
[----:B--2---:R-:W-:Y:S01]  /*0d60*/  IMAD R6, R4, UR11, RZ ;  /* 0x0000000b04067c24 */ /* 0x004fe2000f8e02ff */
[----:B------:R-:W-:Y:S02]  /*0d70*/  IADD3 R9, R9, R3, RZ ;  /* 0x0000000309097210 */ /* 0x000fe40007ffe0ff */
[----:B------:R-:W-:Y:S01]  /*0d80*/  IADD3 R3, -R24, UR5, RZ ;  /* 0x0000000518037c10 */ /* 0x000fe2000fffe1ff */
[----:B------:R-:W-:Y:S02]  /*0d90*/  IMAD R11, R5, UR9, R6 ;  /* 0x00000009050b7c24 */ /* 0x000fe4000f8e0206 */
[----:B------:R-:W-:Y:S01]  /*0da0*/  IMAD.WIDE.U32 R4, R4, UR9, R8 ;  /* 0x0000000904047c25 */ /* 0x000fe2000f8e0008 */
[----:B------:R-:W-:-:S03]  /*0db0*/  ISETP.GE.OR P0, PT, R0, R3, P0 ;  /* 0x000000030000720c */ /* 0x000fc60000706670 */
[----:B------:R-:W-:-:S10]  /*0dc0*/  IMAD.IADD R11, R5, 0x1, R11 ;  /* 0x00000001050b7824 */ /* 0x000fd400078e020b */
[----:B------:R-:W-:Y:S05]  /*0dd0*/  @P0 BRA `(.L_x_23) ;  /* 0x0000000000500947 */ /* 0x000fea0003800000 */
[----:B------:R-:W0:Y:S01]  /*0de0*/  LDC.64 R12, c[0x0][0x2a8] ;  /* 0x0000aa00ff0c7b82 */ /* 0x000e220000000a00 */
[----:B------:R-:W-:Y:S01]  /*0df0*/  SHF.R.S32.HI R3, RZ, 0x1f, R0 ;  /* 0x0000001fff037819 */ /* 0x000fe20000011400 */
[----:B------:R-:W-:Y:S01]  /*0e00*/  ULDC.64 UR4, c[0x0][0x2a0] ;  /* 0x0000a80000047ab9 */ /* 0x000fe20000000a00 */
[----:B------:R-:W-:-:S04]  /*0e10*/  IADD3 R6, P0, R24, R0, RZ ;  /* 0x0000000018067210 */ /* 0x000fc80007f1e0ff */
[----:B------:R-:W-:Y:S01]  /*0e20*/  LEA.HI.X.SX32 R7, R24, R3, 0x1, P0 ;  /* 0x0000000318077211 */ /* 0x000fe200000f0eff */
[----:B------:R-:W1:Y:S01]  /*0e30*/  LDC.64 R14, c[0x0][0x2b0] ;  /* 0x0000ac00ff0e7b82 */ /* 0x000e620000000a00 */
[----:B-----5:R-:W-:Y:S01]  /*0e40*/  FSETP.NEU.FTZ.AND P0, PT, R30, -INF , PT ;  /* 0xff8000001e00780b */ /* 0x020fe20003f1d000 */
[C---:B0-----:R-:W-:Y:S02]  /*0e50*/  IMAD R8, R12.reuse, UR10, RZ ;  /* 0x0000000a0c087c24 */ /* 0x041fe4000f8e02ff */
[----:B------:R-:W-:-:S04]  /*0e60*/  IMAD.WIDE.U32 R6, R12, UR8, R6 ;  /* 0x000000080c067c25 */ /* 0x000fc8000f8e0006 */
[----:B------:R-:W-:Y:S02]  /*0e70*/  IMAD R3, R13, UR8, R8 ;  /* 0x000000080d037c24 */ /* 0x000fe4000f8e0208 */
[----:B-1----:R-:W-:-:S03]  /*0e80*/  IMAD R8, R14, UR11, RZ ;  /* 0x0000000b0e087c24 */ /* 0x002fc6000f8e02ff */
[----:B------:R-:W-:Y:S01]  /*0e90*/  IADD3 R7, R7, R3, RZ ;  /* 0x0000000307077210 */ /* 0x000fe20007ffe0ff */
[----:B------:R-:W-:Y:S02]  /*0ea0*/  IMAD R9, R15, UR9, R8 ;  /* 0x000000090f097c24 */ /* 0x000fe4000f8e0208 */
[----:B------:R-:W-:Y:S01]  /*0eb0*/  FMUL.FTZ R3, R30, 1.4426950216293334961 ;  /* 0x3fb8aa3b1e037820 */ /* 0x000fe20000410000 */
[----:B------:R-:W-:-:S04]  /*0ec0*/  IMAD.WIDE.U32 R6, R14, UR9, R6 ;  /* 0x000000090e067c25 */ /* 0x000fc8000f8e0006 */
[----:B------:R-:W-:Y:S01]  /*0ed0*/  FSEL R3, R3, RZ, P0 ;  /* 0x000000ff03037208 */ /* 0x000fe20000000000 */
[----:B------:R-:W-:Y:S01]  /*0ee0*/  IMAD.IADD R7, R7, 0x1, R9 ;  /* 0x0000000107077824 */ /* 0x000fe200078e0209 */
[----:B------:R-:W-:-:S04]  /*0ef0*/  LEA R8, P1, R6, UR4, 0x2 ;  /* 0x0000000406087c11 */ /* 0x000fc8000f8210ff */
[----:B------:R-:W-:-:S05]  /*0f00*/  LEA.HI.X R9, R6, UR5, R7, 0x2, P1 ;  /* 0x0000000506097c11 */ /* 0x000fca00088f1407 */
[----:B------:R0:W-:Y:S04]  /*0f10*/  STG.E desc[UR6][R8.64], R3 ;  /* 0x0000000308007986 */ /* 0x0001e8000c101906 */
.L_x_23:
[----:B------:R-:W-:Y:S05]  /*0f20*/  BSYNC B0 ;  /* 0x0000000000007941 */ /* 0x000fea0003800000 */
.L_x_22:
[----:B------:R-:W-:Y:S01]  /*0f30*/  ULDC.64 UR12, c[0x0][0x2e8] ;  /* 0x0000ba00000c7ab9 */ /* 0x000fe20000000a00 */
[----:B------:R-:W-:Y:S01]  /*0f40*/  ULDC.64 UR4, c[0x0][0x2b8] ;  /* 0x0000ae0000047ab9 */ /* 0x000fe20000000a00 */
[----:B------:R-:W-:Y:S02]  /*0f50*/  ISETP.NE.U32.AND P0, PT, RZ, UR12, PT ;  /* 0x0000000cff007c0c */ /* 0x000fe4000bf05070 */
[C---:B------:R-:W-:Y:S02]  /*0f60*/  LEA R6, P1, R4.reuse, UR4, 0x2 ;  /* 0x0000000404067c11 */ /* 0x040fe4000f8210ff */
[----:B------:R-:W-:Y:S02]  /*0f70*/  ISETP.NE.AND.EX P0, PT, RZ, UR13, PT, P0 ;  /* 0x0000000dff007c0c */ /* 0x000fe4000bf05300 */
[----:B------:R-:W-:Y:S02]  /*0f80*/  LEA.HI.X R7, R4, UR5, R11, 0x2, P1 ;  /* 0x0000000504077c11 */ /* 0x000fe400088f140b */
[----:B------:R-:W-:-:S03]  /*0f90*/  ISETP.NE.OR P0, PT, R0, RZ, !P0 ;  /* 0x000000ff0000720c */ /* 0x000fc60004705670 */
[----:B------:R1:W-:Y:S04]  /*0fa0*/  STG.E.128 desc[UR6][R6.64], RZ ;  /* 0x000000ff06007986 */ /* 0x0003e8000c101d06 */
[----:B------:R1:W-:Y:S04]  /*0fb0*/  STG.E.128 desc[UR6][R6.64+0x1000], RZ ;  /* 0x001000ff06007986 */ /* 0x0003e8000c101d06 */
[----:B------:R1:W-:Y:S04]  /*0fc0*/  STG.E.128 desc[UR6][R6.64+0x2000], RZ ;  /* 0x002000ff06007986 */ /* 0x0003e8000c101d06 */
[----:B------:R1:W-:Y:S01]  /*0fd0*/  STG.E.128 desc[UR6][R6.64+0x3000], RZ ;  /* 0x003000ff06007986 */ /* 0x0003e2000c101d06 */
[----:B------:R-:W-:Y:S05]  /*0fe0*/  @P0 EXIT ;  /* 0x000000000000094d */ /* 0x000fea0003800000 */
[----:B0-----:R-:W0:Y:S08]  /*0ff0*/  LDC R3, c[0x0][0x2e0] ;  /* 0x0000b800ff037b82 */ /* 0x001e300000000800 */
[----:B-1----:R-:W1:Y:S08]  /*1000*/  LDC R7, c[0x0][0x220] ;  /* 0x00008800ff077b82 */ /* 0x002e700000000800 */
[----:B------:R-:W2:Y:S01]  /*1010*/  LDC.64 R4, c[0x0][0x2e8] ;  /* 0x0000ba00ff047b82 */ /* 0x000ea20000000a00 */
[----:B0-----:R-:W-:-:S04]  /*1020*/  IMAD R2, R2, R3, UR9 ;  /* 0x0000000902027e24 */ /* 0x001fc8000f8e0203 */
[----:B-1----:R-:W-:-:S04]  /*1030*/  IMAD R3, R2, R7, UR8 ;  /* 0x0000000802037e24 */ /* 0x002fc8000f8e0207 */
[----:B--2---:R-:W-:-:S05]  /*1040*/  IMAD.WIDE R2, R3, 0x4, R4 ;  /* 0x0000000403027825 */ /* 0x004fca00078e0204 */
[----:B------:R-:W-:Y:S01]  /*1050*/  STG.E desc[UR6][R2.64], RZ ;  /* 0x000000ff02007986 */ /* 0x000fe2000c101906 */
[----:B------:R-:W-:Y:S05]  /*1060*/  EXIT ;  /* 0x000000000000794d */ /* 0x000fea0003800000 */
.L_x_24:
        /* <DEDUP_REMOVED lines=9> */
.L_x_106:


//--------------------- .text._ZN7cutlass13device_kernelIN5flash19enable_sm80_to_sm89INS1_16FlashAttnBwdSm80INS1_25CollectiveMainloopBwdSm80ILi2ELi2EN4cute5tupleIJNS5_1CILi64EEENS7_ILi128EEES8_EEENS_10bfloat16_tEfNS_4arch4Sm80ELb1ELb0ELb1ELb1ELb0ELb0ELb0ELb0ELi2ELi2ELi4ELi2ELb1EEENS1_21CollectiveEpilogueBwdISA_SB_SD_Li256ELb1ELb0ELi2EEENS1_25SingleTileBwdLPTSchedulerILb1ELi128ELb0EEEEEEEEEvNT_6ParamsE --------------------------
	.section	.text._ZN7cutlass13device_kernelIN5flash19enable_sm80_to_sm89INS1_16FlashAttnBwdSm80INS1_25CollectiveMainloopBwdSm80ILi2ELi2EN4cute5tupleIJNS5_1CILi64EEENS7_ILi128EEES8_EEENS_10bfloat16_tEfNS_4arch4Sm80ELb1ELb0ELb1ELb1ELb0ELb0ELb0ELb0ELi2ELi2ELi4ELi2ELb1EEENS1_21CollectiveEpilogueBwdISA_SB_SD_Li256ELb1ELb0ELi2EEENS1_25SingleTileBwdLPTSchedulerILb1ELi128ELb0EEEEEEEEEvNT_6ParamsE,"ax",@progbits
	.align	128
.text._ZN7cutlass13device_kernelIN5flash19enable_sm80_to_sm89INS1_16FlashAttnBwdSm80INS1_25CollectiveMainloopBwdSm80ILi2ELi2EN4cute5tupleIJNS5_1CILi64EEENS7_ILi128EEES8_EEENS_10bfloat16_tEfNS_4arch4Sm80ELb1ELb0ELb1ELb1ELb0ELb0ELb0ELb0ELi2ELi2ELi4ELi2ELb1EEENS1_21CollectiveEpilogueBwdISA_SB_SD_Li256ELb1ELb0ELi2EEENS1_25SingleTileBwdLPTSchedulerILb1ELi128ELb0EEEEEEEEEvNT_6ParamsE:
        .type           _ZN7cutlass13device_kernelIN5flash19enable_sm80_to_sm89INS1_16FlashAttnBwdSm80INS1_25CollectiveMainloopBwdSm80ILi2ELi2EN4cute5tupleIJNS5_1CILi64EEENS7_ILi128EEES8_EEENS_10bfloat16_tEfNS_4arch4Sm80ELb1ELb0ELb1ELb1ELb0ELb0ELb0ELb0ELi2ELi2ELi4ELi2ELb1EEENS1_21CollectiveEpilogueBwdISA_SB_SD_Li256ELb1ELb0ELi2EEENS1_25SingleTileBwdLPTSchedulerILb1ELi128ELb0EEEEEEEEEvNT_6ParamsE,@function
        .size           _ZN7cutlass13device_kernelIN5flash19enable_sm80_to_sm89INS1_16FlashAttnBwdSm80INS1_25CollectiveMainloopBwdSm80ILi2ELi2EN4cute5tupleIJNS5_1CILi64EEENS7_ILi128EEES8_EEENS_10bfloat16_tEfNS_4arch4Sm80ELb1ELb0ELb1ELb1ELb0ELb0ELb0ELb0ELi2ELi2ELi4ELi2ELb1EEENS1_21CollectiveEpilogueBwdISA_SB_SD_Li256ELb1ELb0ELi2EEENS1_25SingleTileBwdLPTSchedulerILb1ELi128ELb0EEEEEEEEEvNT_6ParamsE,(.L_x_107 - _ZN7cutlass13device_kernelIN5flash19enable_sm80_to_sm89INS1_16FlashAttnBwdSm80INS1_25CollectiveMainloopBwdSm80ILi2ELi2EN4cute5tupleIJNS5_1CILi64EEENS7_ILi128EEES8_EEENS_10bfloat16_tEfNS_4arch4Sm80ELb1ELb0ELb1ELb1ELb0ELb0ELb0ELb0ELi2ELi2ELi4ELi2ELb1EEENS1_21CollectiveEpilogueBwdISA_SB_SD_Li256ELb1ELb0ELi2EEENS1_25SingleTileBwdLPTSchedulerILb1ELi128ELb0EEEEEEEEEvNT_6ParamsE)
        .other          _ZN7cutlass13device_kernelIN5flash19enable_sm80_to_sm89INS1_16FlashAttnBwdSm80INS1_25CollectiveMainloopBwdSm80ILi2ELi2EN4cute5tupleIJNS5_1CILi64EEENS7_ILi128EEES8_EEENS_10bfloat16_tEfNS_4arch4Sm80ELb1ELb0ELb1ELb1ELb0ELb0ELb0ELb0ELi2ELi2ELi4ELi2ELb1EEENS1_21CollectiveEpilogueBwdISA_SB_SD_Li256ELb1ELb0ELi2EEENS1_25SingleTileBwdLPTSchedulerILb1ELi128ELb0EEEEEEEEEvNT_6ParamsE,@"STO_CUDA_ENTRY STV_DEFAULT"
_ZN7cutlass13device_kernelIN5flash19enable_sm80_to_sm89INS1_16FlashAttnBwdSm80INS1_25CollectiveMainloopBwdSm80ILi2ELi2EN4cute5tupleIJNS5_1CILi64EEENS7_ILi128EEES8_EEENS_10bfloat16_tEfNS_4arch4Sm80ELb1ELb0ELb1ELb1ELb0ELb0ELb0ELb0ELi2ELi2ELi4ELi2ELb1EEENS1_21CollectiveEpilogueBwdISA_SB_SD_Li256ELb1ELb0ELi2EEENS1_25SingleTileBwdLPTSchedulerILb1ELi128ELb0EEEEEEEEEvNT_6ParamsE:
[----:B------:R-:W-:Y:S01]  /*0000*/  LDC R1, c[0x0][0x28] ;  /* 0x00000a00ff017b82 */ /* 0x000fe20000000800 */
[----:B------:R-:W-:Y:S05]  /*0010*/  EXIT ;  /* 0x000000000000794d */ /* 0x000fea0003800000 */
.L_x_25:
        /* <DEDUP_REMOVED lines=14> */
.L_x_107:


//--------------------- .text._ZN7cutlass13device_kernelIN5flash19enable_sm80_to_sm89INS1_16FlashAttnBwdSm80INS1_25CollectiveMainloopBwdSm80ILi2ELi2EN4cute5tupleIJNS5_1CILi64EEENS7_ILi128EEES8_EEENS_10bfloat16_tEfNS_4arch4Sm80ELb1ELb0ELb1ELb1ELb1ELb0ELb0ELb0ELi2ELi2ELi4ELi2ELb1EEENS1_21CollectiveEpilogueBwdISA_SB_SD_Li256ELb1ELb0ELi2EEENS1_25SingleTileBwdLPTSchedulerILb1ELi128ELb1EEEEEEEEEvNT_6ParamsE --------------------------
	.section	.text._ZN7cutlass13device_kernelIN5flash19enable_sm80_to_sm89INS1_16FlashAttnBwdSm80INS1_25CollectiveMainloopBwdSm80ILi2ELi2EN4cute5tupleIJNS5_1CILi64EEENS7_ILi128EEES8_EEENS_10bfloat16_tEfNS_4arch4Sm80ELb1ELb0ELb1ELb1ELb1ELb0ELb0ELb0ELi2ELi2ELi4ELi2ELb1EEENS1_21CollectiveEpilogueBwdISA_SB_SD_Li256ELb1ELb0ELi2EEENS1_25SingleTileBwdLPTSchedulerILb1ELi128ELb1EEEEEEEEEvNT_6ParamsE,"ax",@progbits
	.align	128
.text._ZN7cutlass13device_kernelIN5flash19enable_sm80_to_sm89INS1_16FlashAttnBwdSm80INS1_25CollectiveMainloopBwdSm80ILi2ELi2EN4cute5tupleIJNS5_1CILi64EEENS7_ILi128EEES8_EEENS_10bfloat16_tEfNS_4arch4Sm80ELb1ELb0ELb1ELb1ELb1ELb0ELb0ELb0ELi2ELi2ELi4ELi2ELb1EEENS1_21CollectiveEpilogueBwdISA_SB_SD_Li256ELb1ELb0ELi2EEENS1_25SingleTileBwdLPTSchedulerILb1ELi128ELb1EEEEEEEEEvNT_6ParamsE:
        .type           _ZN7cutlass13device_kernelIN5flash19enable_sm80_to_sm89INS1_16FlashAttnBwdSm80INS1_25CollectiveMainloopBwdSm80ILi2ELi2EN4cute5tupleIJNS5_1CILi64EEENS7_ILi128EEES8_EEENS_10bfloat16_tEfNS_4arch4Sm80ELb1ELb0ELb1ELb1ELb1ELb0ELb0ELb0ELi2ELi2ELi4ELi2ELb1EEENS1_21CollectiveEpilogueBwdISA_SB_SD_Li256ELb1ELb0ELi2EEENS1_25SingleTileBwdLPTSchedulerILb1ELi128ELb1EEEEEEEEEvNT_6ParamsE,@function
        .size           _ZN7cutlass13device_kernelIN5flash19enable_sm80_to_sm89INS1_16FlashAttnBwdSm80INS1_25CollectiveMainloopBwdSm80ILi2ELi2EN4cute5tupleIJNS5_1CILi64EEENS7_ILi128EEES8_EEENS_10bfloat16_tEfNS_4arch4Sm80ELb1ELb0ELb1ELb1ELb1ELb0ELb0ELb0ELi2ELi2ELi4ELi2ELb1EEENS1_21CollectiveEpilogueBwdISA_SB_SD_Li256ELb1ELb0ELi2EEENS1_25SingleTileBwdLPTSchedulerILb1ELi128ELb1EEEEEEEEEvNT_6ParamsE,(.L_x_108 - _ZN7cutlass13device_kernelIN5flash19enable_sm80_to_sm89INS1_16FlashAttnBwdSm80INS1_25CollectiveMainloopBwdSm80ILi2ELi2EN4cute5tupleIJNS5_1CILi64EEENS7_ILi128EEES8_EEENS_10bfloat16_tEfNS_4arch4Sm80ELb1ELb0ELb1ELb1ELb1ELb0ELb0ELb0ELi2ELi2ELi4ELi2ELb1EEENS1_21CollectiveEpilogueBwdISA_SB_SD_Li256ELb1ELb0ELi2EEENS1_25SingleTileBwdLPTSchedulerILb1ELi128ELb1EEEEEEEEEvNT_6ParamsE)
        .other          _ZN7cutlass13device_kernelIN5flash19enable_sm80_to_sm89INS1_16FlashAttnBwdSm80INS1_25CollectiveMainloopBwdSm80ILi2ELi2EN4cute5tupleIJNS5_1CILi64EEENS7_ILi128EEES8_EEENS_10bfloat16_tEfNS_4arch4Sm80ELb1ELb0ELb1ELb1ELb1ELb0ELb0ELb0ELi2ELi2ELi4ELi2ELb1EEENS1_21CollectiveEpilogueBwdISA_SB_SD_Li256ELb1ELb0ELi2EEENS1_25SingleTileBwdLPTSchedulerILb1ELi128ELb1EEEEEEEEEvNT_6ParamsE,@"STO_CUDA_ENTRY STV_DEFAULT"
_ZN7cutlass13device_kernelIN5flash19enable_sm80_to_sm89INS1_16FlashAttnBwdSm80INS1_25CollectiveMainloopBwdSm80ILi2ELi2EN4cute5tupleIJNS5_1CILi64EEENS7_ILi128EEES8_EEENS_10bfloat16_tEfNS_4arch4Sm80ELb1ELb0ELb1ELb1ELb1ELb0ELb0ELb0ELi2ELi2ELi4ELi2ELb1EEENS1_21CollectiveEpilogueBwdISA_SB_SD_Li256ELb1ELb0ELi2EEENS1_25SingleTileBwdLPTSchedulerILb1ELi128ELb1EEEEEEEEEvNT_6ParamsE:
[----:B------:R-:W-:Y:S01]  /*0000*/  LDC R1, c[0x0][0x28] ;  /* 0x00000a00ff017b82 */ /* 0x000fe20000000800 */
[----:B------:R-:W-:Y:S05]  /*0010*/  EXIT ;  /* 0x000000000000794d */ /* 0x000fea0003800000 */
.L_x_26:
        /* <DEDUP_REMOVED lines=14> */
.L_x_108:


//--------------------- .text._ZN7cutlass13device_kernelIN5flash19enable_sm80_to_sm89INS1_16FlashAttnBwdSm80INS1_25CollectiveMainloopBwdSm80ILi2ELi2EN4cute5tupleIJNS5_1CILi64EEENS7_ILi128EEES8_EEENS_10bfloat16_tEfNS_4arch4Sm80ELb1ELb0ELb1ELb1ELb0ELb0ELb0ELb0ELi2ELi2ELi4ELi2ELb1EEENS1_24CollectiveEpilogueBwdGQAISA_fSD_Li256ELb1ELb0EEENS1_25SingleTileBwdLPTSchedulerILb1ELi128ELb0EEEEEEEEEvNT_6ParamsE --------------------------
	.section	.text._ZN7cutlass13device_kernelIN5flash19enable_sm80_to_sm89INS1_16FlashAttnBwdSm80INS1_25CollectiveMainloopBwdSm80ILi2ELi2EN4cute5tupleIJNS5_1CILi64EEENS7_ILi128EEES8_EEENS_10bfloat16_tEfNS_4arch4Sm80ELb1ELb0ELb1ELb1ELb0ELb0ELb0ELb0ELi2ELi2ELi4ELi2ELb1EEENS1_24CollectiveEpilogueBwdGQAISA_fSD_Li256ELb1ELb0EEENS1_25SingleTileBwdLPTSchedulerILb1ELi128ELb0EEEEEEEEEvNT_6ParamsE,"ax",@progbits
	.align	128
.text._ZN7cutlass13device_kernelIN5flash19enable_sm80_to_sm89INS1_16FlashAttnBwdSm80INS1_25CollectiveMainloopBwdSm80ILi2ELi2EN4cute5tupleIJNS5_1CILi64EEENS7_ILi128EEES8_EEENS_10bfloat16_tEfNS_4arch4Sm80ELb1ELb0ELb1ELb1ELb0ELb0ELb0ELb0ELi2ELi2ELi4ELi2ELb1EEENS1_24CollectiveEpilogueBwdGQAISA_fSD_Li256ELb1ELb0EEENS1_25SingleTileBwdLPTSchedulerILb1ELi128ELb0EEEEEEEEEvNT_6ParamsE:
        .type           _ZN7cutlass13device_kernelIN5flash19enable_sm80_to_sm89INS1_16FlashAttnBwdSm80INS1_25CollectiveMainloopBwdSm80ILi2ELi2EN4cute5tupleIJNS5_1CILi64EEENS7_ILi128EEES8_EEENS_10bfloat16_tEfNS_4arch4Sm80ELb1ELb0ELb1ELb1ELb0ELb0ELb0ELb0ELi2ELi2ELi4ELi2ELb1EEENS1_24CollectiveEpilogueBwdGQAISA_fSD_Li256ELb1ELb0EEENS1_25SingleTileBwdLPTSchedulerILb1ELi128ELb0EEEEEEEEEvNT_6ParamsE,@function
        .size           _ZN7cutlass13device_kernelIN5flash19enable_sm80_to_sm89INS1_16FlashAttnBwdSm80INS1_25CollectiveMainloopBwdSm80ILi2ELi2EN4cute5tupleIJNS5_1CILi64EEENS7_ILi128EEES8_EEENS_10bfloat16_tEfNS_4arch4Sm80ELb1ELb0ELb1ELb1ELb0ELb0ELb0ELb0ELi2ELi2ELi4ELi2ELb1EEENS1_24CollectiveEpilogueBwdGQAISA_fSD_Li256ELb1ELb0EEENS1_25SingleTileBwdLPTSchedulerILb1ELi128ELb0EEEEEEEEEvNT_6ParamsE,(.L_x_109 - _ZN7cutlass13device_kernelIN5flash19enable_sm80_to_sm89INS1_16FlashAttnBwdSm80INS1_25CollectiveMainloopBwdSm80ILi2ELi2EN4cute5tupleIJNS5_1CILi64EEENS7_ILi128EEES8_EEENS_10bfloat16_tEfNS_4arch4Sm80ELb1ELb0ELb1ELb1ELb0ELb0ELb0ELb0ELi2ELi2ELi4ELi2ELb1EEENS1_24CollectiveEpilogueBwdGQAISA_fSD_Li256ELb1ELb0EEENS1_25SingleTileBwdLPTSchedulerILb1ELi128ELb0EEEEEEEEEvNT_6ParamsE)
        .other          _ZN7cutlass13device_kernelIN5flash19enable_sm80_to_sm89INS1_16FlashAttnBwdSm80INS1_25CollectiveMainloopBwdSm80ILi2ELi2EN4cute5tupleIJNS5_1CILi64EEENS7_ILi128EEES8_EEENS_10bfloat16_tEfNS_4arch4Sm80ELb1ELb0ELb1ELb1ELb0ELb0ELb0ELb0ELi2ELi2ELi4ELi2ELb1EEENS1_24CollectiveEpilogueBwdGQAISA_fSD_Li256ELb1ELb0EEENS1_25SingleTileBwdLPTSchedulerILb1ELi128ELb0EEEEEEEEEvNT_6ParamsE,@"STO_CUDA_ENTRY STV_DEFAULT"
_ZN7cutlass13device_kernelIN5flash19enable_sm80_to_sm89INS1_16FlashAttnBwdSm80INS1_25CollectiveMainloopBwdSm80ILi2ELi2EN4cute5tupleIJNS5_1CILi64EEENS7_ILi128EEES8_EEENS_10bfloat16_tEfNS_4arch4Sm80ELb1ELb0ELb1ELb1ELb0ELb0ELb0ELb0ELi2ELi2ELi4ELi2ELb1EEENS1_24CollectiveEpilogueBwdGQAISA_fSD_Li256ELb1ELb0EEENS1_25SingleTileBwdLPTSchedulerILb1ELi128ELb0EEEEEEEEEvNT_6ParamsE:
[----:B------:R-:W-:Y:S01]  /*0000*/  LDC R1, c[0x0][0x28] ;  /* 0x00000a00ff017b82 */ /* 0x000fe20000000800 */
[----:B------:R-:W-:Y:S05]  /*0010*/  EXIT ;  /* 0x000000000000794d */ /* 0x000fea0003800000 */
.L_x_27:
        /* <DEDUP_REMOVED lines=14> */
.L_x_109:


//--------------------- .text._ZN7cutlass13device_kernelIN5flash32FlashAttnBwdPostprocessConvertdQIN4cute5tupleIJNS3_1CILi64EEES6_EEENS_10bfloat16_tEfNS_4arch4Sm80ELi256ENS3_8TiledMMAINS3_8MMA_AtomIJNS3_30SM80_16x8x16_F32BF16BF16F32_TNEEEENS3_6LayoutINS4_IJNS5_ILi2EEENS5_ILi4EEENS5_ILi1EEEEEENS4_IJSI_SG_NS5_ILi0EEEEEEEENS4_IJNS5_ILi32EEES6_NS5_ILi16EEEEEEEELb0EEEEEvNT_6ParamsE --------------------------
	.section	.text._ZN7cutlass13device_kernelIN5flash32FlashAttnBwdPostprocessConvertdQIN4cute5tupleIJNS3_1CILi64EEES6_EEENS_10bfloat16_tEfNS_4arch4Sm80ELi256ENS3_8TiledMMAINS3_8MMA_AtomIJNS3_30SM80_16x8x16_F32BF16BF16F32_TNEEEENS3_6LayoutINS4_IJNS5_ILi2EEENS5_ILi4EEENS5_ILi1EEEEEENS4_IJSI_SG_NS5_ILi0EEEEEEEENS4_IJNS5_ILi32EEES6_NS5_ILi16EEEEEEEELb0EEEEEvNT_6ParamsE,"ax",@progbits
	.align	128
.text._ZN7cutlass13device_kernelIN5flash32FlashAttnBwdPostprocessConvertdQIN4cute5tupleIJNS3_1CILi64EEES6_EEENS_10bfloat16_tEfNS_4arch4Sm80ELi256ENS3_8TiledMMAINS3_8MMA_AtomIJNS3_30SM80_16x8x16_F32BF16BF16F32_TNEEEENS3_6LayoutINS4_IJNS5_ILi2EEENS5_ILi4EEENS5_ILi1EEEEEENS4_IJSI_SG_NS5_ILi0EEEEEEEENS4_IJNS5_ILi32EEES6_NS5_ILi16EEEEEEEELb0EEEEEvNT_6ParamsE:
        .type           _ZN7cutlass13device_kernelIN5flash32FlashAttnBwdPostprocessConvertdQIN4cute5tupleIJNS3_1CILi64EEES6_EEENS_10bfloat16_tEfNS_4arch4Sm80ELi256ENS3_8TiledMMAINS3_8MMA_AtomIJNS3_30SM80_16x8x16_F32BF16BF16F32_TNEEEENS3_6LayoutINS4_IJNS5_ILi2EEENS5_ILi4EEENS5_ILi1EEEEEENS4_IJSI_SG_NS5_ILi0EEEEEEEENS4_IJNS5_ILi32EEES6_NS5_ILi16EEEEEEEELb0EEEEEvNT_6ParamsE,@function
        .size           _ZN7cutlass13device_kernelIN5flash32FlashAttnBwdPostprocessConvertdQIN4cute5tupleIJNS3_1CILi64EEES6_EEENS_10bfloat16_tEfNS_4arch4Sm80ELi256ENS3_8TiledMMAINS3_8MMA_AtomIJNS3_30SM80_16x8x16_F32BF16BF16F32_TNEEEENS3_6LayoutINS4_IJNS5_ILi2EEENS5_ILi4EEENS5_ILi1EEEEEENS4_IJSI_SG_NS5_ILi0EEEEEEEENS4_IJNS5_ILi32EEES6_NS5_ILi16EEEEEEEELb0EEEEEvNT_6ParamsE,(.L_x_110 - _ZN7cutlass13device_kernelIN5flash32FlashAttnBwdPostprocessConvertdQIN4cute5tupleIJNS3_1CILi64EEES6_EEENS_10bfloat16_tEfNS_4arch4Sm80ELi256ENS3_8TiledMMAINS3_8MMA_AtomIJNS3_30SM80_16x8x16_F32BF16BF16F32_TNEEEENS3_6LayoutINS4_IJNS5_ILi2EEENS5_ILi4EEENS5_ILi1EEEEEENS4_IJSI_SG_NS5_ILi0EEEEEEEENS4_IJNS5_ILi32EEES6_NS5_ILi16EEEEEEEELb0EEEEEvNT_6ParamsE)
        .other          _ZN7cutlass13device_kernelIN5flash32FlashAttnBwdPostprocessConvertdQIN4cute5tupleIJNS3_1CILi64EEES6_EEENS_10bfloat16_tEfNS_4arch4Sm80ELi256ENS3_8TiledMMAINS3_8MMA_AtomIJNS3_30SM80_16x8x16_F32BF16BF16F32_TNEEEENS3_6LayoutINS4_IJNS5_ILi2EEENS5_ILi4EEENS5_ILi1EEEEEENS4_IJSI_SG_NS5_ILi0EEEEEEEENS4_IJNS5_ILi32EEES6_NS5_ILi16EEEEEEEELb0EEEEEvNT_6ParamsE,@"STO_CUDA_ENTRY STV_DEFAULT"
_ZN7cutlass13device_kernelIN5flash32FlashAttnBwdPostprocessConvertdQIN4cute5tupleIJNS3_1CILi64EEES6_EEENS_10bfloat16_tEfNS_4arch4Sm80ELi256ENS3_8TiledMMAINS3_8MMA_AtomIJNS3_30SM80_16x8x16_F32BF16BF16F32_TNEEEENS3_6LayoutINS4_IJNS5_ILi2EEENS5_ILi4EEENS5_ILi1EEEEEENS4_IJSI_SG_NS5_ILi0EEEEEEEENS4_IJNS5_ILi32EEES6_NS5_ILi16EEEEEEEELb0EEEEEvNT_6ParamsE:
[----:B------:R-:W-:Y:S08]  /*0000*/  LDC R1, c[0x0][0x28] ;  /* 0x00000a00ff017b82 */ /* 0x000ff00000000800 */
[----:B------:R-:W0:Y:S01]  /*0010*/  LDC.64 R8, c[0x0][0x278] ;  /* 0x00009e00ff087b82 */ /* 0x000e220000000a00 */
[----:B------:R-:W1:Y:S01]  /*0020*/  S2R R7, SR_CTAID.Z ;  /* 0x0000000000077919 */ /* 0x000e620000002700 */
[----:B------:R-:W-:Y:S01]  /*0030*/  ULDC.64 UR4, c[0x0][0x270] ;  /* 0x00009c0000047ab9 */ /* 0x000fe20000000a00 */
[----:B------:R-:W-:Y:S01]  /*0040*/  ULDC.64 UR6, c[0x0][0x208] ;  /* 0x0000820000067ab9 */ /* 0x000fe20000000a00 */
[----:B------:R-:W-:-:S04]  /*0050*/  ISETP.NE.U32.AND P0, PT, RZ, UR4, PT ;  /* 0x00000004ff007c0c */ /* 0x000fc8000bf05070 */
[----:B------:R-:W1:Y:S01]  /*0060*/  LDC.64 R4, c[0x0][0x270] ;  /* 0x00009c00ff047b82 */ /* 0x000e620000000a00 */
[----:B------:R-:W-:Y:S02]  /*0070*/  ISETP.NE.AND.EX P0, PT, RZ, UR5, PT, P0 ;  /* 0x00000005ff007c0c */ /* 0x000fe4000bf05300 */
[----:B0-----:R-:W-:-:S04]  /*0080*/  ISETP.NE.U32.AND P1, PT, R8, RZ, PT ;  /* 0x000000ff0800720c */ /* 0x001fc80003f25070 */
[----:B------:R-:W-:Y:S01]  /*0090*/  ISETP.NE.AND.EX P1, PT, R9, RZ, PT, P1 ;  /* 0x000000ff0900720c */ /* 0x000fe20003f25310 */
[----:B------:R-:W-:Y:S01]  /*00a0*/  ULDC UR8, c[0x0][0x240] ;  /* 0x0000900000087ab9 */ /* 0x000fe20000000800 */
[----:B-1----:R-:W-:-:S11]  /*00b0*/  IMAD.WIDE R4, R7, 0x4, R4 ;  /* 0x0000000407047825 */ /* 0x002fd600078e0204 */
[----:B------:R-:W0:Y:S01]  /*00c0*/  @P1 LDC.64 R8, c[0x0][0x278] ;  /* 0x00009e00ff081b82 */ /* 0x000e220000000a00 */
[----:B------:R-:W-:Y:S01]  /*00d0*/  IMAD.U32 R0, RZ, RZ, UR8 ;  /* 0x00000008ff007e24 */ /* 0x000fe2000f8e00ff */
[----:B------:R1:W5:Y:S01]  /*00e0*/  @P0 LDG.E R2, desc[UR6][R4.64] ;  /* 0x0000000604020981 */ /* 0x000362000c1e1900 */
[----:B------:R-:W2:Y:S01]  /*00f0*/  S2R R3, SR_CTAID.X ;  /* 0x0000000000037919 */ /* 0x000ea20000002500 */
[----:B0-----:R-:W-:-:S05]  /*0100*/  @P1 IMAD.WIDE R8, R7, 0x4, R8 ;  /* 0x0000000407081825 */ /* 0x001fca00078e0208 */
[----:B------:R1:W5:Y:S01]  /*0110*/  @P1 LDG.E R0, desc[UR6][R8.64] ;  /* 0x0000000608001981 */ /* 0x000362000c1e1900 */
[----:B--2---:R-:W-:Y:S01]  /*0120*/  IMAD.SHL.U32 R21, R3, 0x40, RZ ;  /* 0x0000004003157824 */ /* 0x004fe200078e00ff */
[----:B------:R-:W-:Y:S06]  /*0130*/  @P1 BRA `(.L_x_28) ;  /* 0x0000000000101947 */ /* 0x000fec0003800000 */
[----:B------:R-:W-:Y:S05]  /*0140*/  @!P0 BRA `(.L_x_28) ;  /* 0x00000000000c8947 */ /* 0x000fea0003800000 */
[----:B-1----:R-:W2:Y:S04]  /*0150*/  LDG.E R9, desc[UR6][R4.64] ;  /* 0x0000000604097981 */ /* 0x002ea8000c1e1900 */
[----:B-----5:R-:W2:Y:S02]  /*0160*/  LDG.E R0, desc[UR6][R4.64+0x4] ;  /* 0x0000040604007981 */ /* 0x020ea4000c1e1900 */
[----:B--2---:R-:W-:-:S07]  /*0170*/  IMAD.IADD R0, R0, 0x1, -R9 ;  /* 0x0000000100007824 */ /* 0x004fce00078e0a09 */
.L_x_28:
[----:B------:R-:W-:Y:S02]  /*0180*/  ISETP.NE.U32.AND P1, PT, RZ, UR4, PT ;  /* 0x00000004ff007c0c */ /* 0x000fe4000bf25070 */
[----:B-----5:R-:W-:Y:S02]  /*0190*/  ISETP.LE.AND P2, PT, R0, R21, PT ;  /* 0x000000150000720c */ /* 0x020fe40003f43270 */
[----:B------:R-:W-:-:S13]  /*01a0*/  ISETP.NE.AND.EX P1, PT, RZ, UR5, PT, P1 ;  /* 0x00000005ff007c0c */ /* 0x000fda000bf25310 */
[----:B------:R-:W-:Y:S05]  /*01b0*/  @P1 EXIT P2 ;  /* 0x000000000000194d */ /* 0x000fea0001000000 */
[----:B------:R-:W0:Y:S01]  /*01c0*/  S2R R22, SR_TID.X ;  /* 0x0000000000167919 */ /* 0x000e220000002100 */
[----:B-1----:R-:W-:Y:S01]  /*01d0*/  @P0 IMAD R4, R7, 0x40, R2 ;  /* 0x0000004007040824 */ /* 0x002fe200078e0202 */
[----:B------:R-:W1:Y:S01]  /*01e0*/  S2UR UR8, SR_CTAID.Y ;  /* 0x00000000000879c3 */ /* 0x000e620000002600 */
[----:B------:R-:W-:Y:S01]  /*01f0*/  CS2R R8, SRZ ;  /* 0x0000000000087805 */ /* 0x000fe2000001ff00 */
[----:B------:R-:W-:Y:S01]  /*0200*/  IMAD.SHL.U32 R13, R3, 0x1000, RZ ;  /* 0x00001000030d7824 */ /* 0x000fe200078e00ff */
[----:B------:R-:W-:Y:S01]  /*0210*/  SHF.R.S32.HI R23, RZ, 0x1f, R7 ;  /* 0x0000001fff177819 */ /* 0x000fe20000011407 */
[----:B------:R-:W-:Y:S01]  /*0220*/  ULDC.64 UR4, c[0x0][0x230] ;  /* 0x00008c0000047ab9 */ /* 0x000fe20000000a00 */
[----:B------:R-:W-:Y:S02]  /*0230*/  @P0 SHF.R.S32.HI R5, RZ, 0x1f, R4 ;  /* 0x0000001fff050819 */ /* 0x000fe40000011404 */
[----:B------:R-:W-:Y:S02]  /*0240*/  SEL R23, R23, RZ, !P1 ;  /* 0x000000ff17177207 */ /* 0x000fe40004800000 */
[----:B------:R-:W-:-:S02]  /*0250*/  @P0 LEA.HI R6, R5, R4, RZ, 0x6 ;  /* 0x0000000405060211 */ /* 0x000fc400078f30ff */
[----:B------:R-:W2:Y:S01]  /*0260*/  LDC.64 R4, c[0x0][0x228] ;  /* 0x00008a00ff047b82 */ /* 0x000ea20000000a00 */
[----:B------:R-:W-:Y:S01]  /*0270*/  SEL R20, R7, RZ, !P1 ;  /* 0x000000ff07147207 */ /* 0x000fe20004800000 */
[----:B------:R-:W-:Y:S02]  /*0280*/  IMAD R7, R23, UR4, RZ ;  /* 0x0000000417077c24 */ /* 0x000fe4000f8e02ff */
[----:B------:R-:W-:Y:S02]  /*0290*/  @P0 IMAD.SHL.U32 R6, R6, 0x40, RZ ;  /* 0x0000004006060824 */ /* 0x000fe400078e00ff */
[----:B------:R-:W-:-:S03]  /*02a0*/  IMAD R7, R20, UR5, R7 ;  /* 0x0000000514077c24 */ /* 0x000fc6000f8e0207 */
[----:B------:R-:W-:Y:S01]  /*02b0*/  @P0 LOP3.LUT R11, R6, 0xfffff000, RZ, 0xc0, !PT ;  /* 0xfffff000060b0812 */ /* 0x000fe200078ec0ff */
[----:B-1----:R-:W-:-:S04]  /*02c0*/  USHF.R.S32.HI UR9, URZ, 0x1f, UR8 ;  /* 0x0000001f3f097899 */ /* 0x002fc80008011408 */
[--C-:B------:R-:W-:Y:S01]  /*02d0*/  @P0 IMAD.MOV.U32 R8, RZ, RZ, R11.reuse ;  /* 0x000000ffff080224 */ /* 0x100fe200078e000b */
[----:B------:R-:W-:Y:S02]  /*02e0*/  @P0 SHF.R.S32.HI R9, RZ, 0x1f, R11 ;  /* 0x0000001fff090819 */ /* 0x000fe4000001140b */
[----:B------:R-:W-:Y:S01]  /*02f0*/  SHF.R.S32.HI R11, RZ, 0x1f, R13 ;  /* 0x0000001fff0b7819 */ /* 0x000fe2000001140d */
[----:B0-----:R-:W-:-:S05]  /*0300*/  IMAD.SHL.U32 R26, R22, 0x4, RZ ;  /* 0x00000004161a7824 */ /* 0x001fca00078e00ff */
[----:B------:R-:W-:Y:S01]  /*0310*/  IADD3 R8, P2, P3, R8, R26, R13 ;  /* 0x0000001a08087210 */ /* 0x000fe20007b5e00d */
[----:B--2---:R-:W-:Y:S01]  /*0320*/  IMAD R10, R4, UR9, RZ ;  /* 0x00000009040a7c24 */ /* 0x004fe2000f8e02ff */
[----:B------:R-:W-:-:S04]  /*0330*/  SHF.R.S32.HI R6, RZ, 0x1f, R26 ;  /* 0x0000001fff067819 */ /* 0x000fc8000001141a */
[----:B------:R-:W-:Y:S01]  /*0340*/  IADD3.X R9, R9, R6, R11, P2, P3 ;  /* 0x0000000609097210 */ /* 0x000fe200017e640b */
[----:B------:R-:W-:Y:S02]  /*0350*/  IMAD R11, R5, UR8, R10 ;  /* 0x00000008050b7c24 */ /* 0x000fe4000f8e020a */
[----:B------:R-:W-:-:S04]  /*0360*/  IMAD.WIDE.U32 R4, R4, UR8, R8 ;  /* 0x0000000804047c25 */ /* 0x000fc8000f8e0008 */
[----:B------:R-:W-:Y:S02]  /*0370*/  IMAD.IADD R5, R5, 0x1, R11 ;  /* 0x0000000105057824 */ /* 0x000fe400078e020b */
[----:B------:R-:W-:Y:S01]  /*0380*/  IMAD.WIDE.U32 R4, R20, UR4, R4 ;  /* 0x0000000414047c25 */ /* 0x000fe2000f8e0004 */
[----:B------:R-:W-:-:S03]  /*0390*/  ULDC.64 UR4, c[0x0][0x210] ;  /* 0x0000840000047ab9 */ /* 0x000fc60000000a00 */
[----:B------:R-:W-:Y:S01]  /*03a0*/  IMAD.IADD R5, R5, 0x1, R7 ;  /* 0x0000000105057824 */ /* 0x000fe200078e0207 */
[----:B------:R-:W-:-:S04]  /*03b0*/  LEA R34, P1, R4, UR4, 0x2 ;  /* 0x0000000404227c11 */ /* 0x000fc8000f8210ff */
[----:B------:R-:W-:-:S05]  /*03c0*/  LEA.HI.X R35, R4, UR5, R5, 0x2, P1 ;  /* 0x0000000504237c11 */ /* 0x000fca00088f1405 */
[----:B------:R-:W2:Y:S04]  /*03d0*/  LDG.E.128 R4, desc[UR6][R34.64] ;  /* 0x0000000622047981 */ /* 0x000ea8000c1e1d00 */
[----:B------:R-:W3:Y:S04]  /*03e0*/  LDG.E.128 R8, desc[UR6][R34.64+0x1000] ;  /* 0x0010000622087981 */ /* 0x000ee8000c1e1d00 */
[----:B------:R-:W4:Y:S04]  /*03f0*/  LDG.E.128 R12, desc[UR6][R34.64+0x2000] ;  /* 0x00200006220c7981 */ /* 0x000f28000c1e1d00 */
[----:B------:R0:W5:Y:S01]  /*0400*/  LDG.E.128 R16, desc[UR6][R34.64+0x3000] ;  /* 0x0030000622107981 */ /* 0x000162000c1e1d00 */
[----:B------:R-:W1:Y:S01]  /*0410*/  S2UR UR5, SR_CgaCtaId ;  /* 0x00000000000579c3 */ /* 0x000e620000008800 */
[----:B------:R-:W-:Y:S01]  /*0420*/  SHF.R.S32.HI R29, RZ, 0x1f, R22 ;  /* 0x0000001fff1d7819 */ /* 0x000fe20000011416 */
[----:B------:R-:W-:Y:S01]  /*0430*/  UMOV UR4, 0x400 ;  /* 0x0000040000047882 */ /* 0x000fe20000000000 */
[----:B------:R-:W-:Y:S01]  /*0440*/  VIADDMNMX R21, R0, -R21, 0x40, PT ;  /* 0x0000004000157446 */ /* 0x000fe20003800915 */
[----:B------:R-:W-:Y:S01]  /*0450*/  BSSY B0, `(.L_x_29) ;  /* 0x0000095000007945 */ /* 0x000fe20003800000 */
[----:B------:R-:W-:-:S02]  /*0460*/  LEA.HI R24, R29, R22, RZ, 0x3 ;  /* 0x000000161d187211 */ /* 0x000fc400078f18ff */
[-C--:B------:R-:W-:Y:S02]  /*0470*/  LEA.HI R25, R29, R22.reuse, RZ, 0x2 ;  /* 0x000000161d197211 */ /* 0x080fe400078f10ff */
[----:B0-----:R-:W-:Y:S02]  /*0480*/  LOP3.LUT R35, R24, 0xfffffff8, RZ, 0xc0, !PT ;  /* 0xfffffff818237812 */ /* 0x001fe400078ec0ff */
[--C-:B------:R-:W-:Y:S02]  /*0490*/  SHF.R.S32.HI R30, RZ, 0x2, R25.reuse ;  /* 0x00000002ff1e7819 */ /* 0x100fe40000011419 */
[----:B------:R-:W-:Y:S02]  /*04a0*/  LOP3.LUT R31, R25, 0x7ffffffc, RZ, 0xc0, !PT ;  /* 0x7ffffffc191f7812 */ /* 0x000fe400078ec0ff */
[----:B------:R-:W-:Y:S01]  /*04b0*/  SHF.R.S32.HI R33, RZ, 0x1f, R25 ;  /* 0x0000001fff217819 */ /* 0x000fe20000011419 */
[C---:B------:R-:W-:Y:S01]  /*04c0*/  IMAD.IADD R25, R22.reuse, 0x1, -R35 ;  /* 0x0000000116197824 */ /* 0x040fe200078e0a23 */
[CC--:B------:R-:W-:Y:S01]  /*04d0*/  LEA.HI R32, R29.reuse, R22.reuse, RZ, 0x7 ;  /* 0x000000161d207211 */ /* 0x0c0fe200078f38ff */
[----:B------:R-:W-:Y:S01]  /*04e0*/  IMAD.IADD R31, R22, 0x1, -R31 ;  /* 0x00000001161f7824 */ /* 0x000fe200078e0a1f */
[----:B------:R-:W-:-:S02]  /*04f0*/  LEA.HI R27, R29, R22, RZ, 0x5 ;  /* 0x000000161d1b7211 */ /* 0x000fc400078f28ff */
[----:B------:R-:W-:Y:S01]  /*0500*/  LEA.HI R29, R29, R22, RZ, 0x6 ;  /* 0x000000161d1d7211 */ /* 0x000fe200078f30ff */
[----:B------:R-:W-:Y:S01]  /*0510*/  IMAD.SHL.U32 R32, R32, 0x8, RZ ;  /* 0x0000000820207824 */ /* 0x000fe200078e00ff */
[----:B------:R-:W-:Y:S01]  /*0520*/  SHF.R.S32.HI R28, RZ, 0x5, R27 ;  /* 0x00000005ff1c7819 */ /* 0x000fe2000001141b */
[----:B-1----:R-:W-:Y:S01]  /*0530*/  ULEA UR4, UR5, UR4, 0x18 ;  /* 0x0000000405047291 */ /* 0x002fe2000f8ec03f */
[----:B------:R-:W-:Y:S02]  /*0540*/  SHF.R.S32.HI R34, RZ, 0x1f, R24 ;  /* 0x0000001fff227819 */ /* 0x000fe40000011418 */
[----:B------:R-:W-:Y:S01]  /*0550*/  LEA.HI R27, R27, R28, RZ, 0x1 ;  /* 0x0000001c1b1b7211 */ /* 0x000fe200078f08ff */
[----:B------:R-:W-:Y:S01]  /*0560*/  ULDC UR5, c[0x0][0x268] ;  /* 0x00009a0000057ab9 */ /* 0x000fe20000000800 */
[----:B------:R-:W-:Y:S02]  /*0570*/  LOP3.LUT R32, R32, 0x7ffffc00, RZ, 0xc0, !PT ;  /* 0x7ffffc0020207812 */ /* 0x000fe400078ec0ff */
[----:B------:R-:W-:-:S02]  /*0580*/  LEA R35, R22, UR4, 0x4 ;  /* 0x0000000416237c11 */ /* 0x000fc4000f8e20ff */
[----:B------:R-:W-:Y:S02]  /*0590*/  SHF.R.S32.HI R22, RZ, 0x3, R24 ;  /* 0x00000003ff167819 */ /* 0x000fe40000011418 */
[----:B------:R-:W-:Y:S02]  /*05a0*/  LEA.HI R33, R33, R30, RZ, 0x3 ;  /* 0x0000001e21217211 */ /* 0x000fe400078f18ff */
[----:B------:R-:W-:Y:S01]  /*05b0*/  LEA.HI R34, R34, R22, RZ, 0x2 ;  /* 0x0000001622227211 */ /* 0x000fe200078f10ff */
[----:B------:R-:W-:Y:S01]  /*05c0*/  VIADD R0, R22, 0x20 ;  /* 0x0000002016007836 */ /* 0x000fe20000000000 */
[----:B------:R-:W-:Y:S01]  /*05d0*/  LOP3.LUT R37, R27, 0xfffffffe, RZ, 0xc0, !PT ;  /* 0xfffffffe1b257812 */ /* 0x000fe200078ec0ff */
[----:B------:R-:W-:Y:S01]  /*05e0*/  IMAD R27, R31, 0x2, R32 ;  /* 0x000000021f1b7824 */ /* 0x000fe200078e0220 */
[----:B------:R-:W-:Y:S02]  /*05f0*/  LOP3.LUT R33, R33, 0xfffffff8, RZ, 0xc0, !PT ;  /* 0xfffffff821217812 */ /* 0x000fe400078ec0ff */
[----:B------:R-:W-:Y:S01]  /*0600*/  LOP3.LUT R31, R34, 0xffffffc, RZ, 0xc0, !PT ;  /* 0x0ffffffc221f7812 */ /* 0x000fe200078ec0ff */
[----:B------:R-:W-:Y:S01]  /*0610*/  IMAD.IADD R28, R28, 0x1, -R37 ;  /* 0x000000011c1c7824 */ /* 0x000fe200078e0a25 */
[----:B------:R-:W-:Y:S01]  /*0620*/  SHF.R.S32.HI R34, RZ, 0x6, R29 ;  /* 0x00000006ff227819 */ /* 0x000fe2000001141d */
[----:B------:R-:W-:Y:S01]  /*0630*/  IMAD.IADD R24, R30, 0x1, -R33 ;  /* 0x000000011e187824 */ /* 0x000fe200078e0a21 */
[----:B------:R-:W-:Y:S01]  /*0640*/  LEA.HI R36, R25, R25, RZ, 0x1 ;  /* 0x0000001919247211 */ /* 0x000fe200078f08ff */
[----:B------:R-:W-:-:S02]  /*0650*/  IMAD.IADD R37, R22, 0x1, -R31 ;  /* 0x0000000116257824 */ /* 0x000fc400078e0a1f */
[C---:B------:R-:W-:Y:S02]  /*0660*/  IMAD R27, R28.reuse, 0x100, R27 ;  /* 0x000001001c1b7824 */ /* 0x040fe400078e021b */
[----:B------:R-:W-:Y:S01]  /*0670*/  IMAD.SHL.U32 R28, R28, 0x40, RZ ;  /* 0x000000401c1c7824 */ /* 0x000fe200078e00ff */
[----:B--2---:R-:W-:Y:S04]  /*0680*/  STS.128 [R35], R4 ;  /* 0x0000000423007388 */ /* 0x004fe80000000c00 */
[----:B---3--:R0:W-:Y:S04]  /*0690*/  STS.128 [R35+0x1000], R8 ;  /* 0x0010000823007388 */ /* 0x0081e80000000c00 */
[----:B----4-:R-:W-:Y:S04]  /*06a0*/  STS.128 [R35+0x2000], R12 ;  /* 0x0020000c23007388 */ /* 0x010fe80000000c00 */
[----:B-----5:R1:W-:Y:S01]  /*06b0*/  STS.128 [R35+0x3000], R16 ;  /* 0x0030001023007388 */ /* 0x0203e20000000c00 */
[----:B------:R-:W-:Y:S01]  /*06c0*/  BAR.SYNC.DEFER_BLOCKING 0x0 ;  /* 0x0000000000007b1d */ /* 0x000fe20000010000 */
[----:B0-----:R-:W-:Y:S01]  /*06d0*/  IMAD.SHL.U32 R8, R25, 0x8, RZ ;  /* 0x0000000819087824 */ /* 0x001fe200078e00ff */
[----:B------:R-:W-:-:S02]  /*06e0*/  LOP3.LUT R25, R28, 0x40, RZ, 0xc0, !PT ;  /* 0x000000401c197812 */ /* 0x000fc400078ec0ff */
[----:B-1----:R-:W-:Y:S01]  /*06f0*/  SHF.R.S32.HI R19, RZ, 0x1f, R24 ;  /* 0x0000001fff137819 */ /* 0x002fe20000011418 */
[----:B------:R-:W-:Y:S02]  /*0700*/  IMAD.SHL.U32 R17, R34, 0x8, RZ ;  /* 0x0000000822117824 */ /* 0x000fe400078e00ff */
[----:B------:R-:W-:Y:S01]  /*0710*/  IMAD.SHL.U32 R18, R36, 0x200, RZ ;  /* 0x0000020024127824 */ /* 0x000fe200078e00ff */
[----:B------:R-:W-:Y:S01]  /*0720*/  LEA.HI R19, R19, R24, RZ, 0x2 ;  /* 0x0000001813137211 */ /* 0x000fe200078f10ff */
[----:B------:R-:W-:-:S03]  /*0730*/  IMAD R16, R34, 0x8, R37 ;  /* 0x0000000822107824 */ /* 0x000fc600078e0225 */
[----:B------:R-:W-:Y:S01]  /*0740*/  LOP3.LUT R35, R18, 0x7ffffc00, RZ, 0xc0, !PT ;  /* 0x7ffffc0012237812 */ /* 0x000fe200078ec0ff */
[C---:B------:R-:W-:Y:S01]  /*0750*/  IMAD.SHL.U32 R28, R19.reuse, 0x10, RZ ;  /* 0x00000010131c7824 */ /* 0x040fe200078e00ff */
[----:B------:R-:W-:Y:S01]  /*0760*/  LOP3.LUT R19, R19, 0x7fffffc, RZ, 0xc0, !PT ;  /* 0x07fffffc13137812 */ /* 0x000fe200078ec0ff */
[----:B------:R-:W0:Y:S01]  /*0770*/  LDS R15, [R26+UR4+0x1c00] ;  /* 0x001c00041a0f7984 */ /* 0x000e220008000800 */
[----:B------:R-:W-:Y:S01]  /*0780*/  LOP3.LUT R18, R25, 0x8, R8, 0xf8, !PT ;  /* 0x0000000819127812 */ /* 0x000fe200078ef808 */
[----:B------:R-:W-:Y:S01]  /*0790*/  IMAD.U32 R16, R16, 0x10, R35 ;  /* 0x0000001010107824 */ /* 0x000fe200078e0023 */
[----:B------:R-:W-:Y:S01]  /*07a0*/  LOP3.LUT R28, R28, 0x40, RZ, 0xc0, !PT ;  /* 0x000000401c1c7812 */ /* 0x000fe200078ec0ff */
[----:B------:R-:W1:Y:S01]  /*07b0*/  LDS R33, [R26+UR4] ;  /* 0x000000041a217984 */ /* 0x000e620008000800 */
[----:B------:R-:W-:Y:S01]  /*07c0*/  IMAD.IADD R24, R24, 0x1, -R19 ;  /* 0x0000000118187824 */ /* 0x000fe200078e0a13 */
[----:B------:R-:W-:Y:S02]  /*07d0*/  SHF.R.U32.HI R25, RZ, 0x3, R25 ;  /* 0x00000003ff197819 */ /* 0x000fe40000011619 */
[----:B------:R-:W2:Y:S01]  /*07e0*/  LDS R32, [R26+UR4+0x400] ;  /* 0x000400041a207984 */ /* 0x000ea20008000800 */
[----:B------:R-:W-:Y:S01]  /*07f0*/  LOP3.LUT R17, R28, 0x8, R17, 0xf8, !PT ;  /* 0x000000081c117812 */ /* 0x000fe200078ef811 */
[----:B------:R-:W-:Y:S01]  /*0800*/  IMAD R27, R24, 0x10, R27 ;  /* 0x00000010181b7824 */ /* 0x000fe200078e021b */
[----:B------:R-:W-:Y:S01]  /*0810*/  SHF.R.U32.HI R28, RZ, 0x3, R28 ;  /* 0x00000003ff1c7819 */ /* 0x000fe2000001161c */
[----:B------:R-:W3:Y:S01]  /*0820*/  LDS R29, [R26+UR4+0x800] ;  /* 0x000800041a1d7984 */ /* 0x000ee20008000800 */
[----:B------:R-:W-:-:S02]  /*0830*/  LOP3.LUT R25, R18, R25, RZ, 0x3c, !PT ;  /* 0x0000001912197212 */ /* 0x000fc400078e3cff */
[----:B------:R-:W-:Y:S01]  /*0840*/  LOP3.LUT R28, R17, R28, RZ, 0x3c, !PT ;  /* 0x0000001c111c7212 */ /* 0x000fe200078e3cff */
[----:B------:R-:W4:Y:S02]  /*0850*/  LDS R31, [R26+UR4+0xc00] ;  /* 0x000c00041a1f7984 */ /* 0x000f240008000800 */
[----:B------:R-:W-:Y:S02]  /*0860*/  IMAD.IADD R16, R16, 0x1, R25 ;  /* 0x0000000110107824 */ /* 0x000fe400078e0219 */
[----:B------:R-:W5:Y:S04]  /*0870*/  LDS R10, [R26+UR4+0x1000] ;  /* 0x001000041a0a7984 */ /* 0x000f680008000800 */
[----:B------:R-:W5:Y:S04]  /*0880*/  LDS R30, [R26+UR4+0x1400] ;  /* 0x001400041a1e7984 */ /* 0x000f680008000800 */
[----:B------:R-:W5:Y:S04]  /*0890*/  LDS R11, [R26+UR4+0x1800] ;  /* 0x001800041a0b7984 */ /* 0x000f680008000800 */
[----:B------:R-:W5:Y:S04]  /*08a0*/  LDS R4, [R26+UR4+0x2000] ;  /* 0x002000041a047984 */ /* 0x000f680008000800 */
[----:B------:R-:W5:Y:S04]  /*08b0*/  LDS R5, [R26+UR4+0x2400] ;  /* 0x002400041a057984 */ /* 0x000f680008000800 */
[----:B------:R-:W5:Y:S01]  /*08c0*/  LDS R6, [R26+UR4+0x2800] ;  /* 0x002800041a067984 */ /* 0x000f620008000800 */
[----:B0-----:R-:W-:Y:S01]  /*08d0*/  FMUL.FTZ R24, R15, UR5 ;  /* 0x000000050f187c20 */ /* 0x001fe20008410000 */
[----:B------:R-:W-:-:S02]  /*08e0*/  IMAD.IADD R15, R28, 0x1, R27 ;  /* 0x000000011c0f7824 */ /* 0x000fc400078e021b */
[----:B------:R-:W0:Y:S01]  /*08f0*/  LDS R7, [R26+UR4+0x2c00] ;  /* 0x002c00041a077984 */ /* 0x000e220008000800 */
[----:B-1----:R-:W-:Y:S02]  /*0900*/  FMUL.FTZ R17, R33, UR5 ;  /* 0x0000000521117c20 */ /* 0x002fe40008410000 */
[----:B------:R-:W-:Y:S01]  /*0910*/  LEA R27, R15, UR4, 0x1 ;  /* 0x000000040f1b7c11 */ /* 0x000fe2000f8e08ff */
[----:B------:R-:W1:Y:S01]  /*0920*/  LDS R9, [R26+UR4+0x3000] ;  /* 0x003000041a097984 */ /* 0x000e620008000800 */
[----:B--2---:R-:W-:-:S03]  /*0930*/  FMUL.FTZ R32, R32, UR5 ;  /* 0x0000000520207c20 */ /* 0x004fc60008410000 */
[----:B------:R-:W2:Y:S01]  /*0940*/  LDS R12, [R26+UR4+0x3400] ;  /* 0x003400041a0c7984 */ /* 0x000ea20008000800 */
[----:B---3--:R-:W-:Y:S01]  /*0950*/  FMUL.FTZ R18, R29, UR5 ;  /* 0x000000051d127c20 */ /* 0x008fe20008410000 */
[----:B------:R-:W-:Y:S02]  /*0960*/  F2FP.BF16.F32.PACK_AB R17, R32, R17 ;  /* 0x000000112011723e */ /* 0x000fe400000010ff */
[----:B------:R-:W3:Y:S01]  /*0970*/  LDS R13, [R26+UR4+0x3800] ;  /* 0x003800041a0d7984 */ /* 0x000ee20008000800 */
[----:B----4-:R-:W-:-:S03]  /*0980*/  FMUL.FTZ R31, R31, UR5 ;  /* 0x000000051f1f7c20 */ /* 0x010fc60008410000 */
[----:B------:R4:W4:Y:S01]  /*0990*/  LDS R14, [R26+UR4+0x3c00] ;  /* 0x003c00041a0e7984 */ /* 0x0009220008000800 */
[----:B-----5:R-:W-:Y:S01]  /*09a0*/  FMUL.FTZ R10, R10, UR5 ;  /* 0x000000050a0a7c20 */ /* 0x020fe20008410000 */
[----:B------:R-:W-:Y:S01]  /*09b0*/  F2FP.BF16.F32.PACK_AB R18, R31, R18 ;  /* 0x000000121f12723e */ /* 0x000fe200000010ff */
[----:B------:R-:W-:Y:S01]  /*09c0*/  FMUL.FTZ R19, R30, UR5 ;  /* 0x000000051e137c20 */ /* 0x000fe20008410000 */
[----:B------:R-:W-:Y:S01]  /*09d0*/  STS [R27+0x4000], R17 ;  /* 0x004000111b007388 */ /* 0x000fe20000000800 */
[----:B------:R-:W-:-:S03]  /*09e0*/  FMUL.FTZ R11, R11, UR5 ;  /* 0x000000050b0b7c20 */ /* 0x000fc60008410000 */
[----:B------:R-:W-:Y:S01]  /*09f0*/  F2FP.BF16.F32.PACK_AB R19, R19, R10 ;  /* 0x0000000a1313723e */ /* 0x000fe200000010ff */
[----:B------:R5:W-:Y:S01]  /*0a00*/  STS [R27+0x4100], R18 ;  /* 0x004100121b007388 */ /* 0x000be20000000800 */
[----:B------:R-:W-:Y:S01]  /*0a10*/  FMUL.FTZ R4, R4, UR5 ;  /* 0x0000000504047c20 */ /* 0x000fe20008410000 */
[----:B------:R-:W-:Y:S02]  /*0a20*/  F2FP.BF16.F32.PACK_AB R24, R24, R11 ;  /* 0x0000000b1818723e */ /* 0x000fe400000010ff */
[----:B------:R-:W-:Y:S01]  /*0a30*/  STS [R27+0x4400], R19 ;  /* 0x004400131b007388 */ /* 0x000fe20000000800 */
[----:B------:R-:W5:Y:S01]  /*0a40*/  LDC.64 R10, c[0x0][0x258] ;  /* 0x00009600ff0a7b82 */ /* 0x000f620000000a00 */
[----:B------:R-:W-:Y:S02]  /*0a50*/  FMUL.FTZ R5, R5, UR5 ;  /* 0x0000000505057c20 */ /* 0x000fe40008410000 */
[----:B------:R-:W-:Y:S01]  /*0a60*/  STS [R27+0x4500], R24 ;  /* 0x004500181b007388 */ /* 0x000fe20000000800 */
[----:B------:R-:W-:-:S02]  /*0a70*/  FMUL.FTZ R6, R6, UR5 ;  /* 0x0000000506067c20 */ /* 0x000fc40008410000 */
[----:B------:R-:W-:Y:S02]  /*0a80*/  F2FP.BF16.F32.PACK_AB R15, R5, R4 ;  /* 0x00000004050f723e */ /* 0x000fe400000010ff */
[----:B------:R-:W-:Y:S01]  /*0a90*/  LEA R4, R16, UR4, 0x1 ;  /* 0x0000000410047c11 */ /* 0x000fe2000f8e08ff */
[----:B0-----:R-:W-:Y:S01]  /*0aa0*/  FMUL.FTZ R7, R7, UR5 ;  /* 0x0000000507077c20 */ /* 0x001fe20008410000 */
[----:B------:R-:W-:Y:S01]  /*0ab0*/  UIADD3 UR4, UR4, 0x4000, URZ ;  /* 0x0000400004047890 */ /* 0x000fe2000fffe03f */
[----:B------:R0:W-:Y:S01]  /*0ac0*/  STS [R27+0x5000], R15 ;  /* 0x0050000f1b007388 */ /* 0x0001e20000000800 */
[----:B-1----:R-:W-:Y:S02]  /*0ad0*/  FMUL.FTZ R9, R9, UR5 ;  /* 0x0000000509097c20 */ /* 0x002fe40008410000 */
[----:B------:R-:W-:Y:S01]  /*0ae0*/  F2FP.BF16.F32.PACK_AB R25, R7, R6 ;  /* 0x000000060719723e */ /* 0x000fe200000010ff */
[----:B--2---:R-:W-:-:S04]  /*0af0*/  FMUL.FTZ R12, R12, UR5 ;  /* 0x000000050c0c7c20 */ /* 0x004fc80008410000 */
[----:B------:R1:W-:Y:S01]  /*0b00*/  STS [R27+0x5100], R25 ;  /* 0x005100191b007388 */ /* 0x0003e20000000800 */
[----:B---3--:R-:W-:Y:S01]  /*0b10*/  FMUL.FTZ R13, R13, UR5 ;  /* 0x000000050d0d7c20 */ /* 0x008fe20008410000 */
[----:B----4-:R-:W-:Y:S01]  /*0b20*/  F2FP.BF16.F32.PACK_AB R26, R12, R9 ;  /* 0x000000090c1a723e */ /* 0x010fe200000010ff */
[----:B-----5:R-:W-:Y:S02]  /*0b30*/  IMAD R18, R10, UR9, RZ ;  /* 0x000000090a127c24 */ /* 0x020fe4000f8e02ff */
[----:B------:R-:W-:Y:S01]  /*0b40*/  FMUL.FTZ R14, R14, UR5 ;  /* 0x000000050e0e7c20 */ /* 0x000fe20008410000 */
[----:B------:R-:W-:Y:S01]  /*0b50*/  ULDC UR5, c[0x0][0x244] ;  /* 0x0000910000057ab9 */ /* 0x000fe20000000800 */
[----:B------:R1:W-:Y:S01]  /*0b60*/  STS [R27+0x5400], R26 ;  /* 0x0054001a1b007388 */ /* 0x0003e20000000800 */
[----:B------:R-:W-:Y:S01]  /*0b70*/  SHF.R.S32.HI R9, RZ, 0x1f, R8 ;  /* 0x0000001fff097819 */ /* 0x000fe20000011408 */
[----:B0-----:R-:W-:Y:S01]  /*0b80*/  IMAD R15, R11, UR8, R18 ;  /* 0x000000080b0f7c24 */ /* 0x001fe2000f8e0212 */
[----:B------:R-:W-:-:S02]  /*0b90*/  F2FP.BF16.F32.PACK_AB R14, R14, R13 ;  /* 0x0000000d0e0e723e */ /* 0x000fc400000010ff */
[----:B------:R-:W-:Y:S02]  /*0ba0*/  CS2R R12, SRZ ;  /* 0x00000000000c7805 */ /* 0x000fe4000001ff00 */
[--C-:B------:R-:W-:Y:S01]  /*0bb0*/  @P0 IMAD.MOV.U32 R12, RZ, RZ, R2.reuse ;  /* 0x000000ffff0c0224 */ /* 0x100fe200078e0002 */
[----:B------:R-:W-:Y:S01]  /*0bc0*/  @P0 SHF.R.S32.HI R13, RZ, 0x1f, R2 ;  /* 0x0000001fff0d0819 */ /* 0x000fe20000011402 */
[----:B------:R1:W-:Y:S01]  /*0bd0*/  STS [R27+0x5500], R14 ;  /* 0x0055000e1b007388 */ /* 0x0003e20000000800 */
[----:B------:R-:W-:Y:S01]  /*0be0*/  IMAD.WIDE.U32 R10, R10, UR8, R8 ;  /* 0x000000080a0a7c25 */ /* 0x000fe2000f8e0008 */
[----:B------:R-:W-:Y:S01]  /*0bf0*/  ULDC.64 UR8, c[0x0][0x260] ;  /* 0x0000980000087ab9 */ /* 0x000fe20000000a00 */
[----:B------:R-:W-:Y:S01]  /*0c00*/  BAR.SYNC.DEFER_BLOCKING 0x0 ;  /* 0x0000000000007b1d */ /* 0x000fe20000010000 */
[C---:B------:R-:W-:Y:S01]  /*0c10*/  IADD3 R12, P0, R22.reuse, R12, RZ ;  /* 0x0000000c160c7210 */ /* 0x040fe20007f1e0ff */
[----:B------:R-:W-:Y:S02]  /*0c20*/  IMAD R23, R23, UR8, RZ ;  /* 0x0000000817177c24 */ /* 0x000fe4000f8e02ff */
[----:B------:R-:W-:Y:S01]  /*0c30*/  IMAD.IADD R11, R11, 0x1, R15 ;  /* 0x000000010b0b7824 */ /* 0x000fe200078e020f */
[----:B------:R-:W-:Y:S01]  /*0c40*/  LEA.HI.X.SX32 R13, R22, R13, 0x1, P0 ;  /* 0x0000000d160d7211 */ /* 0x000fe200000f0eff */
[----:B------:R-:W-:Y:S01]  /*0c50*/  IMAD R23, R20, UR9, R23 ;  /* 0x0000000914177c24 */ /* 0x000fe2000f8e0217 */
[----:B------:R-:W-:-:S02]  /*0c60*/  ISETP.GE.AND P0, PT, R8, UR5, PT ;  /* 0x0000000508007c0c */ /* 0x000fc4000bf06270 */
[----:B------:R-:W-:Y:S01]  /*0c70*/  LEA R8, R16, UR4, 0x1 ;  /* 0x0000000410087c11 */ /* 0x000fe2000f8e08ff */
[----:B------:R-:W-:Y:S01]  /*0c80*/  IMAD.WIDE R18, R3, 0x40, R12 ;  /* 0x0000004003127825 */ /* 0x000fe200078e020c */
[-C--:B------:R-:W-:Y:S02]  /*0c90*/  ISETP.GE.OR P1, PT, R22, R21.reuse, P0 ;  /* 0x000000151600720c */ /* 0x080fe40000726670 */
[----:B------:R-:W-:Y:S01]  /*0ca0*/  ISETP.GE.OR P0, PT, R0, R21, P0 ;  /* 0x000000150000720c */ /* 0x000fe20000706670 */
[----:B------:R-:W-:-:S04]  /*0cb0*/  IMAD.WIDE.U32 R20, R20, UR8, R10 ;  /* 0x0000000814147c25 */ /* 0x000fc8000f8e000a */
[----:B------:R-:W-:Y:S01]  /*0cc0*/  IMAD.IADD R13, R21, 0x1, R23 ;  /* 0x00000001150d7824 */ /* 0x000fe200078e0217 */
[----:B------:R-:W0:Y:S05]  /*0cd0*/  LDS.128 R4, [R4+0x4400] ;  /* 0x0044000004047984 */ /* 0x000e2a0000000c00 */
[----:B-1----:R-:W-:Y:S05]  /*0ce0*/  @P1 BRA `(.L_x_30) ;  /* 0x00000000002c1947 */ /* 0x002fea0003800000 */
[----:B------:R-:W1:Y:S01]  /*0cf0*/  LDS.128 R8, [R8] ;  /* 0x0000000008087984 */ /* 0x000e620000000c00 */
[----:B------:R-:W-:Y:S01]  /*0d00*/  ULDC.64 UR4, c[0x0][0x250] ;  /* 0x0000940000047ab9 */ /* 0x000fe20000000a00 */
[----:B------:R-:W-:Y:S02]  /*0d10*/  IMAD.MOV.U32 R12, RZ, RZ, R20 ;  /* 0x000000ffff0c7224 */ /* 0x000fe400078e0014 */
[----:B------:R-:W-:Y:S02]  /*0d20*/  IMAD R15, R19, UR4, RZ ;  /* 0x00000004130f7c24 */ /* 0x000fe4000f8e02ff */
[----:B------:R-:W-:-:S04]  /*0d30*/  IMAD.WIDE.U32 R2, R18, UR4, R12 ;  /* 0x0000000412027c25 */ /* 0x000fc8000f8e000c */
[----:B------:R-:W-:Y:S01]  /*0d40*/  IMAD R15, R18, UR5, R15 ;  /* 0x00000005120f7c24 */ /* 0x000fe2000f8e020f */
[----:B------:R-:W-:Y:S02]  /*0d50*/  ULDC.64 UR4, c[0x0][0x238] ;  /* 0x00008e0000047ab9 */ /* 0x000fe40000000a00 */
[----:B------:R-:W-:Y:S01]  /*0d60*/  LEA R14, P1, R2, UR4, 0x1 ;  /* 0x00000004020e7c11 */ /* 0x000fe2000f8208ff */
[----:B------:R-:W-:-:S05]  /*0d70*/  IMAD.IADD R3, R3, 0x1, R15 ;  /* 0x0000000103037824 */ /* 0x000fca00078e020f */
[----:B------:R-:W-:-:S05]  /*0d80*/  LEA.HI.X R15, R2, UR5, R3, 0x1, P1 ;  /* 0x00000005020f7c11 */ /* 0x000fca00088f0c03 */
[----:B-1----:R1:W-:Y:S02]  /*0d90*/  STG.E.128 desc[UR6][R14.64], R8 ;  /* 0x000000080e007986 */ /* 0x0023e4000c101d06 */
.L_x_30:
[----:B------:R-:W-:Y:S05]  /*0da0*/  BSYNC B0 ;  /* 0x0000000000007941 */ /* 0x000fea0003800000 */
.L_x_29:
[----:B------:R-:W-:Y:S05]  /*0db0*/  @P0 EXIT ;  /* 0x000000000000094d */ /* 0x000fea0003800000 */
[----:B-1----:R-:W-:Y:S01]  /*0dc0*/  IADD3 R9, P0, R18, 0x20, RZ ;  /* 0x0000002012097810 */ /* 0x002fe20007f1e0ff */
[----:B------:R-:W-:Y:S01]  /*0dd0*/  ULDC.64 UR4, c[0x0][0x250] ;  /* 0x0000940000047ab9 */ /* 0x000fe20000000a00 */
[----:B------:R-:W-:Y:S02]  /*0de0*/  IMAD.MOV.U32 R2, RZ, RZ, R20 ;  /* 0x000000ffff027224 */ /* 0x000fe400078e0014 */
[----:B------:R-:W-:Y:S02]  /*0df0*/  IMAD.MOV.U32 R3, RZ, RZ, R13 ;  /* 0x000000ffff037224 */ /* 0x000fe400078e000d */
[----:B------:R-:W-:Y:S02]  /*0e00*/  IMAD.X R18, RZ, RZ, R19, P0 ;  /* 0x000000ffff127224 */ /* 0x000fe400000e0613 */
[----:B------:R-:W-:-:S04]  /*0e10*/  IMAD.WIDE.U32 R2, R9, UR4, R2 ;  /* 0x0000000409027c25 */ /* 0x000fc8000f8e0002 */
[----:B------:R-:W-:-:S04]  /*0e20*/  IMAD R18, R18, UR4, RZ ;  /* 0x0000000412127c24 */ /* 0x000fc8000f8e02ff */
[----:B------:R-:W-:Y:S01]  /*0e30*/  IMAD R9, R9, UR5, R18 ;  /* 0x0000000509097c24 */ /* 0x000fe2000f8e0212 */
[----:B------:R-:W-:Y:S02]  /*0e40*/  ULDC.64 UR4, c[0x0][0x238] ;  /* 0x00008e0000047ab9 */ /* 0x000fe40000000a00 */
[----:B------:R-:W-:Y:S01]  /*0e50*/  LEA R8, P0, R2, UR4, 0x1 ;  /* 0x0000000402087c11 */ /* 0x000fe2000f8008ff */
[----:B------:R-:W-:-:S05]  /*0e60*/  IMAD.IADD R3, R3, 0x1, R9 ;  /* 0x0000000103037824 */ /* 0x000fca00078e0209 */
[----:B------:R-:W-:-:S05]  /*0e70*/  LEA.HI.X R9, R2, UR5, R3, 0x1, P0 ;  /* 0x0000000502097c11 */ /* 0x000fca00080f0c03 */
[----:B0-----:R-:W-:Y:S01]  /*0e80*/  STG.E.128 desc[UR6][R8.64], R4 ;  /* 0x0000000408007986 */ /* 0x001fe2000c101d06 */
[----:B------:R-:W-:Y:S05]  /*0e90*/  EXIT ;  /* 0x000000000000794d */ /* 0x000fea0003800000 */
.L_x_31:
        /* <DEDUP_REMOVED lines=14> */
.L_x_110:


//--------------------- .text._ZN7cutlass13device_kernelIN5flash19enable_sm80_to_sm89INS1_16FlashAttnBwdSm80INS1_25CollectiveMainloopBwdSm80ILi2ELi2EN4cute5tupleIJNS5_1CILi64EEENS7_ILi128EEES8_EEENS_10bfloat16_tEfNS_4arch4Sm80ELb1ELb0ELb1ELb1ELb1ELb0ELb0ELb0ELi2ELi2ELi4ELi2ELb1EEENS1_24CollectiveEpilogueBwdGQAISA_fSD_Li256ELb1ELb1EEENS1_25SingleTileBwdLPTSchedulerILb1ELi128ELb1EEEEEEEEEvNT_6ParamsE --------------------------
	.section	.text._ZN7cutlass13device_kernelIN5flash19enable_sm80_to_sm89INS1_16FlashAttnBwdSm80INS1_25CollectiveMainloopBwdSm80ILi2ELi2EN4cute5tupleIJNS5_1CILi64EEENS7_ILi128EEES8_EEENS_10bfloat16_tEfNS_4arch4Sm80ELb1ELb0ELb1ELb1ELb1ELb0ELb0ELb0ELi2ELi2ELi4ELi2ELb1EEENS1_24CollectiveEpilogueBwdGQAISA_fSD_Li256ELb1ELb1EEENS1_25SingleTileBwdLPTSchedulerILb1ELi128ELb1EEEEEEEEEvNT_6ParamsE,"ax",@progbits
	.align	128
.text._ZN7cutlass13device_kernelIN5flash19enable_sm80_to_sm89INS1_16FlashAttnBwdSm80INS1_25CollectiveMainloopBwdSm80ILi2ELi2EN4cute5tupleIJNS5_1CILi64EEENS7_ILi128EEES8_EEENS_10bfloat16_tEfNS_4arch4Sm80ELb1ELb0ELb1ELb1ELb1ELb0ELb0ELb0ELi2ELi2ELi4ELi2ELb1EEENS1_24CollectiveEpilogueBwdGQAISA_fSD_Li256ELb1ELb1EEENS1_25SingleTileBwdLPTSchedulerILb1ELi128ELb1EEEEEEEEEvNT_6ParamsE:
        .type           _ZN7cutlass13device_kernelIN5flash19enable_sm80_to_sm89INS1_16FlashAttnBwdSm80INS1_25CollectiveMainloopBwdSm80ILi2ELi2EN4cute5tupleIJNS5_1CILi64EEENS7_ILi128EEES8_EEENS_10bfloat16_tEfNS_4arch4Sm80ELb1ELb0ELb1ELb1ELb1ELb0ELb0ELb0ELi2ELi2ELi4ELi2ELb1EEENS1_24CollectiveEpilogueBwdGQAISA_fSD_Li256ELb1ELb1EEENS1_25SingleTileBwdLPTSchedulerILb1ELi128ELb1EEEEEEEEEvNT_6ParamsE,@function
        .size           _ZN7cutlass13device_kernelIN5flash19enable_sm80_to_sm89INS1_16FlashAttnBwdSm80INS1_25CollectiveMainloopBwdSm80ILi2ELi2EN4cute5tupleIJNS5_1CILi64EEENS7_ILi128EEES8_EEENS_10bfloat16_tEfNS_4arch4Sm80ELb1ELb0ELb1ELb1ELb1ELb0ELb0ELb0ELi2ELi2ELi4ELi2ELb1EEENS1_24CollectiveEpilogueBwdGQAISA_fSD_Li256ELb1ELb1EEENS1_25SingleTileBwdLPTSchedulerILb1ELi128ELb1EEEEEEEEEvNT_6ParamsE,(.L_x_111 - _ZN7cutlass13device_kernelIN5flash19enable_sm80_to_sm89INS1_16FlashAttnBwdSm80INS1_25CollectiveMainloopBwdSm80ILi2ELi2EN4cute5tupleIJNS5_1CILi64EEENS7_ILi128EEES8_EEENS_10bfloat16_tEfNS_4arch4Sm80ELb1ELb0ELb1ELb1ELb1ELb0ELb0ELb0ELi2ELi2ELi4ELi2ELb1EEENS1_24CollectiveEpilogueBwdGQAISA_fSD_Li256ELb1ELb1EEENS1_25SingleTileBwdLPTSchedulerILb1ELi128ELb1EEEEEEEEEvNT_6ParamsE)
        .other          _ZN7cutlass13device_kernelIN5flash19enable_sm80_to_sm89INS1_16FlashAttnBwdSm80INS1_25CollectiveMainloopBwdSm80ILi2ELi2EN4cute5tupleIJNS5_1CILi64EEENS7_ILi128EEES8_EEENS_10bfloat16_tEfNS_4arch4Sm80ELb1ELb0ELb1ELb1ELb1ELb0ELb0ELb0ELi2ELi2ELi4ELi2ELb1EEENS1_24CollectiveEpilogueBwdGQAISA_fSD_Li256ELb1ELb1EEENS1_25SingleTileBwdLPTSchedulerILb1ELi128ELb1EEEEEEEEEvNT_6ParamsE,@"STO_CUDA_ENTRY STV_DEFAULT"
_ZN7cutlass13device_kernelIN5flash19enable_sm80_to_sm89INS1_16FlashAttnBwdSm80INS1_25CollectiveMainloopBwdSm80ILi2ELi2EN4cute5tupleIJNS5_1CILi64EEENS7_ILi128EEES8_EEENS_10bfloat16_tEfNS_4arch4Sm80ELb1ELb0ELb1ELb1ELb1ELb0ELb0ELb0ELi2ELi2ELi4ELi2ELb1EEENS1_24CollectiveEpilogueBwdGQAISA_fSD_Li256ELb1ELb1EEENS1_25SingleTileBwdLPTSchedulerILb1ELi128ELb1EEEEEEEEEvNT_6ParamsE:
[----:B------:R-:W-:Y:S01]  /*0000*/  LDC R1, c[0x0][0x28] ;  /* 0x00000a00ff017b82 */ /* 0x000fe20000000800 */
[----:B------:R-:W-:Y:S05]  /*0010*/  EXIT ;  /* 0x000000000000794d */ /* 0x000fea0003800000 */
.L_x_32:
        /* <DEDUP_REMOVED lines=14> */
.L_x_111:


//--------------------- .text._ZN7cutlass13device_kernelIN5flash22FlashAttnBwdPreprocessIN4cute5tupleIJNS3_1CILi64EEES6_EEENS_10bfloat16_tEfNS_4arch4Sm80ELb1ELb1EEEEEvNT_6ParamsE --------------------------
	.section	.text._ZN7cutlass13device_kernelIN5flash22FlashAttnBwdPreprocessIN4cute5tupleIJNS3_1CILi64EEES6_EEENS_10bfloat16_tEfNS_4arch4Sm80ELb1ELb1EEEEEvNT_6ParamsE,"ax",@progbits
	.align	128
.text._ZN7cutlass13device_kernelIN5flash22FlashAttnBwdPreprocessIN4cute5tupleIJNS3_1CILi64EEES6_EEENS_10bfloat16_tEfNS_4arch4Sm80ELb1ELb1EEEEEvNT_6ParamsE:
        .type           _ZN7cutlass13device_kernelIN5flash22FlashAttnBwdPreprocessIN4cute5tupleIJNS3_1CILi64EEES6_EEENS_10bfloat16_tEfNS_4arch4Sm80ELb1ELb1EEEEEvNT_6ParamsE,@function
        .size           _ZN7cutlass13device_kernelIN5flash22FlashAttnBwdPreprocessIN4cute5tupleIJNS3_1CILi64EEES6_EEENS_10bfloat16_tEfNS_4arch4Sm80ELb1ELb1EEEEEvNT_6ParamsE,(.L_x_112 - _ZN7cutlass13device_kernelIN5flash22FlashAttnBwdPreprocessIN4cute5tupleIJNS3_1CILi64EEES6_EEENS_10bfloat16_tEfNS_4arch4Sm80ELb1ELb1EEEEEvNT_6ParamsE)
        .other          _ZN7cutlass13device_kernelIN5flash22FlashAttnBwdPreprocessIN4cute5tupleIJNS3_1CILi64EEES6_EEENS_10bfloat16_tEfNS_4arch4Sm80ELb1ELb1EEEEEvNT_6ParamsE,@"STO_CUDA_ENTRY STV_DEFAULT"
_ZN7cutlass13device_kernelIN5flash22FlashAttnBwdPreprocessIN4cute5tupleIJNS3_1CILi64EEES6_EEENS_10bfloat16_tEfNS_4arch4Sm80ELb1ELb1EEEEEvNT_6ParamsE:
[----:B------:R-:W-:Y:S08]  /*0000*/  LDC R1, c[0x0][0x28] ;  /* 0x00000a00ff017b82 */ /* 0x000ff00000000800 */
[----:B------:R-:W0:Y:S01]  /*0010*/  LDC.64 R2, c[0x0][0x2f8] ;  /* 0x0000be00ff027b82 */ /* 0x000e220000000a00 */
[----:B------:R-:W1:Y:S01]  /*0020*/  S2R R0, SR_CTAID.Z ;  /* 0x0000000000007919 */ /* 0x000e620000002700 */
[----:B------:R-:W-:-:S06]  /*0030*/  ULDC.64 UR4, c[0x0][0x208] ;  /* 0x0000820000047ab9 */ /* 0x000fcc0000000a00 */
[----:B------:R-:W2:Y:S08]  /*0040*/  LDC.64 R4, c[0x0][0x2f0] ;  /* 0x0000bc00ff047b82 */ /* 0x000eb00000000a00 */
[----:B------:R-:W1:Y:S01]  /*0050*/  LDC.64 R6, c[0x0][0x2f0] ;  /* 0x0000bc00ff067b82 */ /* 0x000e620000000a00 */
[----:B0-----:R-:W-:-:S04]  /*0060*/  ISETP.NE.U32.AND P1, PT, R2, RZ, PT ;  /* 0x000000ff0200720c */ /* 0x001fc80003f25070 */
[----:B------:R-:W-:Y:S02]  /*0070*/  ISETP.NE.AND.EX P1, PT, R3, RZ, PT, P1 ;  /* 0x000000ff0300720c */ /* 0x000fe40003f25310 */
[----:B--2---:R-:W-:-:S04]  /*0080*/  ISETP.NE.U32.AND P0, PT, R4, RZ, PT ;  /* 0x000000ff0400720c */ /* 0x004fc80003f05070 */
[----:B------:R-:W-:Y:S01]  /*0090*/  ISETP.NE.AND.EX P0, PT, R5, RZ, PT, P0 ;  /* 0x000000ff0500720c */ /* 0x000fe20003f05300 */
[----:B------:R-:W-:Y:S01]  /*00a0*/  ULDC UR6, c[0x0][0x218] ;  /* 0x0000860000067ab9 */ /* 0x000fe20000000800 */
[----:B------:R-:W-:Y:S01]  /*00b0*/  ISETP.NE.U32.AND P2, PT, R4, RZ, PT ;  /* 0x000000ff0400720c */ /* 0x000fe20003f45070 */
[----:B-1----:R-:W-:-:S04]  /*00c0*/  IMAD.WIDE R6, R0, 0x4, R6 ;  /* 0x0000000400067825 */ /* 0x002fc800078e0206 */
[----:B------:R-:W0:Y:S01]  /*00d0*/  @P1 LDC.64 R8, c[0x0][0x2f8] ;  /* 0x0000be00ff081b82 */ /* 0x000e220000000a00 */
[----:B------:R-:W-:-:S05]  /*00e0*/  IMAD.U32 R4, RZ, RZ, UR6 ;  /* 0x00000006ff047e24 */ /* 0x000fca000f8e00ff */
[----:B------:R1:W5:Y:S01]  /*00f0*/  @P0 LDG.E R27, desc[UR4][R6.64] ;  /* 0x00000004061b0981 */ /* 0x000362000c1e1900 */
[----:B------:R-:W-:Y:S01]  /*0100*/  ISETP.NE.AND.EX P2, PT, R5, RZ, PT, P2 ;  /* 0x000000ff0500720c */ /* 0x000fe20003f45320 */
[----:B------:R-:W2:Y:S01]  /*0110*/  S2R R3, SR_CTAID.X ;  /* 0x0000000000037919 */ /* 0x000ea20000002500 */
[----:B------:R-:W3:Y:S01]  /*0120*/  S2R R2, SR_TID.X ;  /* 0x0000000000027919 */ /* 0x000ee20000002100 */
[----:B0-----:R-:W-:-:S05]  /*0130*/  @P1 IMAD.WIDE R8, R0, 0x4, R8 ;  /* 0x0000000400081825 */ /* 0x001fca00078e0208 */
[----:B------:R1:W5:Y:S01]  /*0140*/  @P1 LDG.E R4, desc[UR4][R8.64] ;  /* 0x0000000408041981 */ /* 0x000362000c1e1900 */
[----:B--2---:R-:W-:Y:S01]  /*0150*/  IMAD.SHL.U32 R5, R3, 0x40, RZ ;  /* 0x0000004003057824 */ /* 0x004fe200078e00ff */
[----:B---3--:R-:W-:Y:S06]  /*0160*/  @P1 BRA `(.L_x_33) ;  /* 0x0000000000101947 */ /* 0x008fec0003800000 */
[----:B------:R-:W-:Y:S05]  /*0170*/  @!P0 BRA `(.L_x_33) ;  /* 0x00000000000c8947 */ /* 0x000fea0003800000 */
[----:B-1----:R-:W2:Y:S04]  /*0180*/  LDG.E R9, desc[UR4][R6.64] ;  /* 0x0000000406097981 */ /* 0x002ea8000c1e1900 */
[----:B-----5:R-:W2:Y:S02]  /*0190*/  LDG.E R4, desc[UR4][R6.64+0x4] ;  /* 0x0000040406047981 */ /* 0x020ea4000c1e1900 */
[----:B--2---:R-:W-:-:S07]  /*01a0*/  IMAD.IADD R4, R4, 0x1, -R9 ;  /* 0x0000000104047824 */ /* 0x004fce00078e0a09 */
.L_x_33:
[----:B-----5:R-:W-:-:S13]  /*01b0*/  ISETP.LE.AND P1, PT, R4, R5, PT ;  /* 0x000000050400720c */ /* 0x020fda0003f23270 */
[----:B------:R-:W-:Y:S05]  /*01c0*/  @P2 EXIT P1 ;  /* 0x000000000000294d */ /* 0x000fea0000800000 */
[----:B------:R-:W0:Y:S01]  /*01d0*/  S2UR UR6, SR_CTAID.Y ;  /* 0x00000000000679c3 */ /* 0x000e220000002600 */
[----:B-1----:R-:W-:Y:S01]  /*01e0*/  SHF.R.S32.HI R7, RZ, 0x1f, R2 ;  /* 0x0000001fff077819 */ /* 0x002fe20000011402 */
[----:B------:R-:W-:Y:S01]  /*01f0*/  BSSY B0, `(.L_x_34) ;  /* 0x0000026000007945 */ /* 0x000fe20003800000 */
[C---:B------:R-:W-:Y:S02]  /*0200*/  ISETP.GT.AND P1, PT, R2.reuse, 0x3f, PT ;  /* 0x0000003f0200780c */ /* 0x040fe40003f24270 */
[----:B------:R-:W-:Y:S02]  /*0210*/  CS2R R12, SRZ ;  /* 0x00000000000c7805 */ /* 0x000fe4000001ff00 */
[----:B------:R-:W-:Y:S01]  /*0220*/  IADD3 R19, -R5, R4, RZ ;  /* 0x0000000405137210 */ /* 0x000fe20007ffe1ff */
[----:B------:R-:W-:Y:S01]  /*0230*/  @P0 IMAD.MOV.U32 R12, RZ, RZ, R27 ;  /* 0x000000ffff0c0224 */ /* 0x000fe200078e001b */
[----:B------:R-:W-:Y:S01]  /*0240*/  LEA.HI R7, R7, R2, RZ, 0x3 ;  /* 0x0000000207077211 */ /* 0x000fe200078f18ff */
[----:B------:R-:W1:Y:S01]  /*0250*/  LDC.64 R14, c[0x0][0x230] ;  /* 0x00008c00ff0e7b82 */ /* 0x000e620000000a00 */
[----:B------:R-:W-:Y:S01]  /*0260*/  ISETP.GE.OR P4, PT, R2, R19, P1 ;  /* 0x000000130200720c */ /* 0x000fe20000f86670 */
[----:B------:R-:W-:Y:S01]  /*0270*/  IMAD.MOV.U32 R24, RZ, RZ, 0x7f800000 ;  /* 0x7f800000ff187424 */ /* 0x000fe200078e00ff */
[----:B------:R-:W-:-:S02]  /*0280*/  SHF.R.S32.HI R6, RZ, 0x3, R7 ;  /* 0x00000003ff067819 */ /* 0x000fc40000011407 */
[----:B------:R-:W-:Y:S02]  /*0290*/  LOP3.LUT R7, R7, 0xfffffff8, RZ, 0xc0, !PT ;  /* 0xfffffff807077812 */ /* 0x000fe400078ec0ff */
[----:B------:R-:W-:Y:S02]  /*02a0*/  SHF.R.S32.HI R25, RZ, 0x1f, R0 ;  /* 0x0000001fff197819 */ /* 0x000fe40000011400 */
[----:B------:R-:W-:Y:S01]  /*02b0*/  @P0 SHF.R.S32.HI R13, RZ, 0x1f, R27 ;  /* 0x0000001fff0d0819 */ /* 0x000fe2000001141b */
[----:B------:R-:W-:Y:S01]  /*02c0*/  IMAD.IADD R28, R2, 0x1, -R7 ;  /* 0x00000001021c7824 */ /* 0x000fe200078e0a07 */
[----:B------:R-:W-:Y:S02]  /*02d0*/  ISETP.GE.AND P3, PT, R6, R19, PT ;  /* 0x000000130600720c */ /* 0x000fe40003f66270 */
[----:B------:R-:W-:Y:S02]  /*02e0*/  SEL R7, R0, RZ, !P2 ;  /* 0x000000ff00077207 */ /* 0x000fe40005000000 */
[----:B------:R-:W-:Y:S01]  /*02f0*/  SHF.L.U32 R16, R28, 0x3, RZ ;  /* 0x000000031c107819 */ /* 0x000fe200000006ff */
[----:B0-----:R-:W-:Y:S01]  /*0300*/  USHF.R.S32.HI UR7, URZ, 0x1f, UR6 ;  /* 0x0000001f3f077899 */ /* 0x001fe20008011406 */
[----:B------:R-:W-:Y:S01]  /*0310*/  SEL R25, R25, RZ, !P2 ;  /* 0x000000ff19197207 */ /* 0x000fe20005000000 */
[----:B------:R-:W-:Y:S10]  /*0320*/  @P4 BRA `(.L_x_35) ;  /* 0x0000000000484947 */ /* 0x000ff40003800000 */
[----:B------:R-:W0:Y:S01]  /*0330*/  LDC.64 R20, c[0x0][0x290] ;  /* 0x0000a400ff147b82 */ /* 0x000e220000000a00 */
[----:B------:R-:W-:Y:S01]  /*0340*/  SHF.R.S32.HI R9, RZ, 0x1f, R5 ;  /* 0x0000001fff097819 */ /* 0x000fe20000011405 */
[----:B------:R-:W-:Y:S01]  /*0350*/  ULDC.64 UR8, c[0x0][0x298] ;  /* 0x0000a60000087ab9 */ /* 0x000fe20000000a00 */
[--C-:B------:R-:W-:Y:S02]  /*0360*/  SHF.R.S32.HI R10, RZ, 0x1f, R2.reuse ;  /* 0x0000001fff0a7819 */ /* 0x100fe40000011402 */
[----:B------:R-:W-:-:S04]  /*0370*/  IADD3 R8, P2, P4, R12, R5, R2 ;  /* 0x000000050c087210 */ /* 0x000fc80007c5e002 */
[----:B------:R-:W-:Y:S01]  /*0380*/  IADD3.X R9, R13, R9, R10, P2, P4 ;  /* 0x000000090d097210 */ /* 0x000fe200017e840a */
[C---:B0-----:R-:W-:Y:S02]  /*0390*/  IMAD R10, R20.reuse, UR7, RZ ;  /* 0x00000007140a7c24 */ /* 0x041fe4000f8e02ff */
[----:B------:R-:W-:-:S04]  /*03a0*/  IMAD.WIDE.U32 R8, R20, UR6, R8 ;  /* 0x0000000614087c25 */ /* 0x000fc8000f8e0008 */
[----:B------:R-:W-:Y:S02]  /*03b0*/  IMAD R11, R21, UR6, R10 ;  /* 0x00000006150b7c24 */ /* 0x000fe4000f8e020a */
[----:B------:R-:W-:Y:S02]  /*03c0*/  IMAD R10, R25, UR8, RZ ;  /* 0x00000008190a7c24 */ /* 0x000fe4000f8e02ff */
[----:B------:R-:W-:Y:S02]  /*03d0*/  IMAD.IADD R9, R9, 0x1, R11 ;  /* 0x0000000109097824 */ /* 0x000fe400078e020b */
[C---:B------:R-:W-:Y:S02]  /*03e0*/  IMAD R11, R7.reuse, UR9, R10 ;  /* 0x00000009070b7c24 */ /* 0x040fe4000f8e020a */
[----:B------:R-:W-:Y:S01]  /*03f0*/  IMAD.WIDE.U32 R8, R7, UR8, R8 ;  /* 0x0000000807087c25 */ /* 0x000fe2000f8e0008 */
[----:B------:R-:W-:-:S03]  /*0400*/  ULDC.64 UR8, c[0x0][0x288] ;  /* 0x0000a20000087ab9 */ /* 0x000fc60000000a00 */
[----:B------:R-:W-:Y:S01]  /*0410*/  IMAD.IADD R9, R9, 0x1, R11 ;  /* 0x0000000109097824 */ /* 0x000fe200078e020b */
[----:B------:R-:W-:-:S04]  /*0420*/  LEA R10, P2, R8, UR8, 0x2 ;  /* 0x00000008080a7c11 */ /* 0x000fc8000f8410ff */
[----:B------:R-:W-:-:S05]  /*0430*/  LEA.HI.X R11, R8, UR9, R9, 0x2, P2 ;  /* 0x00000009080b7c11 */ /* 0x000fca00090f1409 */
[----:B------:R0:W5:Y:S04]  /*0440*/  LDG.E R24, desc[UR4][R10.64] ;  /* 0x000000040a187981 */ /* 0x000168000c1e1900 */
.L_x_35:
[----:B------:R-:W-:Y:S05]  /*0450*/  BSYNC B0 ;  /* 0x0000000000007941 */ /* 0x000fea0003800000 */
.L_x_34:
[----:B------:R-:W-:Y:S01]  /*0460*/  ULDC UR8, c[0x0][0x21c] ;  /* 0x0000870000087ab9 */ /* 0x000fe20000000800 */
[----:B-1----:R-:W-:Y:S01]  /*0470*/  IMAD R8, R14, UR7, RZ ;  /* 0x000000070e087c24 */ /* 0x002fe2000f8e02ff */
[----:B------:R-:W-:Y:S01]  /*0480*/  ISETP.LT.AND P4, PT, R16, UR8, !P3 ;  /* 0x0000000810007c0c */ /* 0x000fe2000df81270 */
[----:B0-----:R-:W0:Y:S01]  /*0490*/  LDC.64 R10, c[0x0][0x250] ;  /* 0x00009400ff0a7b82 */ /* 0x001e220000000a00 */
[----:B------:R-:W-:Y:S01]  /*04a0*/  SHF.R.S32.HI R17, RZ, 0x1f, R16 ;  /* 0x0000001fff117819 */ /* 0x000fe20000011410 */
[----:B------:R-:W-:Y:S01]  /*04b0*/  IMAD R15, R15, UR6, R8 ;  /* 0x000000060f0f7c24 */ /* 0x000fe2000f8e0208 */
[----:B------:R-:W-:Y:S01]  /*04c0*/  SHF.R.S32.HI R26, RZ, 0x1f, R6 ;  /* 0x0000001fff1a7819 */ /* 0x000fe20000011406 */
[----:B------:R-:W-:Y:S02]  /*04d0*/  VIADD R18, R6, 0x20 ;  /* 0x0000002006127836 */ /* 0x000fe40000000000 */
[----:B------:R-:W-:Y:S01]  /*04e0*/  IMAD.WIDE.U32 R20, R14, UR6, R16 ;  /* 0x000000060e147c25 */ /* 0x000fe2000f8e0010 */
[----:B------:R-:W-:-:S02]  /*04f0*/  IADD3 R14, P5, R6, R12, RZ ;  /* 0x0000000c060e7210 */ /* 0x000fc40007fbe0ff */
[----:B------:R-:W-:Y:S02]  /*0500*/  ISETP.GE.AND P2, PT, R18, R19, PT ;  /* 0x000000131200720c */ /* 0x000fe40003f46270 */
[----:B------:R-:W-:Y:S01]  /*0510*/  IADD3 R21, R21, R15, RZ ;  /* 0x0000000f15157210 */ /* 0x000fe20007ffe0ff */
[----:B------:R-:W1:Y:S01]  /*0520*/  @P4 LDC.64 R8, c[0x0][0x228] ;  /* 0x00008a00ff084b82 */ /* 0x000e620000000a00 */
[----:B------:R-:W-:Y:S01]  /*0530*/  IMAD.X R15, R26, 0x1, R13, P5 ;  /* 0x000000011a0f7824 */ /* 0x000fe200028e060d */
[----:B------:R-:W-:Y:S01]  /*0540*/  ISETP.LT.AND P5, PT, R16, UR8, !P2 ;  /* 0x0000000810007c0c */ /* 0x000fe2000d7a1270 */
[----:B------:R-:W-:Y:S02]  /*0550*/  ULDC.64 UR8, c[0x0][0x238] ;  /* 0x00008e0000087ab9 */ /* 0x000fe40000000a00 */
[----:B------:R-:W-:Y:S02]  /*0560*/  IMAD R12, R25, UR8, RZ ;  /* 0x00000008190c7c24 */ /* 0x000fe4000f8e02ff */
[----:B------:R-:W-:Y:S01]  /*0570*/  IMAD.WIDE R14, R3, 0x40, R14 ;  /* 0x00000040030e7825 */ /* 0x000fe200078e020e */
[----:B------:R-:W2:Y:S03]  /*0580*/  @P4 LDC.64 R34, c[0x0][0x210] ;  /* 0x00008400ff224b82 */ /* 0x000ea60000000a00 */
[----:B------:R-:W-:-:S02]  /*0590*/  IMAD R23, R7, UR9, R12 ;  /* 0x0000000907177c24 */ /* 0x000fc4000f8e020c */
[----:B------:R-:W-:Y:S01]  /*05a0*/  IMAD.WIDE.U32 R12, R7, UR8, R20 ;  /* 0x00000008070c7c25 */ /* 0x000fe2000f8e0014 */
[----:B------:R-:W-:Y:S02]  /*05b0*/  ULDC.64 UR8, c[0x0][0x258] ;  /* 0x0000960000087ab9 */ /* 0x000fe40000000a00 */
[----:B------:R-:W3:Y:S01]  /*05c0*/  @P4 LDC.64 R18, c[0x0][0x248] ;  /* 0x00009200ff124b82 */ /* 0x000ee20000000a00 */
[C---:B0-----:R-:W-:Y:S02]  /*05d0*/  IMAD R22, R10.reuse, UR7, RZ ;  /* 0x000000070a167c24 */ /* 0x041fe4000f8e02ff */
[----:B------:R-:W-:Y:S02]  /*05e0*/  IMAD.IADD R13, R13, 0x1, R23 ;  /* 0x000000010d0d7824 */ /* 0x000fe400078e0217 */
[----:B------:R-:W-:Y:S02]  /*05f0*/  IMAD R29, R11, UR6, R22 ;  /* 0x000000060b1d7c24 */ /* 0x000fe4000f8e0216 */
[----:B------:R-:W-:Y:S01]  /*0600*/  IMAD.WIDE.U32 R10, R10, UR6, R16 ;  /* 0x000000060a0a7c25 */ /* 0x000fe2000f8e0010 */
[----:B------:R-:W0:Y:S03]  /*0610*/  @P4 LDC.64 R36, c[0x0][0x240] ;  /* 0x00009000ff244b82 */ /* 0x000e260000000a00 */
[----:B-1----:R-:W-:-:S02]  /*0620*/  @P4 IMAD R20, R15, R8, RZ ;  /* 0x000000080f144224 */ /* 0x002fc400078e02ff */
[----:B------:R-:W-:Y:S02]  /*0630*/  IMAD.IADD R11, R11, 0x1, R29 ;  /* 0x000000010b0b7824 */ /* 0x000fe400078e021d */
[C---:B------:R-:W-:Y:S01]  /*0640*/  @P4 IMAD R21, R14.reuse, R9, R20 ;  /* 0x000000090e154224 */ /* 0x040fe200078e0214 */
[----:B------:R-:W1:Y:S01]  /*0650*/  @P5 LDC.64 R16, c[0x0][0x228] ;  /* 0x00008a00ff105b82 */ /* 0x000e620000000a00 */
[----:B------:R-:W-:-:S04]  /*0660*/  @P4 IMAD.WIDE.U32 R8, R14, R8, R12 ;  /* 0x000000080e084225 */ /* 0x000fc800078e000c */
[----:B------:R-:W-:Y:S01]  /*0670*/  IMAD R20, R25, UR8, RZ ;  /* 0x0000000819147c24 */ /* 0x000fe2000f8e02ff */
[----:B------:R-:W-:Y:S01]  /*0680*/  @P4 IADD3 R9, R9, R21, RZ ;  /* 0x0000001509094210 */ /* 0x000fe20007ffe0ff */
[C---:B------:R-:W-:Y:S01]  /*0690*/  IMAD.WIDE.U32 R10, R7.reuse, UR8, R10 ;  /* 0x00000008070a7c25 */ /* 0x040fe2000f8e000a */
[C---:B--2---:R-:W-:Y:S01]  /*06a0*/  @P4 LEA R34, P6, R8.reuse, R34, 0x1 ;  /* 0x0000002208224211 */ /* 0x044fe200078c08ff */
[----:B------:R-:W2:Y:S02]  /*06b0*/  @P5 LDC.64 R30, c[0x0][0x210] ;  /* 0x00008400ff1e5b82 */ /* 0x000ea40000000a00 */
[----:B------:R-:W-:Y:S01]  /*06c0*/  IMAD R23, R7, UR9, R20 ;  /* 0x0000000907177c24 */ /* 0x000fe2000f8e0214 */
[----:B------:R-:W-:Y:S01]  /*06d0*/  @P4 LEA.HI.X R35, R8, R35, R9, 0x1, P6 ;  /* 0x0000002308234211 */ /* 0x000fe200030f0c09 */
[----:B---3--:R-:W-:Y:S01]  /*06e0*/  @P4 IMAD R20, R15, R18, RZ ;  /* 0x000000120f144224 */ /* 0x008fe200078e02ff */
[----:B------:R-:W-:Y:S01]  /*06f0*/  @P5 IADD3 R21, P6, R14, 0x20, RZ ;  /* 0x000000200e155810 */ /* 0x000fe20007fde0ff */
[----:B------:R-:W-:-:S02]  /*0700*/  IMAD.IADD R11, R11, 0x1, R23 ;  /* 0x000000010b0b7824 */ /* 0x000fc400078e0217 */
[----:B------:R-:W3:Y:S01]  /*0710*/  @P5 LDC.64 R8, c[0x0][0x248] ;  /* 0x00009200ff085b82 */ /* 0x000ee20000000a00 */
[C---:B------:R-:W-:Y:S02]  /*0720*/  @P4 IMAD R29, R14.reuse, R19, R20 ;  /* 0x000000130e1d4224 */ /* 0x040fe400078e0214 */
[----:B------:R-:W-:-:S04]  /*0730*/  @P4 IMAD.WIDE.U32 R18, R14, R18, R10 ;  /* 0x000000120e124225 */ /* 0x000fc800078e000a */
[----:B------:R-:W-:Y:S01]  /*0740*/  @P5 IMAD.X R23, RZ, RZ, R15, P6 ;  /* 0x000000ffff175224 */ /* 0x000fe200030e060f */
[----:B------:R-:W4:Y:S01]  /*0750*/  @P5 LDC.64 R32, c[0x0][0x240] ;  /* 0x00009000ff205b82 */ /* 0x000f220000000a00 */
[----:B------:R-:W-:Y:S01]  /*0760*/  @P4 IMAD.IADD R19, R19, 0x1, R29 ;  /* 0x0000000113134824 */ /* 0x000fe200078e021d */
[C---:B0-----:R-:W-:Y:S01]  /*0770*/  @P4 LEA R36, P6, R18.reuse, R36, 0x1 ;  /* 0x0000002412244211 */ /* 0x041fe200078c08ff */
[-C--:B-1----:R-:W-:Y:S02]  /*0780*/  @P5 IMAD R20, R23, R16.reuse, RZ ;  /* 0x0000001017145224 */ /* 0x082fe400078e02ff */
[C---:B------:R-:W-:Y:S01]  /*0790*/  @P5 IMAD.WIDE.U32 R12, R21.reuse, R16, R12 ;  /* 0x00000010150c5225 */ /* 0x040fe200078e000c */
[----:B------:R-:W-:Y:S02]  /*07a0*/  @P4 LEA.HI.X R37, R18, R37, R19, 0x1, P6 ;  /* 0x0000002512254211 */ /* 0x000fe400030f0c13 */
[----:B------:R-:W-:Y:S01]  /*07b0*/  @P5 IADD3 R19, P6, R14, 0x20, RZ ;  /* 0x000000200e135810 */ /* 0x000fe20007fde0ff */
[----:B------:R-:W-:-:S03]  /*07c0*/  @P5 IMAD R17, R21, R17, R20 ;  /* 0x0000001115115224 */ /* 0x000fc600078e0214 */
[----:B------:R-:W-:Y:S01]  /*07d0*/  @P5 IADD3.X R15, RZ, R15, RZ, P6, !PT ;  /* 0x0000000fff0f5210 */ /* 0x000fe200037fe4ff */
[----:B------:R-:W-:Y:S01]  /*07e0*/  @P5 IMAD.IADD R13, R13, 0x1, R17 ;  /* 0x000000010d0d5824 */ /* 0x000fe200078e0211 */
[C---:B--2---:R-:W-:Y:S01]  /*07f0*/  @P5 LEA R30, P6, R12.reuse, R30, 0x1 ;  /* 0x0000001e0c1e5211 */ /* 0x044fe200078c08ff */
[-C--:B---3--:R-:W-:Y:S01]  /*0800*/  @P5 IMAD.WIDE.U32 R16, R19, R8.reuse, R10 ;  /* 0x0000000813105225 */ /* 0x088fe200078e000a */
[----:B------:R-:W-:Y:S02]  /*0810*/  CS2R R10, SRZ ;  /* 0x00000000000a7805 */ /* 0x000fe4000001ff00 */
[----:B------:R-:W-:Y:S02]  /*0820*/  @P5 LEA.HI.X R31, R12, R31, R13, 0x1, P6 ;  /* 0x0000001f0c1f5211 */ /* 0x000fe400030f0c0d */
[----:B------:R-:W-:Y:S01]  /*0830*/  CS2R R12, SRZ ;  /* 0x00000000000c7805 */ /* 0x000fe2000001ff00 */
[----:B------:R-:W-:-:S04]  /*0840*/  @P5 IMAD R14, R15, R8, RZ ;  /* 0x000000080f0e5224 */ /* 0x000fc800078e02ff */
[----:B------:R-:W-:Y:S01]  /*0850*/  @P5 IMAD R15, R19, R9, R14 ;  /* 0x00000009130f5224 */ /* 0x000fe200078e020e */
[----:B----4-:R-:W-:Y:S02]  /*0860*/  @P5 LEA R32, P6, R16, R32, 0x1 ;  /* 0x0000002010205211 */ /* 0x010fe400078c08ff */
[----:B------:R-:W-:Y:S01]  /*0870*/  CS2R R8, SRZ ;  /* 0x0000000000087805 */ /* 0x000fe2000001ff00 */
[----:B------:R-:W-:Y:S01]  /*0880*/  @P5 IMAD.IADD R17, R17, 0x1, R15 ;  /* 0x0000000111115824 */ /* 0x000fe200078e020f */
[----:B------:R-:W-:Y:S02]  /*0890*/  CS2R R14, SRZ ;  /* 0x00000000000e7805 */ /* 0x000fe4000001ff00 */
[----:B------:R-:W-:Y:S02]  /*08a0*/  CS2R R18, SRZ ;  /* 0x0000000000127805 */ /* 0x000fe4000001ff00 */
[----:B------:R-:W-:Y:S02]  /*08b0*/  CS2R R20, SRZ ;  /* 0x0000000000147805 */ /* 0x000fe4000001ff00 */
[----:B------:R-:W-:-:S02]  /*08c0*/  CS2R R22, SRZ ;  /* 0x0000000000167805 */ /* 0x000fc4000001ff00 */
[----:B------:R-:W-:Y:S02]  /*08d0*/  @P5 LEA.HI.X R33, R16, R33, R17, 0x1, P6 ;  /* 0x0000002110215211 */ /* 0x000fe400030f0c11 */
[----:B------:R-:W-:Y:S01]  /*08e0*/  CS2R R16, SRZ ;  /* 0x0000000000107805 */ /* 0x000fe2000001ff00 */
[----:B------:R-:W2:Y:S04]  /*08f0*/  @P4 LDG.E.128 R8, desc[UR4][R34.64] ;  /* 0x0000000422084981 */ /* 0x000ea8000c1e1d00 */
[----:B------:R2:W3:Y:S04]  /*0900*/  @P4 LDG.E.128 R12, desc[UR4][R36.64] ;  /* 0x00000004240c4981 */ /* 0x0004e8000c1e1d00 */
[----:B------:R-:W4:Y:S04]  /*0910*/  @P5 LDG.E.128 R16, desc[UR4][R30.64] ;  /* 0x000000041e105981 */ /* 0x000f28000c1e1d00 */
[----:B------:R0:W4:Y:S01]  /*0920*/  @P5 LDG.E.128 R20, desc[UR4][R32.64] ;  /* 0x0000000420145981 */ /* 0x000122000c1e1d00 */
[----:B------:R-:W-:Y:S01]  /*0930*/  ISETP.NE.AND P4, PT, R28, RZ, PT ;  /* 0x000000ff1c00720c */ /* 0x000fe20003f85270 */
[----:B------:R-:W-:Y:S01]  /*0940*/  @P0 IMAD R27, R0, 0x40, R27 ;  /* 0x00000040001b0824 */ /* 0x000fe200078e021b */
[----:B------:R-:W-:Y:S01]  /*0950*/  BSSY B0, `(.L_x_36) ;  /* 0x0000058000007945 */ /* 0x000fe20003800000 */
[C---:B--2---:R-:W-:Y:S01]  /*0960*/  LOP3.LUT R36, R8.reuse, 0xffff0000, RZ, 0xc0, !PT ;  /* 0xffff000008247812 */ /* 0x044fe200078ec0ff */
[----:B------:R-:W-:Y:S01]  /*0970*/  IMAD.U32 R35, R9, 0x10000, RZ ;  /* 0x0001000009237824 */ /* 0x000fe200078e00ff */
[----:B------:R-:W-:Y:S01]  /*0980*/  SHF.L.U32 R34, R8, 0x10, RZ ;  /* 0x0000001008227819 */ /* 0x000fe200000006ff */
[----:B------:R-:W-:Y:S01]  /*0990*/  IMAD.U32 R8, R10, 0x10000, RZ ;  /* 0x000100000a087824 */ /* 0x000fe200078e00ff */
[C---:B---3--:R-:W-:Y:S01]  /*09a0*/  LOP3.LUT R39, R12.reuse, 0xffff0000, RZ, 0xc0, !PT ;  /* 0xffff00000c277812 */ /* 0x048fe200078ec0ff */
[C---:B0-----:R-:W-:Y:S01]  /*09b0*/  IMAD.U32 R32, R13.reuse, 0x10000, RZ ;  /* 0x000100000d207824 */ /* 0x041fe200078e00ff */
[----:B------:R-:W-:Y:S01]  /*09c0*/  LOP3.LUT R30, R13, 0xffff0000, RZ, 0xc0, !PT ;  /* 0xffff00000d1e7812 */ /* 0x000fe200078ec0ff */
[----:B------:R-:W-:Y:S01]  /*09d0*/  IMAD.U32 R37, R12, 0x10000, RZ ;  /* 0x000100000c257824 */ /* 0x000fe200078e00ff */
[----:B----4-:R-:W-:Y:S01]  /*09e0*/  LOP3.LUT R33, R16, 0xffff0000, RZ, 0xc0, !PT ;  /* 0xffff000010217812 */ /* 0x010fe200078ec0ff */
[----:B------:R-:W-:Y:S01]  /*09f0*/  IMAD.U32 R12, R15, 0x10000, RZ ;  /* 0x000100000f0c7824 */ /* 0x000fe200078e00ff */
[----:B------:R-:W-:Y:S01]  /*0a00*/  SHF.L.U32 R31, R14, 0x10, RZ ;  /* 0x000000100e1f7819 */ /* 0x000fe200000006ff */
[----:B------:R-:W-:Y:S01]  /*0a10*/  IMAD.U32 R16, R16, 0x10000, RZ ;  /* 0x0001000010107824 */ /* 0x000fe200078e00ff */
[----:B------:R-:W-:-:S02]  /*0a20*/  LOP3.LUT R38, R20, 0xffff0000, RZ, 0xc0, !PT ;  /* 0xffff000014267812 */ /* 0x000fc400078ec0ff */
[----:B------:R-:W-:Y:S02]  /*0a30*/  LOP3.LUT R13, R14, 0xffff0000, RZ, 0xc0, !PT ;  /* 0xffff00000e0d7812 */ /* 0x000fe400078ec0ff */
[----:B------:R-:W-:Y:S01]  /*0a40*/  LOP3.LUT R14, R15, 0xffff0000, RZ, 0xc0, !PT ;  /* 0xffff00000f0e7812 */ /* 0x000fe200078ec0ff */
[----:B------:R-:W-:Y:S01]  /*0a50*/  FMUL.FTZ R15, R36, R39 ;  /* 0x00000027240f7220 */ /* 0x000fe20000410000 */
[----:B------:R-:W-:Y:S01]  /*0a60*/  SHF.L.U32 R39, R20, 0x10, RZ ;  /* 0x0000001014277819 */ /* 0x000fe200000006ff */
[----:B------:R-:W-:Y:S01]  /*0a70*/  FMUL.FTZ R33, R33, R38 ;  /* 0x0000002621217220 */ /* 0x000fe20000410000 */
[----:B------:R-:W-:Y:S02]  /*0a80*/  IMAD.U32 R20, R21, 0x10000, RZ ;  /* 0x0001000015147824 */ /* 0x000fe400078e00ff */
[----:B------:R-:W-:Y:S01]  /*0a90*/  FFMA.FTZ R34, R34, R37, R15 ;  /* 0x0000002522227223 */ /* 0x000fe2000001000f */
[----:B------:R-:W-:Y:S02]  /*0aa0*/  IMAD.U32 R15, R17, 0x10000, RZ ;  /* 0x00010000110f7824 */ /* 0x000fe400078e00ff */
[----:B------:R-:W-:Y:S01]  /*0ab0*/  FFMA.FTZ R36, R16, R39, R33 ;  /* 0x0000002710247223 */ /* 0x000fe20000010021 */
[----:B------:R-:W-:Y:S01]  /*0ac0*/  LOP3.LUT R29, R9, 0xffff0000, RZ, 0xc0, !PT ;  /* 0xffff0000091d7812 */ /* 0x000fe200078ec0ff */
[----:B------:R-:W-:Y:S01]  /*0ad0*/  FFMA.FTZ R32, R35, R32, R34 ;  /* 0x0000002023207223 */ /* 0x000fe20000010022 */
[----:B------:R-:W-:Y:S01]  /*0ae0*/  LOP3.LUT R17, R17, 0xffff0000, RZ, 0xc0, !PT ;  /* 0xffff000011117812 */ /* 0x000fe200078ec0ff */
[----:B------:R-:W-:Y:S01]  /*0af0*/  FFMA.FTZ R36, R15, R20, R36 ;  /* 0x000000140f247223 */ /* 0x000fe20000010024 */
[----:B------:R-:W-:Y:S01]  /*0b00*/  LOP3.LUT R16, R21, 0xffff0000, RZ, 0xc0, !PT ;  /* 0xffff000015107812 */ /* 0x000fe200078ec0ff */
[----:B------:R-:W-:Y:S01]  /*0b10*/  FFMA.FTZ R29, R29, R30, R32 ;  /* 0x0000001e1d1d7223 */ /* 0x000fe20000010020 */
[----:B------:R-:W-:Y:S01]  /*0b20*/  SHF.L.U32 R15, R18, 0x10, RZ ;  /* 0x00000010120f7819 */ /* 0x000fe200000006ff */
[----:B------:R-:W-:Y:S01]  /*0b30*/  IMAD.U32 R20, R22, 0x10000, RZ ;  /* 0x0001000016147824 */ /* 0x000fe200078e00ff */
[----:B------:R-:W-:Y:S01]  /*0b40*/  LOP3.LUT R10, R10, 0xffff0000, RZ, 0xc0, !PT ;  /* 0xffff00000a0a7812 */ /* 0x000fe200078ec0ff */
[----:B------:R-:W-:Y:S01]  /*0b50*/  FFMA.FTZ R16, R17, R16, R36 ;  /* 0x0000001011107223 */ /* 0x000fe20000010024 */
[----:B------:R-:W-:Y:S01]  /*0b60*/  FFMA.FTZ R29, R8, R31, R29 ;  /* 0x0000001f081d7223 */ /* 0x000fe2000001001d */
[----:B------:R-:W-:Y:S01]  /*0b70*/  LOP3.LUT R18, R18, 0xffff0000, RZ, 0xc0, !PT ;  /* 0xffff000012127812 */ /* 0x000fe200078ec0ff */
[----:B------:R-:W-:Y:S01]  /*0b80*/  IMAD.U32 R8, R19, 0x10000, RZ ;  /* 0x0001000013087824 */ /* 0x000fe200078e00ff */
[----:B------:R-:W-:Y:S01]  /*0b90*/  LOP3.LUT R17, R22, 0xffff0000, RZ, 0xc0, !PT ;  /* 0xffff000016117812 */ /* 0x000fe200078ec0ff */
[----:B------:R-:W-:Y:S01]  /*0ba0*/  FFMA.FTZ R15, R15, R20, R16 ;  /* 0x000000140f0f7223 */ /* 0x000fe20000010010 */
[----:B------:R-:W-:Y:S01]  /*0bb0*/  SHF.L.U32 R9, R11, 0x10, RZ ;  /* 0x000000100b097819 */ /* 0x000fe200000006ff */
[----:B------:R-:W-:Y:S01]  /*0bc0*/  FFMA.FTZ R10, R10, R13, R29 ;  /* 0x0000000d0a0a7223 */ /* 0x000fe2000001001d */
        /* <DEDUP_REMOVED lines=8> */
[----:B------:R-:W-:Y:S02]  /*0c50*/  FFMA.FTZ R10, R19, R10, R8 ;  /* 0x0000000a130a7223 */ /* 0x000fe40000010008 */
[----:B------:R-:W0:Y:S04]  /*0c60*/  SHFL.BFLY PT, R8, R11, 0x4, 0x1f ;  /* 0x0c801f000b087f89 */ /* 0x000e2800000e0000 */
[----:B------:R-:W1:Y:S01]  /*0c70*/  SHFL.BFLY PT, R9, R10, 0x4, 0x1f ;  /* 0x0c801f000a097f89 */ /* 0x000e6200000e0000 */
[----:B0-----:R-:W-:Y:S01]  /*0c80*/  FADD.FTZ R12, R11, R8 ;  /* 0x000000080b0c7221 */ /* 0x001fe20000010000 */
[----:B-1----:R-:W-:Y:S01]  /*0c90*/  FADD.FTZ R15, R10, R9 ;  /* 0x000000090a0f7221 */ /* 0x002fe20000010000 */
[----:B------:R-:W-:-:S03]  /*0ca0*/  @P0 SHF.R.S32.HI R10, RZ, 0x1f, R27 ;  /* 0x0000001fff0a0819 */ /* 0x000fc6000001141b */
[----:B------:R-:W0:Y:S01]  /*0cb0*/  SHFL.BFLY PT, R9, R12, 0x2, 0x1f ;  /* 0x0c401f000c097f89 */ /* 0x000e2200000e0000 */
[----:B------:R-:W-:-:S03]  /*0cc0*/  @P0 LEA.HI R27, R10, R27, RZ, 0x6 ;  /* 0x0000001b0a1b0211 */ /* 0x000fc600078f30ff */
[----:B------:R-:W1:Y:S01]  /*0cd0*/  SHFL.BFLY PT, R8, R15, 0x2, 0x1f ;  /* 0x0c401f000f087f89 */ /* 0x000e6200000e0000 */
[----:B------:R-:W-:Y:S01]  /*0ce0*/  IMAD.MOV.U32 R10, RZ, RZ, RZ ;  /* 0x000000ffff0a7224 */ /* 0x000fe200078e00ff */
[----:B------:R-:W-:Y:S01]  /*0cf0*/  @P0 LOP3.LUT R10, R27, 0xffffffc0, RZ, 0xc0, !PT ;  /* 0xffffffc01b0a0812 */ /* 0x000fe200078ec0ff */
[----:B0-----:R-:W-:Y:S01]  /*0d00*/  FADD.FTZ R13, R12, R9 ;  /* 0x000000090c0d7221 */ /* 0x001fe20000010000 */
[----:B-1----:R-:W-:-:S04]  /*0d10*/  FADD.FTZ R16, R15, R8 ;  /* 0x000000080f107221 */ /* 0x002fc80000010000 */
[----:B------:R-:W0:Y:S01]  /*0d20*/  SHFL.BFLY PT, R14, R13, 0x1, 0x1f ;  /* 0x0c201f000d0e7f89 */ /* 0x000e2200000e0000 */
[----:B------:R-:W1:Y:S03]  /*0d30*/  LDC.64 R8, c[0x0][0x2d0] ;  /* 0x0000b400ff087b82 */ /* 0x000e660000000a00 */
[----:B------:R-:W2:Y:S01]  /*0d40*/  SHFL.BFLY PT, R17, R16, 0x1, 0x1f ;  /* 0x0c201f0010117f89 */ /* 0x000ea200000e0000 */
[----:B0-----:R-:W-:Y:S01]  /*0d50*/  FADD.FTZ R15, R13, R14 ;  /* 0x0000000e0d0f7221 */ /* 0x001fe20000010000 */
[----:B--2---:R-:W-:Y:S01]  /*0d60*/  FADD.FTZ R18, R16, R17 ;  /* 0x0000001110127221 */ /* 0x004fe20000010000 */
[----:B------:R-:W-:Y:S06]  /*0d70*/  @P4 BRA `(.L_x_37) ;  /* 0x0000000000544947 */ /* 0x000fec0003800000 */
[----:B------:R-:W0:Y:S01]  /*0d80*/  LDC.64 R16, c[0x0][0x278] ;  /* 0x00009e00ff107b82 */ /* 0x000e220000000a00 */
[----:B------:R-:W-:Y:S01]  /*0d90*/  SHF.R.S32.HI R14, RZ, 0x1f, R10 ;  /* 0x0000001fff0e7819 */ /* 0x000fe2000001140a */
[----:B------:R-:W-:Y:S01]  /*0da0*/  ULDC.64 UR8, c[0x0][0x280] ;  /* 0x0000a00000087ab9 */ /* 0x000fe20000000a00 */
[----:B------:R-:W-:-:S04]  /*0db0*/  IADD3 R12, P0, R5, R10, RZ ;  /* 0x0000000a050c7210 */ /* 0x000fc80007f1e0ff */
[----:B------:R-:W-:Y:S01]  /*0dc0*/  LEA.HI.X.SX32 R13, R5, R14, 0x1, P0 ;  /* 0x0000000e050d7211 */ /* 0x000fe200000f0eff */
[C---:B0-----:R-:W-:Y:S02]  /*0dd0*/  IMAD R14, R16.reuse, UR7, RZ ;  /* 0x00000007100e7c24 */ /* 0x041fe4000f8e02ff */
[----:B------:R-:W-:-:S04]  /*0de0*/  IMAD.WIDE.U32 R12, R16, UR6, R12 ;  /* 0x00000006100c7c25 */ /* 0x000fc8000f8e000c */
[----:B------:R-:W-:Y:S02]  /*0df0*/  IMAD R11, R17, UR6, R14 ;  /* 0x00000006110b7c24 */ /* 0x000fe4000f8e020e */
[----:B------:R-:W-:-:S03]  /*0e00*/  IMAD R14, R25, UR8, RZ ;  /* 0x00000008190e7c24 */ /* 0x000fc6000f8e02ff */
[----:B------:R-:W-:Y:S01]  /*0e10*/  IADD3 R13, R13, R11, RZ ;  /* 0x0000000b0d0d7210 */ /* 0x000fe20007ffe0ff */
[C---:B------:R-:W-:Y:S02]  /*0e20*/  IMAD R11, R7.reuse, UR9, R14 ;  /* 0x00000009070b7c24 */ /* 0x040fe4000f8e020e */
[----:B------:R-:W-:Y:S01]  /*0e30*/  IMAD.WIDE.U32 R12, R7, UR8, R12 ;  /* 0x00000008070c7c25 */ /* 0x000fe2000f8e000c */
[----:B------:R-:W-:Y:S02]  /*0e40*/  ULDC.64 UR8, c[0x0][0x260] ;  /* 0x0000980000087ab9 */ /* 0x000fe40000000a00 */
        /* <DEDUP_REMOVED lines=8> */
.L_x_37:
[----:B------:R-:W-:Y:S05]  /*0ed0*/  BSYNC B0 ;  /* 0x0000000000007941 */ /* 0x000fea0003800000 */
.L_x_36:
[----:B------:R-:W-:Y:S01]  /*0ee0*/  VIADD R4, R4, 0x3f ;  /* 0x0000003f04047836 */ /* 0x000fe20000000000 */
[----:B0-----:R-:W-:Y:S01]  /*0ef0*/  SHF.L.U32 R13, R3, 0xc, RZ ;  /* 0x0000000c030d7819 */ /* 0x001fe200000006ff */
[----:B------:R-:W-:Y:S01]  /*0f00*/  IMAD.SHL.U32 R12, R10, 0x40, RZ ;  /* 0x000000400a0c7824 */ /* 0x000fe200078e00ff */
[----:B------:R-:W-:Y:S01]  /*0f10*/  BSSY B0, `(.L_x_38) ;  /* 0x0000027000007945 */ /* 0x000fe20003800000 */
[----:B------:R-:W-:Y:S01]  /*0f20*/  IMAD.SHL.U32 R6, R2, 0x4, RZ ;  /* 0x0000000402067824 */ /* 0x000fe200078e00ff */
[----:B------:R-:W-:Y:S02]  /*0f30*/  SHF.R.S32.HI R11, RZ, 0x1f, R4 ;  /* 0x0000001fff0b7819 */ /* 0x000fe40000011404 */
[----:B------:R-:W-:Y:S02]  /*0f40*/  SHF.R.S32.HI R14, RZ, 0x1f, R12 ;  /* 0x0000001fff0e7819 */ /* 0x000fe4000001140c */
[----:B------:R-:W-:Y:S02]  /*0f50*/  LEA.HI R11, R11, R4, RZ, 0x6 ;  /* 0x000000040b0b7211 */ /* 0x000fe400078f30ff */
[----:B------:R-:W-:-:S02]  /*0f60*/  IADD3 R12, P0, P2, R12, R6, R13 ;  /* 0x000000060c0c7210 */ /* 0x000fc40007a1e00d */
[----:B------:R-:W-:Y:S02]  /*0f70*/  LOP3.LUT R4, R11, 0xffffffc0, RZ, 0xc0, !PT ;  /* 0xffffffc00b047812 */ /* 0x000fe400078ec0ff */
[----:B------:R-:W-:Y:S02]  /*0f80*/  SHF.R.S32.HI R13, RZ, 0x1f, R13 ;  /* 0x0000001fff0d7819 */ /* 0x000fe4000001140d */
[----:B------:R-:W-:Y:S01]  /*0f90*/  SHF.R.S32.HI R6, RZ, 0x1f, R6 ;  /* 0x0000001fff067819 */ /* 0x000fe20000011406 */
[----:B------:R-:W-:-:S03]  /*0fa0*/  IMAD.IADD R11, R4, 0x1, -R5 ;  /* 0x00000001040b7824 */ /* 0x000fc600078e0a05 */
[----:B------:R-:W-:Y:S01]  /*0fb0*/  IADD3.X R13, R14, R6, R13, P0, P2 ;  /* 0x000000060e0d7210 */ /* 0x000fe200007e440d */
[----:B-1----:R-:W-:Y:S01]  /*0fc0*/  IMAD R6, R8, UR7, RZ ;  /* 0x0000000708067c24 */ /* 0x002fe2000f8e02ff */
[----:B------:R-:W-:-:S03]  /*0fd0*/  ISETP.GE.OR P1, PT, R2, R11, P1 ;  /* 0x0000000b0200720c */ /* 0x000fc60000f26670 */
[----:B------:R-:W-:Y:S02]  /*0fe0*/  IMAD R15, R9, UR6, R6 ;  /* 0x00000006090f7c24 */ /* 0x000fe4000f8e0206 */
[----:B------:R-:W-:-:S05]  /*0ff0*/  IMAD.WIDE.U32 R8, R8, UR6, R12 ;  /* 0x0000000608087c25 */ /* 0x000fca000f8e000c */
[----:B------:R-:W-:-:S03]  /*1000*/  IADD3 R11, R9, R15, RZ ;  /* 0x0000000f090b7210 */ /* 0x000fc60007ffe0ff */
[----:B------:R-:W-:Y:S05]  /*1010*/  @P1 BRA `(.L_x_39) ;  /* 0x0000000000581947 */ /* 0x000fea0003800000 */
[----:B------:R-:W0:Y:S01]  /*1020*/  LDC.64 R12, c[0x0][0x2a8] ;  /* 0x0000aa00ff0c7b82 */ /* 0x000e220000000a00 */
[----:B------:R-:W-:Y:S01]  /*1030*/  SHF.R.S32.HI R6, RZ, 0x1f, R5 ;  /* 0x0000001fff067819 */ /* 0x000fe20000011405 */
[----:B------:R-:W-:Y:S01]  /*1040*/  ULDC.64 UR8, c[0x0][0x2b0] ;  /* 0x0000ac0000087ab9 */ /* 0x000fe20000000a00 */
[----:B------:R-:W-:Y:S02]  /*1050*/  IADD3 R4, P0, P1, R10, R5, R2 ;  /* 0x000000050a047210 */ /* 0x000fe4000791e002 */
[----:B------:R-:W-:Y:S02]  /*1060*/  SHF.R.S32.HI R14, RZ, 0x1f, R10 ;  /* 0x0000001fff0e7819 */ /* 0x000fe4000001140a */
[----:B------:R-:W-:-:S04]  /*1070*/  SHF.R.S32.HI R5, RZ, 0x1f, R2 ;  /* 0x0000001fff057819 */ /* 0x000fc80000011402 */
[----:B------:R-:W-:Y:S02]  /*1080*/  IADD3.X R5, R14, R6, R5, P0, P1 ;  /* 0x000000060e057210 */ /* 0x000fe400007e2405 */
[----:B-----5:R-:W-:Y:S01]  /*1090*/  FSETP.NEU.FTZ.AND P0, PT, R24, -INF , PT ;  /* 0xff8000001800780b */ /* 0x020fe20003f1d000 */
[C---:B0-----:R-:W-:Y:S02]  /*10a0*/  IMAD R6, R12.reuse, UR7, RZ ;  /* 0x000000070c067c24 */ /* 0x041fe4000f8e02ff */
[----:B------:R-:W-:-:S04]  /*10b0*/  IMAD.WIDE.U32 R4, R12, UR6, R4 ;  /* 0x000000060c047c25 */ /* 0x000fc8000f8e0004 */
[----:B------:R-:W-:Y:S02]  /*10c0*/  IMAD R13, R13, UR6, R6 ;  /* 0x000000060d0d7c24 */ /* 0x000fe4000f8e0206 */
[----:B------:R-:W-:Y:S02]  /*10d0*/  IMAD R6, R25, UR8, RZ ;  /* 0x0000000819067c24 */ /* 0x000fe4000f8e02ff */
[----:B------:R-:W-:Y:S02]  /*10e0*/  IMAD.IADD R5, R5, 0x1, R13 ;  /* 0x0000000105057824 */ /* 0x000fe400078e020d */
[C---:B------:R-:W-:Y:S02]  /*10f0*/  IMAD R13, R7.reuse, UR9, R6 ;  /* 0x00000009070d7c24 */ /* 0x040fe4000f8e0206 */
[----:B------:R-:W-:Y:S01]  /*1100*/  FMUL.FTZ R6, R24, 1.4426950216293334961 ;  /* 0x3fb8aa3b18067820 */ /* 0x000fe20000410000 */
[----:B------:R-:W-:Y:S01]  /*1110*/  IMAD.WIDE.U32 R4, R7, UR8, R4 ;  /* 0x0000000807047c25 */ /* 0x000fe2000f8e0004 */
[----:B------:R-:W-:-:S03]  /*1120*/  ULDC.64 UR8, c[0x0][0x2a0] ;  /* 0x0000a80000087ab9 */ /* 0x000fc60000000a00 */
[----:B------:R-:W-:Y:S01]  /*1130*/  IMAD.IADD R5, R5, 0x1, R13 ;  /* 0x0000000105057824 */ /* 0x000fe200078e020d */
[----:B------:R-:W-:-:S04]  /*1140*/  LEA R12, P1, R4, UR8, 0x2 ;  /* 0x00000008040c7c11 */ /* 0x000fc8000f8210ff */
[----:B------:R-:W-:Y:S02]  /*1150*/  LEA.HI.X R13, R4, UR9, R5, 0x2, P1 ;  /* 0x00000009040d7c11 */ /* 0x000fe400088f1405 */
[----:B------:R-:W-:-:S05]  /*1160*/  FSEL R5, R6, RZ, P0 ;  /* 0x000000ff06057208 */ /* 0x000fca0000000000 */
[----:B------:R0:W-:Y:S02]  /*1170*/  STG.E desc[UR4][R12.64], R5 ;  /* 0x000000050c007986 */ /* 0x0001e4000c101904 */
.L_x_39:
[----:B------:R-:W-:Y:S05]  /*1180*/  BSYNC B0 ;  /* 0x0000000000007941 */ /* 0x000fea0003800000 */
.L_x_38:
[----:B------:R-:W-:Y:S01]  /*1190*/  ULDC.64 UR10, c[0x0][0x2e8] ;  /* 0x0000ba00000a7ab9 */ /* 0x000fe20000000a00 */
[----:B------:R-:W-:Y:S01]  /*11a0*/  ULDC.64 UR8, c[0x0][0x2d8] ;  /* 0x0000b60000087ab9 */ /* 0x000fe20000000a00 */
[----:B------:R-:W-:Y:S01]  /*11b0*/  ISETP.NE.U32.AND P0, PT, RZ, UR10, PT ;  /* 0x0000000aff007c0c */ /* 0x000fe2000bf05070 */
[----:B------:R-:W-:Y:S01]  /*11c0*/  IMAD R4, R25, UR8, RZ ;  /* 0x0000000819047c24 */ /* 0x000fe2000f8e02ff */
[----:B------:R-:W-:Y:S02]  /*11d0*/  MOV R10, R8 ;  /* 0x00000008000a7202 */ /* 0x000fe40000000f00 */
[----:B------:R-:W-:Y:S01]  /*11e0*/  ISETP.NE.AND.EX P0, PT, RZ, UR11, PT, P0 ;  /* 0x0000000bff007c0c */ /* 0x000fe2000bf05300 */
[C---:B0-----:R-:W-:Y:S02]  /*11f0*/  IMAD R5, R7.reuse, UR9, R4 ;  /* 0x0000000907057c24 */ /* 0x041fe4000f8e0204 */
[----:B------:R-:W-:Y:S01]  /*1200*/  IMAD.WIDE.U32 R10, R7, UR8, R10 ;  /* 0x00000008070a7c25 */ /* 0x000fe2000f8e000a */
[----:B------:R-:W-:Y:S01]  /*1210*/  ISETP.NE.OR P0, PT, R2, RZ, !P0 ;  /* 0x000000ff0200720c */ /* 0x000fe20004705670 */
[----:B------:R-:W-:-:S02]  /*1220*/  ULDC.64 UR8, c[0x0][0x2b8] ;  /* 0x0000ae0000087ab9 */ /* 0x000fc40000000a00 */
[----:B------:R-:W-:Y:S01]  /*1230*/  IMAD.IADD R5, R11, 0x1, R5 ;  /* 0x000000010b057824 */ /* 0x000fe200078e0205 */
[----:B------:R-:W-:-:S04]  /*1240*/  LEA R4, P1, R10, UR8, 0x2 ;  /* 0x000000080a047c11 */ /* 0x000fc8000f8210ff */
[----:B------:R-:W-:-:S05]  /*1250*/  LEA.HI.X R5, R10, UR9, R5, 0x2, P1 ;  /* 0x000000090a057c11 */ /* 0x000fca00088f1405 */
[----:B------:R0:W-:Y:S04]  /*1260*/  STG.E.128 desc[UR4][R4.64], RZ ;  /* 0x000000ff04007986 */ /* 0x0001e8000c101d04 */
[----:B------:R0:W-:Y:S04]  /*1270*/  STG.E.128 desc[UR4][R4.64+0x1000], RZ ;  /* 0x001000ff04007986 */ /* 0x0001e8000c101d04 */
[----:B------:R0:W-:Y:S04]  /*1280*/  STG.E.128 desc[UR4][R4.64+0x2000], RZ ;  /* 0x002000ff04007986 */ /* 0x0001e8000c101d04 */
[----:B------:R0:W-:Y:S01]  /*1290*/  STG.E.128 desc[UR4][R4.64+0x3000], RZ ;  /* 0x003000ff04007986 */ /* 0x0001e2000c101d04 */
[----:B------:R-:W-:Y:S05]  /*12a0*/  @P0 EXIT ;  /* 0x000000000000094d */ /* 0x000fea0003800000 */
[----:B------:R-:W1:Y:S08]  /*12b0*/  LDC R2, c[0x0][0x2e0] ;  /* 0x0000b800ff027b82 */ /* 0x000e700000000800 */
[----:B------:R-:W2:Y:S08]  /*12c0*/  LDC R7, c[0x0][0x220] ;  /* 0x00008800ff077b82 */ /* 0x000eb00000000800 */
[----:B0-----:R-:W0:Y:S01]  /*12d0*/  LDC.64 R4, c[0x0][0x2e8] ;  /* 0x0000ba00ff047b82 */ /* 0x001e220000000a00 */
[----:B-1----:R-:W-:-:S04]  /*12e0*/  IMAD R0, R3, R2, R0 ;  /* 0x0000000203007224 */ /* 0x002fc800078e0200 */
[----:B--2---:R-:W-:-:S04]  /*12f0*/  IMAD R3, R0, R7, UR6 ;  /* 0x0000000600037e24 */ /* 0x004fc8000f8e0207 */
[----:B0-----:R-:W-:-:S05]  /*1300*/  IMAD.WIDE R2, R3, 0x4, R4 ;  /* 0x0000000403027825 */ /* 0x001fca00078e0204 */
[----:B------:R-:W-:Y:S01]  /*1310*/  STG.E desc[UR4][R2.64], RZ ;  /* 0x000000ff02007986 */ /* 0x000fe2000c101904 */
[----:B------:R-:W-:Y:S05]  /*1320*/  EXIT ;  /* 0x000000000000794d */ /* 0x000fea0003800000 */
.L_x_40:
        /* <DEDUP_REMOVED lines=13> */
.L_x_112:


//--------------------- .text._ZN7cutlass13device_kernelIN5flash19enable_sm80_to_sm89INS1_16FlashAttnBwdSm80INS1_25CollectiveMainloopBwdSm80ILi2ELi2EN4cute5tupleIJNS5_1CILi128EEES8_NS7_ILi64EEEEEENS_10bfloat16_tEfNS_4arch4Sm80ELb0ELb0ELb1ELb0ELb0ELb0ELb0ELb0ELi2ELi4ELi4ELi4ELb0EEENS1_21CollectiveEpilogueBwdISA_SB_SD_Li256ELb0ELb0ELi2EEENS1_19SingleTileSchedulerILb0ELb0ELb0ELi128EEEEEEEEEvNT_6ParamsE --------------------------
	.section	.text._ZN7cutlass13device_kernelIN5flash19enable_sm80_to_sm89INS1_16FlashAttnBwdSm80INS1_25CollectiveMainloopBwdSm80ILi2ELi2EN4cute5tupleIJNS5_1CILi128EEES8_NS7_ILi64EEEEEENS_10bfloat16_tEfNS_4arch4Sm80ELb0ELb0ELb1ELb0ELb0ELb0ELb0ELb0ELi2ELi4ELi4ELi4ELb0EEENS1_21CollectiveEpilogueBwdISA_SB_SD_Li256ELb0ELb0ELi2EEENS1_19SingleTileSchedulerILb0ELb0ELb0ELi128EEEEEEEEEvNT_6ParamsE,"ax",@progbits
	.align	128
.text._ZN7cutlass13device_kernelIN5flash19enable_sm80_to_sm89INS1_16FlashAttnBwdSm80INS1_25CollectiveMainloopBwdSm80ILi2ELi2EN4cute5tupleIJNS5_1CILi128EEES8_NS7_ILi64EEEEEENS_10bfloat16_tEfNS_4arch4Sm80ELb0ELb0ELb1ELb0ELb0ELb0ELb0ELb0ELi2ELi4ELi4ELi4ELb0EEENS1_21CollectiveEpilogueBwdISA_SB_SD_Li256ELb0ELb0ELi2EEENS1_19SingleTileSchedulerILb0ELb0ELb0ELi128EEEEEEEEEvNT_6ParamsE:
        .type           _ZN7cutlass13device_kernelIN5flash19enable_sm80_to_sm89INS1_16FlashAttnBwdSm80INS1_25CollectiveMainloopBwdSm80ILi2ELi2EN4cute5tupleIJNS5_1CILi128EEES8_NS7_ILi64EEEEEENS_10bfloat16_tEfNS_4arch4Sm80ELb0ELb0ELb1ELb0ELb0ELb0ELb0ELb0ELi2ELi4ELi4ELi4ELb0EEENS1_21CollectiveEpilogueBwdISA_SB_SD_Li256ELb0ELb0ELi2EEENS1_19SingleTileSchedulerILb0ELb0ELb0ELi128EEEEEEEEEvNT_6ParamsE,@function
        .size           _ZN7cutlass13device_kernelIN5flash19enable_sm80_to_sm89INS1_16FlashAttnBwdSm80INS1_25CollectiveMainloopBwdSm80ILi2ELi2EN4cute5tupleIJNS5_1CILi128EEES8_NS7_ILi64EEEEEENS_10bfloat16_tEfNS_4arch4Sm80ELb0ELb0ELb1ELb0ELb0ELb0ELb0ELb0ELi2ELi4ELi4ELi4ELb0EEENS1_21CollectiveEpilogueBwdISA_SB_SD_Li256ELb0ELb0ELi2EEENS1_19SingleTileSchedulerILb0ELb0ELb0ELi128EEEEEEEEEvNT_6ParamsE,(.L_x_113 - _ZN7cutlass13device_kernelIN5flash19enable_sm80_to_sm89INS1_16FlashAttnBwdSm80INS1_25CollectiveMainloopBwdSm80ILi2ELi2EN4cute5tupleIJNS5_1CILi128EEES8_NS7_ILi64EEEEEENS_10bfloat16_tEfNS_4arch4Sm80ELb0ELb0ELb1ELb0ELb0ELb0ELb0ELb0ELi2ELi4ELi4ELi4ELb0EEENS1_21CollectiveEpilogueBwdISA_SB_SD_Li256ELb0ELb0ELi2EEENS1_19SingleTileSchedulerILb0ELb0ELb0ELi128EEEEEEEEEvNT_6ParamsE)
        .other          _ZN7cutlass13device_kernelIN5flash19enable_sm80_to_sm89INS1_16FlashAttnBwdSm80INS1_25CollectiveMainloopBwdSm80ILi2ELi2EN4cute5tupleIJNS5_1CILi128EEES8_NS7_ILi64EEEEEENS_10bfloat16_tEfNS_4arch4Sm80ELb0ELb0ELb1ELb0ELb0ELb0ELb0ELb0ELi2ELi4ELi4ELi4ELb0EEENS1_21CollectiveEpilogueBwdISA_SB_SD_Li256ELb0ELb0ELi2EEENS1_19SingleTileSchedulerILb0ELb0ELb0ELi128EEEEEEEEEvNT_6ParamsE,@"STO_CUDA_ENTRY STV_DEFAULT"
_ZN7cutlass13device_kernelIN5flash19enable_sm80_to_sm89INS1_16FlashAttnBwdSm80INS1_25CollectiveMainloopBwdSm80ILi2ELi2EN4cute5tupleIJNS5_1CILi128EEES8_NS7_ILi64EEEEEENS_10bfloat16_tEfNS_4arch4Sm80ELb0ELb0ELb1ELb0ELb0ELb0ELb0ELb0ELi2ELi4ELi4ELi4ELb0EEENS1_21CollectiveEpilogueBwdISA_SB_SD_Li256ELb0ELb0ELi2EEENS1_19SingleTileSchedulerILb0ELb0ELb0ELi128EEEEEEEEEvNT_6ParamsE:
[----:B------:R-:W-:Y:S01]  /*0000*/  LDC R1, c[0x0][0x28] ;  /* 0x00000a00ff017b82 */ /* 0x000fe20000000800 */
[----:B------:R-:W-:Y:S05]  /*0010*/  EXIT ;  /* 0x000000000000794d */ /* 0x000fea0003800000 */
.L_x_41:
        /* <DEDUP_REMOVED lines=14> */
.L_x_113:


//--------------------- .text._ZN7cutlass13device_kernelIN5flash19enable_sm80_to_sm89INS1_16FlashAttnBwdSm80INS1_25CollectiveMainloopBwdSm80ILi2ELi2EN4cute5tupleIJNS5_1CILi128EEES8_NS7_ILi64EEEEEENS_10bfloat16_tEfNS_4arch4Sm80ELb0ELb0ELb1ELb0ELb1ELb0ELb0ELb0ELi2ELi4ELi4ELi4ELb0EEENS1_21CollectiveEpilogueBwdISA_SB_SD_Li256ELb0ELb0ELi2EEENS1_19SingleTileSchedulerILb0ELb0ELb0ELi128EEEEEEEEEvNT_6ParamsE --------------------------
	.section	.text._ZN7cutlass13device_kernelIN5flash19enable_sm80_to_sm89INS1_16FlashAttnBwdSm80INS1_25CollectiveMainloopBwdSm80ILi2ELi2EN4cute5tupleIJNS5_1CILi128EEES8_NS7_ILi64EEEEEENS_10bfloat16_tEfNS_4arch4Sm80ELb0ELb0ELb1ELb0ELb1ELb0ELb0ELb0ELi2ELi4ELi4ELi4ELb0EEENS1_21CollectiveEpilogueBwdISA_SB_SD_Li256ELb0ELb0ELi2EEENS1_19SingleTileSchedulerILb0ELb0ELb0ELi128EEEEEEEEEvNT_6ParamsE,"ax",@progbits
	.align	128
.text._ZN7cutlass13device_kernelIN5flash19enable_sm80_to_sm89INS1_16FlashAttnBwdSm80INS1_25CollectiveMainloopBwdSm80ILi2ELi2EN4cute5tupleIJNS5_1CILi128EEES8_NS7_ILi64EEEEEENS_10bfloat16_tEfNS_4arch4Sm80ELb0ELb0ELb1ELb0ELb1ELb0ELb0ELb0ELi2ELi4ELi4ELi4ELb0EEENS1_21CollectiveEpilogueBwdISA_SB_SD_Li256ELb0ELb0ELi2EEENS1_19SingleTileSchedulerILb0ELb0ELb0ELi128EEEEEEEEEvNT_6ParamsE:
        .type           _ZN7cutlass13device_kernelIN5flash19enable_sm80_to_sm89INS1_16FlashAttnBwdSm80INS1_25CollectiveMainloopBwdSm80ILi2ELi2EN4cute5tupleIJNS5_1CILi128EEES8_NS7_ILi64EEEEEENS_10bfloat16_tEfNS_4arch4Sm80ELb0ELb0ELb1ELb0ELb1ELb0ELb0ELb0ELi2ELi4ELi4ELi4ELb0EEENS1_21CollectiveEpilogueBwdISA_SB_SD_Li256ELb0ELb0ELi2EEENS1_19SingleTileSchedulerILb0ELb0ELb0ELi128EEEEEEEEEvNT_6ParamsE,@function
        .size           _ZN7cutlass13device_kernelIN5flash19enable_sm80_to_sm89INS1_16FlashAttnBwdSm80INS1_25CollectiveMainloopBwdSm80ILi2ELi2EN4cute5tupleIJNS5_1CILi128EEES8_NS7_ILi64EEEEEENS_10bfloat16_tEfNS_4arch4Sm80ELb0ELb0ELb1ELb0ELb1ELb0ELb0ELb0ELi2ELi4ELi4ELi4ELb0EEENS1_21CollectiveEpilogueBwdISA_SB_SD_Li256ELb0ELb0ELi2EEENS1_19SingleTileSchedulerILb0ELb0ELb0ELi128EEEEEEEEEvNT_6ParamsE,(.L_x_114 - _ZN7cutlass13device_kernelIN5flash19enable_sm80_to_sm89INS1_16FlashAttnBwdSm80INS1_25CollectiveMainloopBwdSm80ILi2ELi2EN4cute5tupleIJNS5_1CILi128EEES8_NS7_ILi64EEEEEENS_10bfloat16_tEfNS_4arch4Sm80ELb0ELb0ELb1ELb0ELb1ELb0ELb0ELb0ELi2ELi4ELi4ELi4ELb0EEENS1_21CollectiveEpilogueBwdISA_SB_SD_Li256ELb0ELb0ELi2EEENS1_19SingleTileSchedulerILb0ELb0ELb0ELi128EEEEEEEEEvNT_6ParamsE)
        .other          _ZN7cutlass13device_kernelIN5flash19enable_sm80_to_sm89INS1_16FlashAttnBwdSm80INS1_25CollectiveMainloopBwdSm80ILi2ELi2EN4cute5tupleIJNS5_1CILi128EEES8_NS7_ILi64EEEEEENS_10bfloat16_tEfNS_4arch4Sm80ELb0ELb0ELb1ELb0ELb1ELb0ELb0ELb0ELi2ELi4ELi4ELi4ELb0EEENS1_21CollectiveEpilogueBwdISA_SB_SD_Li256ELb0ELb0ELi2EEENS1_19SingleTileSchedulerILb0ELb0ELb0ELi128EEEEEEEEEvNT_6ParamsE,@"STO_CUDA_ENTRY STV_DEFAULT"
_ZN7cutlass13device_kernelIN5flash19enable_sm80_to_sm89INS1_16FlashAttnBwdSm80INS1_25CollectiveMainloopBwdSm80ILi2ELi2EN4cute5tupleIJNS5_1CILi128EEES8_NS7_ILi64EEEEEENS_10bfloat16_tEfNS_4arch4Sm80ELb0ELb0ELb1ELb0ELb1ELb0ELb0ELb0ELi2ELi4ELi4ELi4ELb0EEENS1_21CollectiveEpilogueBwdISA_SB_SD_Li256ELb0ELb0ELi2EEENS1_19SingleTileSchedulerILb0ELb0ELb0ELi128EEEEEEEEEvNT_6ParamsE:
[----:B------:R-:W-:Y:S01]  /*0000*/  LDC R1, c[0x0][0x28] ;  /* 0x00000a00ff017b82 */ /* 0x000fe20000000800 */
[----:B------:R-:W-:Y:S05]  /*0010*/  EXIT ;  /* 0x000000000000794d */ /* 0x000fea0003800000 */
.L_x_42:
        /* <DEDUP_REMOVED lines=14> */
.L_x_114:


//--------------------- .text._ZN7cutlass13device_kernelIN5flash19enable_sm80_to_sm89INS1_16FlashAttnBwdSm80INS1_25CollectiveMainloopBwdSm80ILi2ELi2EN4cute5tupleIJNS5_1CILi128EEES8_NS7_ILi64EEEEEENS_10bfloat16_tEfNS_4arch4Sm80ELb0ELb0ELb1ELb0ELb0ELb0ELb0ELb0ELi2ELi4ELi4ELi4ELb0EEENS1_24CollectiveEpilogueBwdGQAISA_fSD_Li256ELb0ELb0EEENS1_19SingleTileSchedulerILb0ELb0ELb0ELi128EEEEEEEEEvNT_6ParamsE --------------------------
	.section	.text._ZN7cutlass13device_kernelIN5flash19enable_sm80_to_sm89INS1_16FlashAttnBwdSm80INS1_25CollectiveMainloopBwdSm80ILi2ELi2EN4cute5tupleIJNS5_1CILi128EEES8_NS7_ILi64EEEEEENS_10bfloat16_tEfNS_4arch4Sm80ELb0ELb0ELb1ELb0ELb0ELb0ELb0ELb0ELi2ELi4ELi4ELi4ELb0EEENS1_24CollectiveEpilogueBwdGQAISA_fSD_Li256ELb0ELb0EEENS1_19SingleTileSchedulerILb0ELb0ELb0ELi128EEEEEEEEEvNT_6ParamsE,"ax",@progbits
	.align	128
.text._ZN7cutlass13device_kernelIN5flash19enable_sm80_to_sm89INS1_16FlashAttnBwdSm80INS1_25CollectiveMainloopBwdSm80ILi2ELi2EN4cute5tupleIJNS5_1CILi128EEES8_NS7_ILi64EEEEEENS_10bfloat16_tEfNS_4arch4Sm80ELb0ELb0ELb1ELb0ELb0ELb0ELb0ELb0ELi2ELi4ELi4ELi4ELb0EEENS1_24CollectiveEpilogueBwdGQAISA_fSD_Li256ELb0ELb0EEENS1_19SingleTileSchedulerILb0ELb0ELb0ELi128EEEEEEEEEvNT_6ParamsE:
        .type           _ZN7cutlass13device_kernelIN5flash19enable_sm80_to_sm89INS1_16FlashAttnBwdSm80INS1_25CollectiveMainloopBwdSm80ILi2ELi2EN4cute5tupleIJNS5_1CILi128EEES8_NS7_ILi64EEEEEENS_10bfloat16_tEfNS_4arch4Sm80ELb0ELb0ELb1ELb0ELb0ELb0ELb0ELb0ELi2ELi4ELi4ELi4ELb0EEENS1_24CollectiveEpilogueBwdGQAISA_fSD_Li256ELb0ELb0EEENS1_19SingleTileSchedulerILb0ELb0ELb0ELi128EEEEEEEEEvNT_6ParamsE,@function
        .size           _ZN7cutlass13device_kernelIN5flash19enable_sm80_to_sm89INS1_16FlashAttnBwdSm80INS1_25CollectiveMainloopBwdSm80ILi2ELi2EN4cute5tupleIJNS5_1CILi128EEES8_NS7_ILi64EEEEEENS_10bfloat16_tEfNS_4arch4Sm80ELb0ELb0ELb1ELb0ELb0ELb0ELb0ELb0ELi2ELi4ELi4ELi4ELb0EEENS1_24CollectiveEpilogueBwdGQAISA_fSD_Li256ELb0ELb0EEENS1_19SingleTileSchedulerILb0ELb0ELb0ELi128EEEEEEEEEvNT_6ParamsE,(.L_x_115 - _ZN7cutlass13device_kernelIN5flash19enable_sm80_to_sm89INS1_16FlashAttnBwdSm80INS1_25CollectiveMainloopBwdSm80ILi2ELi2EN4cute5tupleIJNS5_1CILi128EEES8_NS7_ILi64EEEEEENS_10bfloat16_tEfNS_4arch4Sm80ELb0ELb0ELb1ELb0ELb0ELb0ELb0ELb0ELi2ELi4ELi4ELi4ELb0EEENS1_24CollectiveEpilogueBwdGQAISA_fSD_Li256ELb0ELb0EEENS1_19SingleTileSchedulerILb0ELb0ELb0ELi128EEEEEEEEEvNT_6ParamsE)
        .other          _ZN7cutlass13device_kernelIN5flash19enable_sm80_to_sm89INS1_16FlashAttnBwdSm80INS1_25CollectiveMainloopBwdSm80ILi2ELi2EN4cute5tupleIJNS5_1CILi128EEES8_NS7_ILi64EEEEEENS_10bfloat16_tEfNS_4arch4Sm80ELb0ELb0ELb1ELb0ELb0ELb0ELb0ELb0ELi2ELi4ELi4ELi4ELb0EEENS1_24CollectiveEpilogueBwdGQAISA_fSD_Li256ELb0ELb0EEENS1_19SingleTileSchedulerILb0ELb0ELb0ELi128EEEEEEEEEvNT_6ParamsE,@"STO_CUDA_ENTRY STV_DEFAULT"
_ZN7cutlass13device_kernelIN5flash19enable_sm80_to_sm89INS1_16FlashAttnBwdSm80INS1_25CollectiveMainloopBwdSm80ILi2ELi2EN4cute5tupleIJNS5_1CILi128EEES8_NS7_ILi64EEEEEENS_10bfloat16_tEfNS_4arch4Sm80ELb0ELb0ELb1ELb0ELb0ELb0ELb0ELb0ELi2ELi4ELi4ELi4ELb0EEENS1_24CollectiveEpilogueBwdGQAISA_fSD_Li256ELb0ELb0EEENS1_19SingleTileSchedulerILb0ELb0ELb0ELi128EEEEEEEEEvNT_6ParamsE:
[----:B------:R-:W-:Y:S01]  /*0000*/  LDC R1, c[0x0][0x28] ;  /* 0x00000a00ff017b82 */ /* 0x000fe20000000800 */
[----:B------:R-:W-:Y:S05]  /*0010*/  EXIT ;  /* 0x000000000000794d */ /* 0x000fea0003800000 */
.L_x_43:
        /* <DEDUP_REMOVED lines=14> */
.L_x_115:


//--------------------- .text._ZN7cutlass13device_kernelIN5flash19enable_sm80_to_sm89INS1_16FlashAttnBwdSm80INS1_25CollectiveMainloopBwdSm80ILi2ELi2EN4cute5tupleIJNS5_1CILi128EEES8_NS7_ILi64EEEEEENS_10bfloat16_tEfNS_4arch4Sm80ELb0ELb0ELb1ELb0ELb1ELb0ELb0ELb0ELi2ELi4ELi4ELi4ELb0EEENS1_24CollectiveEpilogueBwdGQAISA_fSD_Li256ELb0ELb1EEENS1_19SingleTileSchedulerILb0ELb0ELb0ELi128EEEEEEEEEvNT_6ParamsE --------------------------
	.section	.text._ZN7cutlass13device_kernelIN5flash19enable_sm80_to_sm89INS1_16FlashAttnBwdSm80INS1_25CollectiveMainloopBwdSm80ILi2ELi2EN4cute5tupleIJNS5_1CILi128EEES8_NS7_ILi64EEEEEENS_10bfloat16_tEfNS_4arch4Sm80ELb0ELb0ELb1ELb0ELb1ELb0ELb0ELb0ELi2ELi4ELi4ELi4ELb0EEENS1_24CollectiveEpilogueBwdGQAISA_fSD_Li256ELb0ELb1EEENS1_19SingleTileSchedulerILb0ELb0ELb0ELi128EEEEEEEEEvNT_6ParamsE,"ax",@progbits
	.align	128
.text._ZN7cutlass13device_kernelIN5flash19enable_sm80_to_sm89INS1_16FlashAttnBwdSm80INS1_25CollectiveMainloopBwdSm80ILi2ELi2EN4cute5tupleIJNS5_1CILi128EEES8_NS7_ILi64EEEEEENS_10bfloat16_tEfNS_4arch4Sm80ELb0ELb0ELb1ELb0ELb1ELb0ELb0ELb0ELi2ELi4ELi4ELi4ELb0EEENS1_24CollectiveEpilogueBwdGQAISA_fSD_Li256ELb0ELb1EEENS1_19SingleTileSchedulerILb0ELb0ELb0ELi128EEEEEEEEEvNT_6ParamsE:
        .type           _ZN7cutlass13device_kernelIN5flash19enable_sm80_to_sm89INS1_16FlashAttnBwdSm80INS1_25CollectiveMainloopBwdSm80ILi2ELi2EN4cute5tupleIJNS5_1CILi128EEES8_NS7_ILi64EEEEEENS_10bfloat16_tEfNS_4arch4Sm80ELb0ELb0ELb1ELb0ELb1ELb0ELb0ELb0ELi2ELi4ELi4ELi4ELb0EEENS1_24CollectiveEpilogueBwdGQAISA_fSD_Li256ELb0ELb1EEENS1_19SingleTileSchedulerILb0ELb0ELb0ELi128EEEEEEEEEvNT_6ParamsE,@function
        .size           _ZN7cutlass13device_kernelIN5flash19enable_sm80_to_sm89INS1_16FlashAttnBwdSm80INS1_25CollectiveMainloopBwdSm80ILi2ELi2EN4cute5tupleIJNS5_1CILi128EEES8_NS7_ILi64EEEEEENS_10bfloat16_tEfNS_4arch4Sm80ELb0ELb0ELb1ELb0ELb1ELb0ELb0ELb0ELi2ELi4ELi4ELi4ELb0EEENS1_24CollectiveEpilogueBwdGQAISA_fSD_Li256ELb0ELb1EEENS1_19SingleTileSchedulerILb0ELb0ELb0ELi128EEEEEEEEEvNT_6ParamsE,(.L_x_116 - _ZN7cutlass13device_kernelIN5flash19enable_sm80_to_sm89INS1_16FlashAttnBwdSm80INS1_25CollectiveMainloopBwdSm80ILi2ELi2EN4cute5tupleIJNS5_1CILi128EEES8_NS7_ILi64EEEEEENS_10bfloat16_tEfNS_4arch4Sm80ELb0ELb0ELb1ELb0ELb1ELb0ELb0ELb0ELi2ELi4ELi4ELi4ELb0EEENS1_24CollectiveEpilogueBwdGQAISA_fSD_Li256ELb0ELb1EEENS1_19SingleTileSchedulerILb0ELb0ELb0ELi128EEEEEEEEEvNT_6ParamsE)
        .other          _ZN7cutlass13device_kernelIN5flash19enable_sm80_to_sm89INS1_16FlashAttnBwdSm80INS1_25CollectiveMainloopBwdSm80ILi2ELi2EN4cute5tupleIJNS5_1CILi128EEES8_NS7_ILi64EEEEEENS_10bfloat16_tEfNS_4arch4Sm80ELb0ELb0ELb1ELb0ELb1ELb0ELb0ELb0ELi2ELi4ELi4ELi4ELb0EEENS1_24CollectiveEpilogueBwdGQAISA_fSD_Li256ELb0ELb1EEENS1_19SingleTileSchedulerILb0ELb0ELb0ELi128EEEEEEEEEvNT_6ParamsE,@"STO_CUDA_ENTRY STV_DEFAULT"
_ZN7cutlass13device_kernelIN5flash19enable_sm80_to_sm89INS1_16FlashAttnBwdSm80INS1_25CollectiveMainloopBwdSm80ILi2ELi2EN4cute5tupleIJNS5_1CILi128EEES8_NS7_ILi64EEEEEENS_10bfloat16_tEfNS_4arch4Sm80ELb0ELb0ELb1ELb0ELb1ELb0ELb0ELb0ELi2ELi4ELi4ELi4ELb0EEENS1_24CollectiveEpilogueBwdGQAISA_fSD_Li256ELb0ELb1EEENS1_19SingleTileSchedulerILb0ELb0ELb0ELi128EEEEEEEEEvNT_6ParamsE:
[----:B------:R-:W-:Y:S01]  /*0000*/  LDC R1, c[0x0][0x28] ;  /* 0x00000a00ff017b82 */ /* 0x000fe20000000800 */
[----:B------:R-:W-:Y:S05]  /*0010*/  EXIT ;  /* 0x000000000000794d */ /* 0x000fea0003800000 */
.L_x_44:
        /* <DEDUP_REMOVED lines=14> */
.L_x_116:


//--------------------- .text._ZN7cutlass13device_kernelIN5flash19enable_sm80_to_sm89INS1_16FlashAttnBwdSm80INS1_25CollectiveMainloopBwdSm80ILi2ELi2EN4cute5tupleIJNS5_1CILi128EEES8_NS7_ILi64EEEEEENS_10bfloat16_tEfNS_4arch4Sm80ELb0ELb0ELb1ELb1ELb0ELb0ELb0ELb0ELi2ELi4ELi4ELi4ELb0EEENS1_21CollectiveEpilogueBwdISA_SB_SD_Li256ELb1ELb0ELi2EEENS1_19SingleTileSchedulerILb1ELb0ELb0ELi128EEEEEEEEEvNT_6ParamsE --------------------------
	.section	.text._ZN7cutlass13device_kernelIN5flash19enable_sm80_to_sm89INS1_16FlashAttnBwdSm80INS1_25CollectiveMainloopBwdSm80ILi2ELi2EN4cute5tupleIJNS5_1CILi128EEES8_NS7_ILi64EEEEEENS_10bfloat16_tEfNS_4arch4Sm80ELb0ELb0ELb1ELb1ELb0ELb0ELb0ELb0ELi2ELi4ELi4ELi4ELb0EEENS1_21CollectiveEpilogueBwdISA_SB_SD_Li256ELb1ELb0ELi2EEENS1_19SingleTileSchedulerILb1ELb0ELb0ELi128EEEEEEEEEvNT_6ParamsE,"ax",@progbits
	.align	128
.text._ZN7cutlass13device_kernelIN5flash19enable_sm80_to_sm89INS1_16FlashAttnBwdSm80INS1_25CollectiveMainloopBwdSm80ILi2ELi2EN4cute5tupleIJNS5_1CILi128EEES8_NS7_ILi64EEEEEENS_10bfloat16_tEfNS_4arch4Sm80ELb0ELb0ELb1ELb1ELb0ELb0ELb0ELb0ELi2ELi4ELi4ELi4ELb0EEENS1_21CollectiveEpilogueBwdISA_SB_SD_Li256ELb1ELb0ELi2EEENS1_19SingleTileSchedulerILb1ELb0ELb0ELi128EEEEEEEEEvNT_6ParamsE:
        .type           _ZN7cutlass13device_kernelIN5flash19enable_sm80_to_sm89INS1_16FlashAttnBwdSm80INS1_25CollectiveMainloopBwdSm80ILi2ELi2EN4cute5tupleIJNS5_1CILi128EEES8_NS7_ILi64EEEEEENS_10bfloat16_tEfNS_4arch4Sm80ELb0ELb0ELb1ELb1ELb0ELb0ELb0ELb0ELi2ELi4ELi4ELi4ELb0EEENS1_21CollectiveEpilogueBwdISA_SB_SD_Li256ELb1ELb0ELi2EEENS1_19SingleTileSchedulerILb1ELb0ELb0ELi128EEEEEEEEEvNT_6ParamsE,@function
        .size           _ZN7cutlass13device_kernelIN5flash19enable_sm80_to_sm89INS1_16FlashAttnBwdSm80INS1_25CollectiveMainloopBwdSm80ILi2ELi2EN4cute5tupleIJNS5_1CILi128EEES8_NS7_ILi64EEEEEENS_10bfloat16_tEfNS_4arch4Sm80ELb0ELb0ELb1ELb1ELb0ELb0ELb0ELb0ELi2ELi4ELi4ELi4ELb0EEENS1_21CollectiveEpilogueBwdISA_SB_SD_Li256ELb1ELb0ELi2EEENS1_19SingleTileSchedulerILb1ELb0ELb0ELi128EEEEEEEEEvNT_6ParamsE,(.L_x_117 - _ZN7cutlass13device_kernelIN5flash19enable_sm80_to_sm89INS1_16FlashAttnBwdSm80INS1_25CollectiveMainloopBwdSm80ILi2ELi2EN4cute5tupleIJNS5_1CILi128EEES8_NS7_ILi64EEEEEENS_10bfloat16_tEfNS_4arch4Sm80ELb0ELb0ELb1ELb1ELb0ELb0ELb0ELb0ELi2ELi4ELi4ELi4ELb0EEENS1_21CollectiveEpilogueBwdISA_SB_SD_Li256ELb1ELb0ELi2EEENS1_19SingleTileSchedulerILb1ELb0ELb0ELi128EEEEEEEEEvNT_6ParamsE)
        .other          _ZN7cutlass13device_kernelIN5flash19enable_sm80_to_sm89INS1_16FlashAttnBwdSm80INS1_25CollectiveMainloopBwdSm80ILi2ELi2EN4cute5tupleIJNS5_1CILi128EEES8_NS7_ILi64EEEEEENS_10bfloat16_tEfNS_4arch4Sm80ELb0ELb0ELb1ELb1ELb0ELb0ELb0ELb0ELi2ELi4ELi4ELi4ELb0EEENS1_21CollectiveEpilogueBwdISA_SB_SD_Li256ELb1ELb0ELi2EEENS1_19SingleTileSchedulerILb1ELb0ELb0ELi128EEEEEEEEEvNT_6ParamsE,@"STO_CUDA_ENTRY STV_DEFAULT"
_ZN7cutlass13device_kernelIN5flash19enable_sm80_to_sm89INS1_16FlashAttnBwdSm80INS1_25CollectiveMainloopBwdSm80ILi2ELi2EN4cute5tupleIJNS5_1CILi128EEES8_NS7_ILi64EEEEEENS_10bfloat16_tEfNS_4arch4Sm80ELb0ELb0ELb1ELb1ELb0ELb0ELb0ELb0ELi2ELi4ELi4ELi4ELb0EEENS1_21CollectiveEpilogueBwdISA_SB_SD_Li256ELb1ELb0ELi2EEENS1_19SingleTileSchedulerILb1ELb0ELb0ELi128EEEEEEEEEvNT_6ParamsE:
[----:B------:R-:W-:Y:S01]  /*0000*/  LDC R1, c[0x0][0x28] ;  /* 0x00000a00ff017b82 */ /* 0x000fe20000000800 */
[----:B------:R-:W-:Y:S05]  /*0010*/  EXIT ;  /* 0x000000000000794d */ /* 0x000fea0003800000 */
.L_x_45:
        /* <DEDUP_REMOVED lines=14> */
.L_x_117:


//--------------------- .text._ZN7cutlass13device_kernelIN5flash19enable_sm80_to_sm89INS1_16FlashAttnBwdSm80INS1_25CollectiveMainloopBwdSm80ILi2ELi2EN4cute5tupleIJNS5_1CILi128EEES8_NS7_ILi64EEEEEENS_10bfloat16_tEfNS_4arch4Sm80ELb0ELb0ELb1ELb1ELb1ELb0ELb0ELb0ELi2ELi4ELi4ELi4ELb0EEENS1_21CollectiveEpilogueBwdISA_SB_SD_Li256ELb1ELb0ELi2EEENS1_19SingleTileSchedulerILb1ELb0ELb0ELi128EEEEEEEEEvNT_6ParamsE --------------------------
	.section	.text._ZN7cutlass13device_kernelIN5flash19enable_sm80_to_sm89INS1_16FlashAttnBwdSm80INS1_25CollectiveMainloopBwdSm80ILi2ELi2EN4cute5tupleIJNS5_1CILi128EEES8_NS7_ILi64EEEEEENS_10bfloat16_tEfNS_4arch4Sm80ELb0ELb0ELb1ELb1ELb1ELb0ELb0ELb0ELi2ELi4ELi4ELi4ELb0EEENS1_21CollectiveEpilogueBwdISA_SB_SD_Li256ELb1ELb0ELi2EEENS1_19SingleTileSchedulerILb1ELb0ELb0ELi128EEEEEEEEEvNT_6ParamsE,"ax",@progbits
	.align	128
.text._ZN7cutlass13device_kernelIN5flash19enable_sm80_to_sm89INS1_16FlashAttnBwdSm80INS1_25CollectiveMainloopBwdSm80ILi2ELi2EN4cute5tupleIJNS5_1CILi128EEES8_NS7_ILi64EEEEEENS_10bfloat16_tEfNS_4arch4Sm80ELb0ELb0ELb1ELb1ELb1ELb0ELb0ELb0ELi2ELi4ELi4ELi4ELb0EEENS1_21CollectiveEpilogueBwdISA_SB_SD_Li256ELb1ELb0ELi2EEENS1_19SingleTileSchedulerILb1ELb0ELb0ELi128EEEEEEEEEvNT_6ParamsE:
        .type           _ZN7cutlass13device_kernelIN5flash19enable_sm80_to_sm89INS1_16FlashAttnBwdSm80INS1_25CollectiveMainloopBwdSm80ILi2ELi2EN4cute5tupleIJNS5_1CILi128EEES8_NS7_ILi64EEEEEENS_10bfloat16_tEfNS_4arch4Sm80ELb0ELb0ELb1ELb1ELb1ELb0ELb0ELb0ELi2ELi4ELi4ELi4ELb0EEENS1_21CollectiveEpilogueBwdISA_SB_SD_Li256ELb1ELb0ELi2EEENS1_19SingleTileSchedulerILb1ELb0ELb0ELi128EEEEEEEEEvNT_6ParamsE,@function
        .size           _ZN7cutlass13device_kernelIN5flash19enable_sm80_to_sm89INS1_16FlashAttnBwdSm80INS1_25CollectiveMainloopBwdSm80ILi2ELi2EN4cute5tupleIJNS5_1CILi128EEES8_NS7_ILi64EEEEEENS_10bfloat16_tEfNS_4arch4Sm80ELb0ELb0ELb1ELb1ELb1ELb0ELb0ELb0ELi2ELi4ELi4ELi4ELb0EEENS1_21CollectiveEpilogueBwdISA_SB_SD_Li256ELb1ELb0ELi2EEENS1_19SingleTileSchedulerILb1ELb0ELb0ELi128EEEEEEEEEvNT_6ParamsE,(.L_x_118 - _ZN7cutlass13device_kernelIN5flash19enable_sm80_to_sm89INS1_16FlashAttnBwdSm80INS1_25CollectiveMainloopBwdSm80ILi2ELi2EN4cute5tupleIJNS5_1CILi128EEES8_NS7_ILi64EEEEEENS_10bfloat16_tEfNS_4arch4Sm80ELb0ELb0ELb1ELb1ELb1ELb0ELb0ELb0ELi2ELi4ELi4ELi4ELb0EEENS1_21CollectiveEpilogueBwdISA_SB_SD_Li256ELb1ELb0ELi2EEENS1_19SingleTileSchedulerILb1ELb0ELb0ELi128EEEEEEEEEvNT_6ParamsE)
        .other          _ZN7cutlass13device_kernelIN5flash19enable_sm80_to_sm89INS1_16FlashAttnBwdSm80INS1_25CollectiveMainloopBwdSm80ILi2ELi2EN4cute5tupleIJNS5_1CILi128EEES8_NS7_ILi64EEEEEENS_10bfloat16_tEfNS_4arch4Sm80ELb0ELb0ELb1ELb1ELb1ELb0ELb0ELb0ELi2ELi4ELi4ELi4ELb0EEENS1_21CollectiveEpilogueBwdISA_SB_SD_Li256ELb1ELb0ELi2EEENS1_19SingleTileSchedulerILb1ELb0ELb0ELi128EEEEEEEEEvNT_6ParamsE,@"STO_CUDA_ENTRY STV_DEFAULT"
_ZN7cutlass13device_kernelIN5flash19enable_sm80_to_sm89INS1_16FlashAttnBwdSm80INS1_25CollectiveMainloopBwdSm80ILi2ELi2EN4cute5tupleIJNS5_1CILi128EEES8_NS7_ILi64EEEEEENS_10bfloat16_tEfNS_4arch4Sm80ELb0ELb0ELb1ELb1ELb1ELb0ELb0ELb0ELi2ELi4ELi4ELi4ELb0EEENS1_21CollectiveEpilogueBwdISA_SB_SD_Li256ELb1ELb0ELi2EEENS1_19SingleTileSchedulerILb1ELb0ELb0ELi128EEEEEEEEEvNT_6ParamsE:
[----:B------:R-:W-:Y:S01]  /*0000*/  LDC R1, c[0x0][0x28] ;  /* 0x00000a00ff017b82 */ /* 0x000fe20000000800 */
[----:B------:R-:W-:Y:S05]  /*0010*/  EXIT ;  /* 0x000000000000794d */ /* 0x000fea0003800000 */
.L_x_46:
        /* <DEDUP_REMOVED lines=14> */
.L_x_118:


//--------------------- .text._ZN7cutlass13device_kernelIN5flash19enable_sm80_to_sm89INS1_16FlashAttnBwdSm80INS1_25CollectiveMainloopBwdSm80ILi2ELi2EN4cute5tupleIJNS5_1CILi128EEES8_NS7_ILi64EEEEEENS_10bfloat16_tEfNS_4arch4Sm80ELb0ELb0ELb1ELb1ELb0ELb0ELb0ELb0ELi2ELi4ELi4ELi4ELb0EEENS1_24CollectiveEpilogueBwdGQAISA_fSD_Li256ELb1ELb0EEENS1_19SingleTileSchedulerILb1ELb0ELb0ELi128EEEEEEEEEvNT_6ParamsE --------------------------
	.section	.text._ZN7cutlass13device_kernelIN5flash19enable_sm80_to_sm89INS1_16FlashAttnBwdSm80INS1_25CollectiveMainloopBwdSm80ILi2ELi2EN4cute5tupleIJNS5_1CILi128EEES8_NS7_ILi64EEEEEENS_10bfloat16_tEfNS_4arch4Sm80ELb0ELb0ELb1ELb1ELb0ELb0ELb0ELb0ELi2ELi4ELi4ELi4ELb0EEENS1_24CollectiveEpilogueBwdGQAISA_fSD_Li256ELb1ELb0EEENS1_19SingleTileSchedulerILb1ELb0ELb0ELi128EEEEEEEEEvNT_6ParamsE,"ax",@progbits
	.align	128
.text._ZN7cutlass13device_kernelIN5flash19enable_sm80_to_sm89INS1_16FlashAttnBwdSm80INS1_25CollectiveMainloopBwdSm80ILi2ELi2EN4cute5tupleIJNS5_1CILi128EEES8_NS7_ILi64EEEEEENS_10bfloat16_tEfNS_4arch4Sm80ELb0ELb0ELb1ELb1ELb0ELb0ELb0ELb0ELi2ELi4ELi4ELi4ELb0EEENS1_24CollectiveEpilogueBwdGQAISA_fSD_Li256ELb1ELb0EEENS1_19SingleTileSchedulerILb1ELb0ELb0ELi128EEEEEEEEEvNT_6ParamsE:
        .type           _ZN7cutlass13device_kernelIN5flash19enable_sm80_to_sm89INS1_16FlashAttnBwdSm80INS1_25CollectiveMainloopBwdSm80ILi2ELi2EN4cute5tupleIJNS5_1CILi128EEES8_NS7_ILi64EEEEEENS_10bfloat16_tEfNS_4arch4Sm80ELb0ELb0ELb1ELb1ELb0ELb0ELb0ELb0ELi2ELi4ELi4ELi4ELb0EEENS1_24CollectiveEpilogueBwdGQAISA_fSD_Li256ELb1ELb0EEENS1_19SingleTileSchedulerILb1ELb0ELb0ELi128EEEEEEEEEvNT_6ParamsE,@function
        .size           _ZN7cutlass13device_kernelIN5flash19enable_sm80_to_sm89INS1_16FlashAttnBwdSm80INS1_25CollectiveMainloopBwdSm80ILi2ELi2EN4cute5tupleIJNS5_1CILi128EEES8_NS7_ILi64EEEEEENS_10bfloat16_tEfNS_4arch4Sm80ELb0ELb0ELb1ELb1ELb0ELb0ELb0ELb0ELi2ELi4ELi4ELi4ELb0EEENS1_24CollectiveEpilogueBwdGQAISA_fSD_Li256ELb1ELb0EEENS1_19SingleTileSchedulerILb1ELb0ELb0ELi128EEEEEEEEEvNT_6ParamsE,(.L_x_119 - _ZN7cutlass13device_kernelIN5flash19enable_sm80_to_sm89INS1_16FlashAttnBwdSm80INS1_25CollectiveMainloopBwdSm80ILi2ELi2EN4cute5tupleIJNS5_1CILi128EEES8_NS7_ILi64EEEEEENS_10bfloat16_tEfNS_4arch4Sm80ELb0ELb0ELb1ELb1ELb0ELb0ELb0ELb0ELi2ELi4ELi4ELi4ELb0EEENS1_24CollectiveEpilogueBwdGQAISA_fSD_Li256ELb1ELb0EEENS1_19SingleTileSchedulerILb1ELb0ELb0ELi128EEEEEEEEEvNT_6ParamsE)
        .other          _ZN7cutlass13device_kernelIN5flash19enable_sm80_to_sm89INS1_16FlashAttnBwdSm80INS1_25CollectiveMainloopBwdSm80ILi2ELi2EN4cute5tupleIJNS5_1CILi128EEES8_NS7_ILi64EEEEEENS_10bfloat16_tEfNS_4arch4Sm80ELb0ELb0ELb1ELb1ELb0ELb0ELb0ELb0ELi2ELi4ELi4ELi4ELb0EEENS1_24CollectiveEpilogueBwdGQAISA_fSD_Li256ELb1ELb0EEENS1_19SingleTileSchedulerILb1ELb0ELb0ELi128EEEEEEEEEvNT_6ParamsE,@"STO_CUDA_ENTRY STV_DEFAULT"
_ZN7cutlass13device_kernelIN5flash19enable_sm80_to_sm89INS1_16FlashAttnBwdSm80INS1_25CollectiveMainloopBwdSm80ILi2ELi2EN4cute5tupleIJNS5_1CILi128EEES8_NS7_ILi64EEEEEENS_10bfloat16_tEfNS_4arch4Sm80ELb0ELb0ELb1ELb1ELb0ELb0ELb0ELb0ELi2ELi4ELi4ELi4ELb0EEENS1_24CollectiveEpilogueBwdGQAISA_fSD_Li256ELb1ELb0EEENS1_19SingleTileSchedulerILb1ELb0ELb0ELi128EEEEEEEEEvNT_6ParamsE:
[----:B------:R-:W-:Y:S01]  /*0000*/  LDC R1, c[0x0][0x28] ;  /* 0x00000a00ff017b82 */ /* 0x000fe20000000800 */
[----:B------:R-:W-:Y:S05]  /*0010*/  EXIT ;  /* 0x000000000000794d */ /* 0x000fea0003800000 */
.L_x_47:
        /* <DEDUP_REMOVED lines=14> */
.L_x_119:


//--------------------- .text._ZN7cutlass13device_kernelIN5flash19enable_sm80_to_sm89INS1_16FlashAttnBwdSm80INS1_25CollectiveMainloopBwdSm80ILi2ELi2EN4cute5tupleIJNS5_1CILi128EEES8_NS7_ILi64EEEEEENS_10bfloat16_tEfNS_4arch4Sm80ELb0ELb0ELb1ELb1ELb1ELb0ELb0ELb0ELi2ELi4ELi4ELi4ELb0EEENS1_24CollectiveEpilogueBwdGQAISA_fSD_Li256ELb1ELb1EEENS1_19SingleTileSchedulerILb1ELb0ELb0ELi128EEEEEEEEEvNT_6ParamsE --------------------------
	.section	.text._ZN7cutlass13device_kernelIN5flash19enable_sm80_to_sm89INS1_16FlashAttnBwdSm80INS1_25CollectiveMainloopBwdSm80ILi2ELi2EN4cute5tupleIJNS5_1CILi128EEES8_NS7_ILi64EEEEEENS_10bfloat16_tEfNS_4arch4Sm80ELb0ELb0ELb1ELb1ELb1ELb0ELb0ELb0ELi2ELi4ELi4ELi4ELb0EEENS1_24CollectiveEpilogueBwdGQAISA_fSD_Li256ELb1ELb1EEENS1_19SingleTileSchedulerILb1ELb0ELb0ELi128EEEEEEEEEvNT_6ParamsE,"ax",@progbits
	.align	128
.text._ZN7cutlass13device_kernelIN5flash19enable_sm80_to_sm89INS1_16FlashAttnBwdSm80INS1_25CollectiveMainloopBwdSm80ILi2ELi2EN4cute5tupleIJNS5_1CILi128EEES8_NS7_ILi64EEEEEENS_10bfloat16_tEfNS_4arch4Sm80ELb0ELb0ELb1ELb1ELb1ELb0ELb0ELb0ELi2ELi4ELi4ELi4ELb0EEENS1_24CollectiveEpilogueBwdGQAISA_fSD_Li256ELb1ELb1EEENS1_19SingleTileSchedulerILb1ELb0ELb0ELi128EEEEEEEEEvNT_6ParamsE:
        .type           _ZN7cutlass13device_kernelIN5flash19enable_sm80_to_sm89INS1_16FlashAttnBwdSm80INS1_25CollectiveMainloopBwdSm80ILi2ELi2EN4cute5tupleIJNS5_1CILi128EEES8_NS7_ILi64EEEEEENS_10bfloat16_tEfNS_4arch4Sm80ELb0ELb0ELb1ELb1ELb1ELb0ELb0ELb0ELi2ELi4ELi4ELi4ELb0EEENS1_24CollectiveEpilogueBwdGQAISA_fSD_Li256ELb1ELb1EEENS1_19SingleTileSchedulerILb1ELb0ELb0ELi128EEEEEEEEEvNT_6ParamsE,@function
        .size           _ZN7cutlass13device_kernelIN5flash19enable_sm80_to_sm89INS1_16FlashAttnBwdSm80INS1_25CollectiveMainloopBwdSm80ILi2ELi2EN4cute5tupleIJNS5_1CILi128EEES8_NS7_ILi64EEEEEENS_10bfloat16_tEfNS_4arch4Sm80ELb0ELb0ELb1ELb1ELb1ELb0ELb0ELb0ELi2ELi4ELi4ELi4ELb0EEENS1_24CollectiveEpilogueBwdGQAISA_fSD_Li256ELb1ELb1EEENS1_19SingleTileSchedulerILb1ELb0ELb0ELi128EEEEEEEEEvNT_6ParamsE,(.L_x_120 - _ZN7cutlass13device_kernelIN5flash19enable_sm80_to_sm89INS1_16FlashAttnBwdSm80INS1_25CollectiveMainloopBwdSm80ILi2ELi2EN4cute5tupleIJNS5_1CILi128EEES8_NS7_ILi64EEEEEENS_10bfloat16_tEfNS_4arch4Sm80ELb0ELb0ELb1ELb1ELb1ELb0ELb0ELb0ELi2ELi4ELi4ELi4ELb0EEENS1_24CollectiveEpilogueBwdGQAISA_fSD_Li256ELb1ELb1EEENS1_19SingleTileSchedulerILb1ELb0ELb0ELi128EEEEEEEEEvNT_6ParamsE)
        .other          _ZN7cutlass13device_kernelIN5flash19enable_sm80_to_sm89INS1_16FlashAttnBwdSm80INS1_25CollectiveMainloopBwdSm80ILi2ELi2EN4cute5tupleIJNS5_1CILi128EEES8_NS7_ILi64EEEEEENS_10bfloat16_tEfNS_4arch4Sm80ELb0ELb0ELb1ELb1ELb1ELb0ELb0ELb0ELi2ELi4ELi4ELi4ELb0EEENS1_24CollectiveEpilogueBwdGQAISA_fSD_Li256ELb1ELb1EEENS1_19SingleTileSchedulerILb1ELb0ELb0ELi128EEEEEEEEEvNT_6ParamsE,@"STO_CUDA_ENTRY STV_DEFAULT"
_ZN7cutlass13device_kernelIN5flash19enable_sm80_to_sm89INS1_16FlashAttnBwdSm80INS1_25CollectiveMainloopBwdSm80ILi2ELi2EN4cute5tupleIJNS5_1CILi128EEES8_NS7_ILi64EEEEEENS_10bfloat16_tEfNS_4arch4Sm80ELb0ELb0ELb1ELb1ELb1ELb0ELb0ELb0ELi2ELi4ELi4ELi4ELb0EEENS1_24CollectiveEpilogueBwdGQAISA_fSD_Li256ELb1ELb1EEENS1_19SingleTileSchedulerILb1ELb0ELb0ELi128EEEEEEEEEvNT_6ParamsE:
[----:B------:R-:W-:Y:S01]  /*0000*/  LDC R1, c[0x0][0x28] ;  /* 0x00000a00ff017b82 */ /* 0x000fe20000000800 */
[----:B------:R-:W-:Y:S05]  /*0010*/  EXIT ;  /* 0x000000000000794d */ /* 0x000fea0003800000 */
.L_x_48:
        /* <DEDUP_REMOVED lines=14> */
.L_x_120:


//--------------------- .text._ZN7cutlass13device_kernelIN5flash19enable_sm80_to_sm89INS1_16FlashAttnBwdSm80INS1_25CollectiveMainloopBwdSm80ILi2ELi2EN4cute5tupleIJNS5_1CILi128EEES8_NS7_ILi64EEEEEENS_10bfloat16_tEfNS_4arch4Sm80ELb0ELb1ELb1ELb0ELb0ELb0ELb0ELb0ELi2ELi4ELi4ELi4ELb0EEENS1_21CollectiveEpilogueBwdISA_SB_SD_Li256ELb0ELb0ELi2EEENS1_19SingleTileSchedulerILb0ELb0ELb0ELi128EEEEEEEEEvNT_6ParamsE --------------------------
	.section	.text._ZN7cutlass13device_kernelIN5flash19enable_sm80_to_sm89INS1_16FlashAttnBwdSm80INS1_25CollectiveMainloopBwdSm80ILi2ELi2EN4cute5tupleIJNS5_1CILi128EEES8_NS7_ILi64EEEEEENS_10bfloat16_tEfNS_4arch4Sm80ELb0ELb1ELb1ELb0ELb0ELb0ELb0ELb0ELi2ELi4ELi4ELi4ELb0EEENS1_21CollectiveEpilogueBwdISA_SB_SD_Li256ELb0ELb0ELi2EEENS1_19SingleTileSchedulerILb0ELb0ELb0ELi128EEEEEEEEEvNT_6ParamsE,"ax",@progbits
	.align	128
.text._ZN7cutlass13device_kernelIN5flash19enable_sm80_to_sm89INS1_16FlashAttnBwdSm80INS1_25CollectiveMainloopBwdSm80ILi2ELi2EN4cute5tupleIJNS5_1CILi128EEES8_NS7_ILi64EEEEEENS_10bfloat16_tEfNS_4arch4Sm80ELb0ELb1ELb1ELb0ELb0ELb0ELb0ELb0ELi2ELi4ELi4ELi4ELb0EEENS1_21CollectiveEpilogueBwdISA_SB_SD_Li256ELb0ELb0ELi2EEENS1_19SingleTileSchedulerILb0ELb0ELb0ELi128EEEEEEEEEvNT_6ParamsE:
        .type           _ZN7cutlass13device_kernelIN5flash19enable_sm80_to_sm89INS1_16FlashAttnBwdSm80INS1_25CollectiveMainloopBwdSm80ILi2ELi2EN4cute5tupleIJNS5_1CILi128EEES8_NS7_ILi64EEEEEENS_10bfloat16_tEfNS_4arch4Sm80ELb0ELb1ELb1ELb0ELb0ELb0ELb0ELb0ELi2ELi4ELi4ELi4ELb0EEENS1_21CollectiveEpilogueBwdISA_SB_SD_Li256ELb0ELb0ELi2EEENS1_19SingleTileSchedulerILb0ELb0ELb0ELi128EEEEEEEEEvNT_6ParamsE,@function
        .size           _ZN7cutlass13device_kernelIN5flash19enable_sm80_to_sm89INS1_16FlashAttnBwdSm80INS1_25CollectiveMainloopBwdSm80ILi2ELi2EN4cute5tupleIJNS5_1CILi128EEES8_NS7_ILi64EEEEEENS_10bfloat16_tEfNS_4arch4Sm80ELb0ELb1ELb1ELb0ELb0ELb0ELb0ELb0ELi2ELi4ELi4ELi4ELb0EEENS1_21CollectiveEpilogueBwdISA_SB_SD_Li256ELb0ELb0ELi2EEENS1_19SingleTileSchedulerILb0ELb0ELb0ELi128EEEEEEEEEvNT_6ParamsE,(.L_x_121 - _ZN7cutlass13device_kernelIN5flash19enable_sm80_to_sm89INS1_16FlashAttnBwdSm80INS1_25CollectiveMainloopBwdSm80ILi2ELi2EN4cute5tupleIJNS5_1CILi128EEES8_NS7_ILi64EEEEEENS_10bfloat16_tEfNS_4arch4Sm80ELb0ELb1ELb1ELb0ELb0ELb0ELb0ELb0ELi2ELi4ELi4ELi4ELb0EEENS1_21CollectiveEpilogueBwdISA_SB_SD_Li256ELb0ELb0ELi2EEENS1_19SingleTileSchedulerILb0ELb0ELb0ELi128EEEEEEEEEvNT_6ParamsE)
        .other          _ZN7cutlass13device_kernelIN5flash19enable_sm80_to_sm89INS1_16FlashAttnBwdSm80INS1_25CollectiveMainloopBwdSm80ILi2ELi2EN4cute5tupleIJNS5_1CILi128EEES8_NS7_ILi64EEEEEENS_10bfloat16_tEfNS_4arch4Sm80ELb0ELb1ELb1ELb0ELb0ELb0ELb0ELb0ELi2ELi4ELi4ELi4ELb0EEENS1_21CollectiveEpilogueBwdISA_SB_SD_Li256ELb0ELb0ELi2EEENS1_19SingleTileSchedulerILb0ELb0ELb0ELi128EEEEEEEEEvNT_6ParamsE,@"STO_CUDA_ENTRY STV_DEFAULT"
_ZN7cutlass13device_kernelIN5flash19enable_sm80_to_sm89INS1_16FlashAttnBwdSm80INS1_25CollectiveMainloopBwdSm80ILi2ELi2EN4cute5tupleIJNS5_1CILi128EEES8_NS7_ILi64EEEEEENS_10bfloat16_tEfNS_4arch4Sm80ELb0ELb1ELb1ELb0ELb0ELb0ELb0ELb0ELi2ELi4ELi4ELi4ELb0EEENS1_21CollectiveEpilogueBwdISA_SB_SD_Li256ELb0ELb0ELi2EEENS1_19SingleTileSchedulerILb0ELb0ELb0ELi128EEEEEEEEEvNT_6ParamsE:
[----:B------:R-:W-:Y:S01]  /*0000*/  LDC R1, c[0x0][0x28] ;  /* 0x00000a00ff017b82 */ /* 0x000fe20000000800 */
[----:B------:R-:W-:Y:S05]  /*0010*/  EXIT ;  /* 0x000000000000794d */ /* 0x000fea0003800000 */
.L_x_49:
        /* <DEDUP_REMOVED lines=14> */
.L_x_121:


//--------------------- .text._ZN7cutlass13device_kernelIN5flash19enable_sm80_to_sm89INS1_16FlashAttnBwdSm80INS1_25CollectiveMainloopBwdSm80ILi2ELi2EN4cute5tupleIJNS5_1CILi128EEES8_NS7_ILi64EEEEEENS_10bfloat16_tEfNS_4arch4Sm80ELb0ELb1ELb1ELb0ELb1ELb0ELb0ELb0ELi2ELi4ELi4ELi4ELb0EEENS1_21CollectiveEpilogueBwdISA_SB_SD_Li256ELb0ELb0ELi2EEENS1_19SingleTileSchedulerILb0ELb0ELb0ELi128EEEEEEEEEvNT_6ParamsE --------------------------
	.section	.text._ZN7cutlass13device_kernelIN5flash19enable_sm80_to_sm89INS1_16FlashAttnBwdSm80INS1_25CollectiveMainloopBwdSm80ILi2ELi2EN4cute5tupleIJNS5_1CILi128EEES8_NS7_ILi64EEEEEENS_10bfloat16_tEfNS_4arch4Sm80ELb0ELb1ELb1ELb0ELb1ELb0ELb0ELb0ELi2ELi4ELi4ELi4ELb0EEENS1_21CollectiveEpilogueBwdISA_SB_SD_Li256ELb0ELb0ELi2EEENS1_19SingleTileSchedulerILb0ELb0ELb0ELi128EEEEEEEEEvNT_6ParamsE,"ax",@progbits
	.align	128
.text._ZN7cutlass13device_kernelIN5flash19enable_sm80_to_sm89INS1_16FlashAttnBwdSm80INS1_25CollectiveMainloopBwdSm80ILi2ELi2EN4cute5tupleIJNS5_1CILi128EEES8_NS7_ILi64EEEEEENS_10bfloat16_tEfNS_4arch4Sm80ELb0ELb1ELb1ELb0ELb1ELb0ELb0ELb0ELi2ELi4ELi4ELi4ELb0EEENS1_21CollectiveEpilogueBwdISA_SB_SD_Li256ELb0ELb0ELi2EEENS1_19SingleTileSchedulerILb0ELb0ELb0ELi128EEEEEEEEEvNT_6ParamsE:
        .type           _ZN7cutlass13device_kernelIN5flash19enable_sm80_to_sm89INS1_16FlashAttnBwdSm80INS1_25CollectiveMainloopBwdSm80ILi2ELi2EN4cute5tupleIJNS5_1CILi128EEES8_NS7_ILi64EEEEEENS_10bfloat16_tEfNS_4arch4Sm80ELb0ELb1ELb1ELb0ELb1ELb0ELb0ELb0ELi2ELi4ELi4ELi4ELb0EEENS1_21CollectiveEpilogueBwdISA_SB_SD_Li256ELb0ELb0ELi2EEENS1_19SingleTileSchedulerILb0ELb0ELb0ELi128EEEEEEEEEvNT_6ParamsE,@function
        .size           _ZN7cutlass13device_kernelIN5flash19enable_sm80_to_sm89INS1_16FlashAttnBwdSm80INS1_25CollectiveMainloopBwdSm80ILi2ELi2EN4cute5tupleIJNS5_1CILi128EEES8_NS7_ILi64EEEEEENS_10bfloat16_tEfNS_4arch4Sm80ELb0ELb1ELb1ELb0ELb1ELb0ELb0ELb0ELi2ELi4ELi4ELi4ELb0EEENS1_21CollectiveEpilogueBwdISA_SB_SD_Li256ELb0ELb0ELi2EEENS1_19SingleTileSchedulerILb0ELb0ELb0ELi128EEEEEEEEEvNT_6ParamsE,(.L_x_122 - _ZN7cutlass13device_kernelIN5flash19enable_sm80_to_sm89INS1_16FlashAttnBwdSm80INS1_25CollectiveMainloopBwdSm80ILi2ELi2EN4cute5tupleIJNS5_1CILi128EEES8_NS7_ILi64EEEEEENS_10bfloat16_tEfNS_4arch4Sm80ELb0ELb1ELb1ELb0ELb1ELb0ELb0ELb0ELi2ELi4ELi4ELi4ELb0EEENS1_21CollectiveEpilogueBwdISA_SB_SD_Li256ELb0ELb0ELi2EEENS1_19SingleTileSchedulerILb0ELb0ELb0ELi128EEEEEEEEEvNT_6ParamsE)
        .other          _ZN7cutlass13device_kernelIN5flash19enable_sm80_to_sm89INS1_16FlashAttnBwdSm80INS1_25CollectiveMainloopBwdSm80ILi2ELi2EN4cute5tupleIJNS5_1CILi128EEES8_NS7_ILi64EEEEEENS_10bfloat16_tEfNS_4arch4Sm80ELb0ELb1ELb1ELb0ELb1ELb0ELb0ELb0ELi2ELi4ELi4ELi4ELb0EEENS1_21CollectiveEpilogueBwdISA_SB_SD_Li256ELb0ELb0ELi2EEENS1_19SingleTileSchedulerILb0ELb0ELb0ELi128EEEEEEEEEvNT_6ParamsE,@"STO_CUDA_ENTRY STV_DEFAULT"
_ZN7cutlass13device_kernelIN5flash19enable_sm80_to_sm89INS1_16FlashAttnBwdSm80INS1_25CollectiveMainloopBwdSm80ILi2ELi2EN4cute5tupleIJNS5_1CILi128EEES8_NS7_ILi64EEEEEENS_10bfloat16_tEfNS_4arch4Sm80ELb0ELb1ELb1ELb0ELb1ELb0ELb0ELb0ELi2ELi4ELi4ELi4ELb0EEENS1_21CollectiveEpilogueBwdISA_SB_SD_Li256ELb0ELb0ELi2EEENS1_19SingleTileSchedulerILb0ELb0ELb0ELi128EEEEEEEEEvNT_6ParamsE:
[----:B------:R-:W-:Y:S01]  /*0000*/  LDC R1, c[0x0][0x28] ;  /* 0x00000a00ff017b82 */ /* 0x000fe20000000800 */
[----:B------:R-:W-:Y:S05]  /*0010*/  EXIT ;  /* 0x000000000000794d */ /* 0x000fea0003800000 */
.L_x_50:
        /* <DEDUP_REMOVED lines=14> */
.L_x_122:


//--------------------- .text._ZN7cutlass13device_kernelIN5flash19enable_sm80_to_sm89INS1_16FlashAttnBwdSm80INS1_25CollectiveMainloopBwdSm80ILi2ELi2EN4cute5tupleIJNS5_1CILi128EEES8_NS7_ILi64EEEEEENS_10bfloat16_tEfNS_4arch4Sm80ELb0ELb1ELb1ELb0ELb0ELb0ELb0ELb0ELi2ELi4ELi4ELi4ELb0EEENS1_24CollectiveEpilogueBwdGQAISA_fSD_Li256ELb0ELb0EEENS1_19SingleTileSchedulerILb0ELb0ELb0ELi128EEEEEEEEEvNT_6ParamsE --------------------------
	.section	.text._ZN7cutlass13device_kernelIN5flash19enable_sm80_to_sm89INS1_16FlashAttnBwdSm80INS1_25CollectiveMainloopBwdSm80ILi2ELi2EN4cute5tupleIJNS5_1CILi128EEES8_NS7_ILi64EEEEEENS_10bfloat16_tEfNS_4arch4Sm80ELb0ELb1ELb1ELb0ELb0ELb0ELb0ELb0ELi2ELi4ELi4ELi4ELb0EEENS1_24CollectiveEpilogueBwdGQAISA_fSD_Li256ELb0ELb0EEENS1_19SingleTileSchedulerILb0ELb0ELb0ELi128EEEEEEEEEvNT_6ParamsE,"ax",@progbits
	.align	128
.text._ZN7cutlass13device_kernelIN5flash19enable_sm80_to_sm89INS1_16FlashAttnBwdSm80INS1_25CollectiveMainloopBwdSm80ILi2ELi2EN4cute5tupleIJNS5_1CILi128EEES8_NS7_ILi64EEEEEENS_10bfloat16_tEfNS_4arch4Sm80ELb0ELb1ELb1ELb0ELb0ELb0ELb0ELb0ELi2ELi4ELi4ELi4ELb0EEENS1_24CollectiveEpilogueBwdGQAISA_fSD_Li256ELb0ELb0EEENS1_19SingleTileSchedulerILb0ELb0ELb0ELi128EEEEEEEEEvNT_6ParamsE:
        .type           _ZN7cutlass13device_kernelIN5flash19enable_sm80_to_sm89INS1_16FlashAttnBwdSm80INS1_25CollectiveMainloopBwdSm80ILi2ELi2EN4cute5tupleIJNS5_1CILi128EEES8_NS7_ILi64EEEEEENS_10bfloat16_tEfNS_4arch4Sm80ELb0ELb1ELb1ELb0ELb0ELb0ELb0ELb0ELi2ELi4ELi4ELi4ELb0EEENS1_24CollectiveEpilogueBwdGQAISA_fSD_Li256ELb0ELb0EEENS1_19SingleTileSchedulerILb0ELb0ELb0ELi128EEEEEEEEEvNT_6ParamsE,@function
        .size           _ZN7cutlass13device_kernelIN5flash19enable_sm80_to_sm89INS1_16FlashAttnBwdSm80INS1_25CollectiveMainloopBwdSm80ILi2ELi2EN4cute5tupleIJNS5_1CILi128EEES8_NS7_ILi64EEEEEENS_10bfloat16_tEfNS_4arch4Sm80ELb0ELb1ELb1ELb0ELb0ELb0ELb0ELb0ELi2ELi4ELi4ELi4ELb0EEENS1_24CollectiveEpilogueBwdGQAISA_fSD_Li256ELb0ELb0EEENS1_19SingleTileSchedulerILb0ELb0ELb0ELi128EEEEEEEEEvNT_6ParamsE,(.L_x_123 - _ZN7cutlass13device_kernelIN5flash19enable_sm80_to_sm89INS1_16FlashAttnBwdSm80INS1_25CollectiveMainloopBwdSm80ILi2ELi2EN4cute5tupleIJNS5_1CILi128EEES8_NS7_ILi64EEEEEENS_10bfloat16_tEfNS_4arch4Sm80ELb0ELb1ELb1ELb0ELb0ELb0ELb0ELb0ELi2ELi4ELi4ELi4ELb0EEENS1_24CollectiveEpilogueBwdGQAISA_fSD_Li256ELb0ELb0EEENS1_19SingleTileSchedulerILb0ELb0ELb0ELi128EEEEEEEEEvNT_6ParamsE)
        .other          _ZN7cutlass13device_kernelIN5flash19enable_sm80_to_sm89INS1_16FlashAttnBwdSm80INS1_25CollectiveMainloopBwdSm80ILi2ELi2EN4cute5tupleIJNS5_1CILi128EEES8_NS7_ILi64EEEEEENS_10bfloat16_tEfNS_4arch4Sm80ELb0ELb1ELb1ELb0ELb0ELb0ELb0ELb0ELi2ELi4ELi4ELi4ELb0EEENS1_24CollectiveEpilogueBwdGQAISA_fSD_Li256ELb0ELb0EEENS1_19SingleTileSchedulerILb0ELb0ELb0ELi128EEEEEEEEEvNT_6ParamsE,@"STO_CUDA_ENTRY STV_DEFAULT"
_ZN7cutlass13device_kernelIN5flash19enable_sm80_to_sm89INS1_16FlashAttnBwdSm80INS1_25CollectiveMainloopBwdSm80ILi2ELi2EN4cute5tupleIJNS5_1CILi128EEES8_NS7_ILi64EEEEEENS_10bfloat16_tEfNS_4arch4Sm80ELb0ELb1ELb1ELb0ELb0ELb0ELb0ELb0ELi2ELi4ELi4ELi4ELb0EEENS1_24CollectiveEpilogueBwdGQAISA_fSD_Li256ELb0ELb0EEENS1_19SingleTileSchedulerILb0ELb0ELb0ELi128EEEEEEEEEvNT_6ParamsE:
[----:B------:R-:W-:Y:S01]  /*0000*/  LDC R1, c[0x0][0x28] ;  /* 0x00000a00ff017b82 */ /* 0x000fe20000000800 */
[----:B------:R-:W-:Y:S05]  /*0010*/  EXIT ;  /* 0x000000000000794d */ /* 0x000fea0003800000 */
.L_x_51:
        /* <DEDUP_REMOVED lines=14> */
.L_x_123:


//--------------------- .text._ZN7cutlass13device_kernelIN5flash19enable_sm80_to_sm89INS1_16FlashAttnBwdSm80INS1_25CollectiveMainloopBwdSm80ILi2ELi2EN4cute5tupleIJNS5_1CILi128EEES8_NS7_ILi64EEEEEENS_10bfloat16_tEfNS_4arch4Sm80ELb0ELb1ELb1ELb0ELb1ELb0ELb0ELb0ELi2ELi4ELi4ELi4ELb0EEENS1_24CollectiveEpilogueBwdGQAISA_fSD_Li256ELb0ELb1EEENS1_19SingleTileSchedulerILb0ELb0ELb0ELi128EEEEEEEEEvNT_6ParamsE --------------------------
	.section	.text._ZN7cutlass13device_kernelIN5flash19enable_sm80_to_sm89INS1_16FlashAttnBwdSm80INS1_25CollectiveMainloopBwdSm80ILi2ELi2EN4cute5tupleIJNS5_1CILi128EEES8_NS7_ILi64EEEEEENS_10bfloat16_tEfNS_4arch4Sm80ELb0ELb1ELb1ELb0ELb1ELb0ELb0ELb0ELi2ELi4ELi4ELi4ELb0EEENS1_24CollectiveEpilogueBwdGQAISA_fSD_Li256ELb0ELb1EEENS1_19SingleTileSchedulerILb0ELb0ELb0ELi128EEEEEEEEEvNT_6ParamsE,"ax",@progbits
	.align	128
.text._ZN7cutlass13device_kernelIN5flash19enable_sm80_to_sm89INS1_16FlashAttnBwdSm80INS1_25CollectiveMainloopBwdSm80ILi2ELi2EN4cute5tupleIJNS5_1CILi128EEES8_NS7_ILi64EEEEEENS_10bfloat16_tEfNS_4arch4Sm80ELb0ELb1ELb1ELb0ELb1ELb0ELb0ELb0ELi2ELi4ELi4ELi4ELb0EEENS1_24CollectiveEpilogueBwdGQAISA_fSD_Li256ELb0ELb1EEENS1_19SingleTileSchedulerILb0ELb0ELb0ELi128EEEEEEEEEvNT_6ParamsE:
        .type           _ZN7cutlass13device_kernelIN5flash19enable_sm80_to_sm89INS1_16FlashAttnBwdSm80INS1_25CollectiveMainloopBwdSm80ILi2ELi2EN4cute5tupleIJNS5_1CILi128EEES8_NS7_ILi64EEEEEENS_10bfloat16_tEfNS_4arch4Sm80ELb0ELb1ELb1ELb0ELb1ELb0ELb0ELb0ELi2ELi4ELi4ELi4ELb0EEENS1_24CollectiveEpilogueBwdGQAISA_fSD_Li256ELb0ELb1EEENS1_19SingleTileSchedulerILb0ELb0ELb0ELi128EEEEEEEEEvNT_6ParamsE,@function
        .size           _ZN7cutlass13device_kernelIN5flash19enable_sm80_to_sm89INS1_16FlashAttnBwdSm80INS1_25CollectiveMainloopBwdSm80ILi2ELi2EN4cute5tupleIJNS5_1CILi128EEES8_NS7_ILi64EEEEEENS_10bfloat16_tEfNS_4arch4Sm80ELb0ELb1ELb1ELb0ELb1ELb0ELb0ELb0ELi2ELi4ELi4ELi4ELb0EEENS1_24CollectiveEpilogueBwdGQAISA_fSD_Li256ELb0ELb1EEENS1_19SingleTileSchedulerILb0ELb0ELb0ELi128EEEEEEEEEvNT_6ParamsE,(.L_x_124 - _ZN7cutlass13device_kernelIN5flash19enable_sm80_to_sm89INS1_16FlashAttnBwdSm80INS1_25CollectiveMainloopBwdSm80ILi2ELi2EN4cute5tupleIJNS5_1CILi128EEES8_NS7_ILi64EEEEEENS_10bfloat16_tEfNS_4arch4Sm80ELb0ELb1ELb1ELb0ELb1ELb0ELb0ELb0ELi2ELi4ELi4ELi4ELb0EEENS1_24CollectiveEpilogueBwdGQAISA_fSD_Li256ELb0ELb1EEENS1_19SingleTileSchedulerILb0ELb0ELb0ELi128EEEEEEEEEvNT_6ParamsE)
        .other          _ZN7cutlass13device_kernelIN5flash19enable_sm80_to_sm89INS1_16FlashAttnBwdSm80INS1_25CollectiveMainloopBwdSm80ILi2ELi2EN4cute5tupleIJNS5_1CILi128EEES8_NS7_ILi64EEEEEENS_10bfloat16_tEfNS_4arch4Sm80ELb0ELb1ELb1ELb0ELb1ELb0ELb0ELb0ELi2ELi4ELi4ELi4ELb0EEENS1_24CollectiveEpilogueBwdGQAISA_fSD_Li256ELb0ELb1EEENS1_19SingleTileSchedulerILb0ELb0ELb0ELi128EEEEEEEEEvNT_6ParamsE,@"STO_CUDA_ENTRY STV_DEFAULT"
_ZN7cutlass13device_kernelIN5flash19enable_sm80_to_sm89INS1_16FlashAttnBwdSm80INS1_25CollectiveMainloopBwdSm80ILi2ELi2EN4cute5tupleIJNS5_1CILi128EEES8_NS7_ILi64EEEEEENS_10bfloat16_tEfNS_4arch4Sm80ELb0ELb1ELb1ELb0ELb1ELb0ELb0ELb0ELi2ELi4ELi4ELi4ELb0EEENS1_24CollectiveEpilogueBwdGQAISA_fSD_Li256ELb0ELb1EEENS1_19SingleTileSchedulerILb0ELb0ELb0ELi128EEEEEEEEEvNT_6ParamsE:
[----:B------:R-:W-:Y:S01]  /*0000*/  LDC R1, c[0x0][0x28] ;  /* 0x00000a00ff017b82 */ /* 0x000fe20000000800 */
[----:B------:R-:W-:Y:S05]  /*0010*/  EXIT ;  /* 0x000000000000794d */ /* 0x000fea0003800000 */
.L_x_52:
        /* <DEDUP_REMOVED lines=14> */
.L_x_124:


//--------------------- .text._ZN7cutlass13device_kernelIN5flash19enable_sm80_to_sm89INS1_16FlashAttnBwdSm80INS1_25CollectiveMainloopBwdSm80ILi2ELi2EN4cute5tupleIJNS5_1CILi128EEES8_NS7_ILi64EEEEEENS_10bfloat16_tEfNS_4arch4Sm80ELb0ELb1ELb1ELb1ELb0ELb0ELb0ELb0ELi2ELi4ELi4ELi4ELb0EEENS1_21CollectiveEpilogueBwdISA_SB_SD_Li256ELb1ELb0ELi2EEENS1_19SingleTileSchedulerILb1ELb0ELb0ELi128EEEEEEEEEvNT_6ParamsE --------------------------
	.section	.text._ZN7cutlass13device_kernelIN5flash19enable_sm80_to_sm89INS1_16FlashAttnBwdSm80INS1_25CollectiveMainloopBwdSm80ILi2ELi2EN4cute5tupleIJNS5_1CILi128EEES8_NS7_ILi64EEEEEENS_10bfloat16_tEfNS_4arch4Sm80ELb0ELb1ELb1ELb1ELb0ELb0ELb0ELb0ELi2ELi4ELi4ELi4ELb0EEENS1_21CollectiveEpilogueBwdISA_SB_SD_Li256ELb1ELb0ELi2EEENS1_19SingleTileSchedulerILb1ELb0ELb0ELi128EEEEEEEEEvNT_6ParamsE,"ax",@progbits
	.align	128
.text._ZN7cutlass13device_kernelIN5flash19enable_sm80_to_sm89INS1_16FlashAttnBwdSm80INS1_25CollectiveMainloopBwdSm80ILi2ELi2EN4cute5tupleIJNS5_1CILi128EEES8_NS7_ILi64EEEEEENS_10bfloat16_tEfNS_4arch4Sm80ELb0ELb1ELb1ELb1ELb0ELb0ELb0ELb0ELi2ELi4ELi4ELi4ELb0EEENS1_21CollectiveEpilogueBwdISA_SB_SD_Li256ELb1ELb0ELi2EEENS1_19SingleTileSchedulerILb1ELb0ELb0ELi128EEEEEEEEEvNT_6ParamsE:
        .type           _ZN7cutlass13device_kernelIN5flash19enable_sm80_to_sm89INS1_16FlashAttnBwdSm80INS1_25CollectiveMainloopBwdSm80ILi2ELi2EN4cute5tupleIJNS5_1CILi128EEES8_NS7_ILi64EEEEEENS_10bfloat16_tEfNS_4arch4Sm80ELb0ELb1ELb1ELb1ELb0ELb0ELb0ELb0ELi2ELi4ELi4ELi4ELb0EEENS1_21CollectiveEpilogueBwdISA_SB_SD_Li256ELb1ELb0ELi2EEENS1_19SingleTileSchedulerILb1ELb0ELb0ELi128EEEEEEEEEvNT_6ParamsE,@function
        .size           _ZN7cutlass13device_kernelIN5flash19enable_sm80_to_sm89INS1_16FlashAttnBwdSm80INS1_25CollectiveMainloopBwdSm80ILi2ELi2EN4cute5tupleIJNS5_1CILi128EEES8_NS7_ILi64EEEEEENS_10bfloat16_tEfNS_4arch4Sm80ELb0ELb1ELb1ELb1ELb0ELb0ELb0ELb0ELi2ELi4ELi4ELi4ELb0EEENS1_21CollectiveEpilogueBwdISA_SB_SD_Li256ELb1ELb0ELi2EEENS1_19SingleTileSchedulerILb1ELb0ELb0ELi128EEEEEEEEEvNT_6ParamsE,(.L_x_125 - _ZN7cutlass13device_kernelIN5flash19enable_sm80_to_sm89INS1_16FlashAttnBwdSm80INS1_25CollectiveMainloopBwdSm80ILi2ELi2EN4cute5tupleIJNS5_1CILi128EEES8_NS7_ILi64EEEEEENS_10bfloat16_tEfNS_4arch4Sm80ELb0ELb1ELb1ELb1ELb0ELb0ELb0ELb0ELi2ELi4ELi4ELi4ELb0EEENS1_21CollectiveEpilogueBwdISA_SB_SD_Li256ELb1ELb0ELi2EEENS1_19SingleTileSchedulerILb1ELb0ELb0ELi128EEEEEEEEEvNT_6ParamsE)
        .other          _ZN7cutlass13device_kernelIN5flash19enable_sm80_to_sm89INS1_16FlashAttnBwdSm80INS1_25CollectiveMainloopBwdSm80ILi2ELi2EN4cute5tupleIJNS5_1CILi128EEES8_NS7_ILi64EEEEEENS_10bfloat16_tEfNS_4arch4Sm80ELb0ELb1ELb1ELb1ELb0ELb0ELb0ELb0ELi2ELi4ELi4ELi4ELb0EEENS1_21CollectiveEpilogueBwdISA_SB_SD_Li256ELb1ELb0ELi2EEENS1_19SingleTileSchedulerILb1ELb0ELb0ELi128EEEEEEEEEvNT_6ParamsE,@"STO_CUDA_ENTRY STV_DEFAULT"
_ZN7cutlass13device_kernelIN5flash19enable_sm80_to_sm89INS1_16FlashAttnBwdSm80INS1_25CollectiveMainloopBwdSm80ILi2ELi2EN4cute5tupleIJNS5_1CILi128EEES8_NS7_ILi64EEEEEENS_10bfloat16_tEfNS_4arch4Sm80ELb0ELb1ELb1ELb1ELb0ELb0ELb0ELb0ELi2ELi4ELi4ELi4ELb0EEENS1_21CollectiveEpilogueBwdISA_SB_SD_Li256ELb1ELb0ELi2EEENS1_19SingleTileSchedulerILb1ELb0ELb0ELi128EEEEEEEEEvNT_6ParamsE:
[----:B------:R-:W-:Y:S01]  /*0000*/  LDC R1, c[0x0][0x28] ;  /* 0x00000a00ff017b82 */ /* 0x000fe20000000800 */
[----:B------:R-:W-:Y:S05]  /*0010*/  EXIT ;  /* 0x000000000000794d */ /* 0x000fea0003800000 */
.L_x_53:
        /* <DEDUP_REMOVED lines=14> */
.L_x_125:


//--------------------- .text._ZN7cutlass13device_kernelIN5flash19enable_sm80_to_sm89INS1_16FlashAttnBwdSm80INS1_25CollectiveMainloopBwdSm80ILi2ELi2EN4cute5tupleIJNS5_1CILi128EEES8_NS7_ILi64EEEEEENS_10bfloat16_tEfNS_4arch4Sm80ELb0ELb1ELb1ELb1ELb1ELb0ELb0ELb0ELi2ELi4ELi4ELi4ELb0EEENS1_21CollectiveEpilogueBwdISA_SB_SD_Li256ELb1ELb0ELi2EEENS1_19SingleTileSchedulerILb1ELb0ELb0ELi128EEEEEEEEEvNT_6ParamsE --------------------------
	.section	.text._ZN7cutlass13device_kernelIN5flash19enable_sm80_to_sm89INS1_16FlashAttnBwdSm80INS1_25CollectiveMainloopBwdSm80ILi2ELi2EN4cute5tupleIJNS5_1CILi128EEES8_NS7_ILi64EEEEEENS_10bfloat16_tEfNS_4arch4Sm80ELb0ELb1ELb1ELb1ELb1ELb0ELb0ELb0ELi2ELi4ELi4ELi4ELb0EEENS1_21CollectiveEpilogueBwdISA_SB_SD_Li256ELb1ELb0ELi2EEENS1_19SingleTileSchedulerILb1ELb0ELb0ELi128EEEEEEEEEvNT_6ParamsE,"ax",@progbits
	.align	128
.text._ZN7cutlass13device_kernelIN5flash19enable_sm80_to_sm89INS1_16FlashAttnBwdSm80INS1_25CollectiveMainloopBwdSm80ILi2ELi2EN4cute5tupleIJNS5_1CILi128EEES8_NS7_ILi64EEEEEENS_10bfloat16_tEfNS_4arch4Sm80ELb0ELb1ELb1ELb1ELb1ELb0ELb0ELb0ELi2ELi4ELi4ELi4ELb0EEENS1_21CollectiveEpilogueBwdISA_SB_SD_Li256ELb1ELb0ELi2EEENS1_19SingleTileSchedulerILb1ELb0ELb0ELi128EEEEEEEEEvNT_6ParamsE:
        .type           _ZN7cutlass13device_kernelIN5flash19enable_sm80_to_sm89INS1_16FlashAttnBwdSm80INS1_25CollectiveMainloopBwdSm80ILi2ELi2EN4cute5tupleIJNS5_1CILi128EEES8_NS7_ILi64EEEEEENS_10bfloat16_tEfNS_4arch4Sm80ELb0ELb1ELb1ELb1ELb1ELb0ELb0ELb0ELi2ELi4ELi4ELi4ELb0EEENS1_21CollectiveEpilogueBwdISA_SB_SD_Li256ELb1ELb0ELi2EEENS1_19SingleTileSchedulerILb1ELb0ELb0ELi128EEEEEEEEEvNT_6ParamsE,@function
        .size           _ZN7cutlass13device_kernelIN5flash19enable_sm80_to_sm89INS1_16FlashAttnBwdSm80INS1_25CollectiveMainloopBwdSm80ILi2ELi2EN4cute5tupleIJNS5_1CILi128EEES8_NS7_ILi64EEEEEENS_10bfloat16_tEfNS_4arch4Sm80ELb0ELb1ELb1ELb1ELb1ELb0ELb0ELb0ELi2ELi4ELi4ELi4ELb0EEENS1_21CollectiveEpilogueBwdISA_SB_SD_Li256ELb1ELb0ELi2EEENS1_19SingleTileSchedulerILb1ELb0ELb0ELi128EEEEEEEEEvNT_6ParamsE,(.L_x_126 - _ZN7cutlass13device_kernelIN5flash19enable_sm80_to_sm89INS1_16FlashAttnBwdSm80INS1_25CollectiveMainloopBwdSm80ILi2ELi2EN4cute5tupleIJNS5_1CILi128EEES8_NS7_ILi64EEEEEENS_10bfloat16_tEfNS_4arch4Sm80ELb0ELb1ELb1ELb1ELb1ELb0ELb0ELb0ELi2ELi4ELi4ELi4ELb0EEENS1_21CollectiveEpilogueBwdISA_SB_SD_Li256ELb1ELb0ELi2EEENS1_19SingleTileSchedulerILb1ELb0ELb0ELi128EEEEEEEEEvNT_6ParamsE)
        .other          _ZN7cutlass13device_kernelIN5flash19enable_sm80_to_sm89INS1_16FlashAttnBwdSm80INS1_25CollectiveMainloopBwdSm80ILi2ELi2EN4cute5tupleIJNS5_1CILi128EEES8_NS7_ILi64EEEEEENS_10bfloat16_tEfNS_4arch4Sm80ELb0ELb1ELb1ELb1ELb1ELb0ELb0ELb0ELi2ELi4ELi4ELi4ELb0EEENS1_21CollectiveEpilogueBwdISA_SB_SD_Li256ELb1ELb0ELi2EEENS1_19SingleTileSchedulerILb1ELb0ELb0ELi128EEEEEEEEEvNT_6ParamsE,@"STO_CUDA_ENTRY STV_DEFAULT"
_ZN7cutlass13device_kernelIN5flash19enable_sm80_to_sm89INS1_16FlashAttnBwdSm80INS1_25CollectiveMainloopBwdSm80ILi2ELi2EN4cute5tupleIJNS5_1CILi128EEES8_NS7_ILi64EEEEEENS_10bfloat16_tEfNS_4arch4Sm80ELb0ELb1ELb1ELb1ELb1ELb0ELb0ELb0ELi2ELi4ELi4ELi4ELb0EEENS1_21CollectiveEpilogueBwdISA_SB_SD_Li256ELb1ELb0ELi2EEENS1_19SingleTileSchedulerILb1ELb0ELb0ELi128EEEEEEEEEvNT_6ParamsE:
[----:B------:R-:W-:Y:S01]  /*0000*/  LDC R1, c[0x0][0x28] ;  /* 0x00000a00ff017b82 */ /* 0x000fe20000000800 */
[----:B------:R-:W-:Y:S05]  /*0010*/  EXIT ;  /* 0x000000000000794d */ /* 0x000fea0003800000 */
.L_x_54:
        /* <DEDUP_REMOVED lines=14> */
.L_x_126:


//--------------------- .text._ZN7cutlass13device_kernelIN5flash19enable_sm80_to_sm89INS1_16FlashAttnBwdSm80INS1_25CollectiveMainloopBwdSm80ILi2ELi2EN4cute5tupleIJNS5_1CILi128EEES8_NS7_ILi64EEEEEENS_10bfloat16_tEfNS_4arch4Sm80ELb0ELb1ELb1ELb1ELb0ELb0ELb0ELb0ELi2ELi4ELi4ELi4ELb0EEENS1_24CollectiveEpilogueBwdGQAISA_fSD_Li256ELb1ELb0EEENS1_19SingleTileSchedulerILb1ELb0ELb0ELi128EEEEEEEEEvNT_6ParamsE --------------------------
	.section	.text._ZN7cutlass13device_kernelIN5flash19enable_sm80_to_sm89INS1_16FlashAttnBwdSm80INS1_25CollectiveMainloopBwdSm80ILi2ELi2EN4cute5tupleIJNS5_1CILi128EEES8_NS7_ILi64EEEEEENS_10bfloat16_tEfNS_4arch4Sm80ELb0ELb1ELb1ELb1ELb0ELb0ELb0ELb0ELi2ELi4ELi4ELi4ELb0EEENS1_24CollectiveEpilogueBwdGQAISA_fSD_Li256ELb1ELb0EEENS1_19SingleTileSchedulerILb1ELb0ELb0ELi128EEEEEEEEEvNT_6ParamsE,"ax",@progbits
	.align	128
.text._ZN7cutlass13device_kernelIN5flash19enable_sm80_to_sm89INS1_16FlashAttnBwdSm80INS1_25CollectiveMainloopBwdSm80ILi2ELi2EN4cute5tupleIJNS5_1CILi128EEES8_NS7_ILi64EEEEEENS_10bfloat16_tEfNS_4arch4Sm80ELb0ELb1ELb1ELb1ELb0ELb0ELb0ELb0ELi2ELi4ELi4ELi4ELb0EEENS1_24CollectiveEpilogueBwdGQAISA_fSD_Li256ELb1ELb0EEENS1_19SingleTileSchedulerILb1ELb0ELb0ELi128EEEEEEEEEvNT_6ParamsE:
        .type           _ZN7cutlass13device_kernelIN5flash19enable_sm80_to_sm89INS1_16FlashAttnBwdSm80INS1_25CollectiveMainloopBwdSm80ILi2ELi2EN4cute5tupleIJNS5_1CILi128EEES8_NS7_ILi64EEEEEENS_10bfloat16_tEfNS_4arch4Sm80ELb0ELb1ELb1ELb1ELb0ELb0ELb0ELb0ELi2ELi4ELi4ELi4ELb0EEENS1_24CollectiveEpilogueBwdGQAISA_fSD_Li256ELb1ELb0EEENS1_19SingleTileSchedulerILb1ELb0ELb0ELi128EEEEEEEEEvNT_6ParamsE,@function
        .size           _ZN7cutlass13device_kernelIN5flash19enable_sm80_to_sm89INS1_16FlashAttnBwdSm80INS1_25CollectiveMainloopBwdSm80ILi2ELi2EN4cute5tupleIJNS5_1CILi128EEES8_NS7_ILi64EEEEEENS_10bfloat16_tEfNS_4arch4Sm80ELb0ELb1ELb1ELb1ELb0ELb0ELb0ELb0ELi2ELi4ELi4ELi4ELb0EEENS1_24CollectiveEpilogueBwdGQAISA_fSD_Li256ELb1ELb0EEENS1_19SingleTileSchedulerILb1ELb0ELb0ELi128EEEEEEEEEvNT_6ParamsE,(.L_x_127 - _ZN7cutlass13device_kernelIN5flash19enable_sm80_to_sm89INS1_16FlashAttnBwdSm80INS1_25CollectiveMainloopBwdSm80ILi2ELi2EN4cute5tupleIJNS5_1CILi128EEES8_NS7_ILi64EEEEEENS_10bfloat16_tEfNS_4arch4Sm80ELb0ELb1ELb1ELb1ELb0ELb0ELb0ELb0ELi2ELi4ELi4ELi4ELb0EEENS1_24CollectiveEpilogueBwdGQAISA_fSD_Li256ELb1ELb0EEENS1_19SingleTileSchedulerILb1ELb0ELb0ELi128EEEEEEEEEvNT_6ParamsE)
        .other          _ZN7cutlass13device_kernelIN5flash19enable_sm80_to_sm89INS1_16FlashAttnBwdSm80INS1_25CollectiveMainloopBwdSm80ILi2ELi2EN4cute5tupleIJNS5_1CILi128EEES8_NS7_ILi64EEEEEENS_10bfloat16_tEfNS_4arch4Sm80ELb0ELb1ELb1ELb1ELb0ELb0ELb0ELb0ELi2ELi4ELi4ELi4ELb0EEENS1_24CollectiveEpilogueBwdGQAISA_fSD_Li256ELb1ELb0EEENS1_19SingleTileSchedulerILb1ELb0ELb0ELi128EEEEEEEEEvNT_6ParamsE,@"STO_CUDA_ENTRY STV_DEFAULT"
_ZN7cutlass13device_kernelIN5flash19enable_sm80_to_sm89INS1_16FlashAttnBwdSm80INS1_25CollectiveMainloopBwdSm80ILi2ELi2EN4cute5tupleIJNS5_1CILi128EEES8_NS7_ILi64EEEEEENS_10bfloat16_tEfNS_4arch4Sm80ELb0ELb1ELb1ELb1ELb0ELb0ELb0ELb0ELi2ELi4ELi4ELi4ELb0EEENS1_24CollectiveEpilogueBwdGQAISA_fSD_Li256ELb1ELb0EEENS1_19SingleTileSchedulerILb1ELb0ELb0ELi128EEEEEEEEEvNT_6ParamsE:
[----:B------:R-:W-:Y:S01]  /*0000*/  LDC R1, c[0x0][0x28] ;  /* 0x00000a00ff017b82 */ /* 0x000fe20000000800 */
[----:B------:R-:W-:Y:S05]  /*0010*/  EXIT ;  /* 0x000000000000794d */ /* 0x000fea0003800000 */
.L_x_55:
        /* <DEDUP_REMOVED lines=14> */
.L_x_127:


//--------------------- .text._ZN7cutlass13device_kernelIN5flash19enable_sm80_to_sm89INS1_16FlashAttnBwdSm80INS1_25CollectiveMainloopBwdSm80ILi2ELi2EN4cute5tupleIJNS5_1CILi128EEES8_NS7_ILi64EEEEEENS_10bfloat16_tEfNS_4arch4Sm80ELb0ELb1ELb1ELb1ELb1ELb0ELb0ELb0ELi2ELi4ELi4ELi4ELb0EEENS1_24CollectiveEpilogueBwdGQAISA_fSD_Li256ELb1ELb1EEENS1_19SingleTileSchedulerILb1ELb0ELb0ELi128EEEEEEEEEvNT_6ParamsE --------------------------
	.section	.text._ZN7cutlass13device_kernelIN5flash19enable_sm80_to_sm89INS1_16FlashAttnBwdSm80INS1_25CollectiveMainloopBwdSm80ILi2ELi2EN4cute5tupleIJNS5_1CILi128EEES8_NS7_ILi64EEEEEENS_10bfloat16_tEfNS_4arch4Sm80ELb0ELb1ELb1ELb1ELb1ELb0ELb0ELb0ELi2ELi4ELi4ELi4ELb0EEENS1_24CollectiveEpilogueBwdGQAISA_fSD_Li256ELb1ELb1EEENS1_19SingleTileSchedulerILb1ELb0ELb0ELi128EEEEEEEEEvNT_6ParamsE,"ax",@progbits
	.align	128
.text._ZN7cutlass13device_kernelIN5flash19enable_sm80_to_sm89INS1_16FlashAttnBwdSm80INS1_25CollectiveMainloopBwdSm80ILi2ELi2EN4cute5tupleIJNS5_1CILi128EEES8_NS7_ILi64EEEEEENS_10bfloat16_tEfNS_4arch4Sm80ELb0ELb1ELb1ELb1ELb1ELb0ELb0ELb0ELi2ELi4ELi4ELi4ELb0EEENS1_24CollectiveEpilogueBwdGQAISA_fSD_Li256ELb1ELb1EEENS1_19SingleTileSchedulerILb1ELb0ELb0ELi128EEEEEEEEEvNT_6ParamsE:
        .type           _ZN7cutlass13device_kernelIN5flash19enable_sm80_to_sm89INS1_16FlashAttnBwdSm80INS1_25CollectiveMainloopBwdSm80ILi2ELi2EN4cute5tupleIJNS5_1CILi128EEES8_NS7_ILi64EEEEEENS_10bfloat16_tEfNS_4arch4Sm80ELb0ELb1ELb1ELb1ELb1ELb0ELb0ELb0ELi2ELi4ELi4ELi4ELb0EEENS1_24CollectiveEpilogueBwdGQAISA_fSD_Li256ELb1ELb1EEENS1_19SingleTileSchedulerILb1ELb0ELb0ELi128EEEEEEEEEvNT_6ParamsE,@function
        .size           _ZN7cutlass13device_kernelIN5flash19enable_sm80_to_sm89INS1_16FlashAttnBwdSm80INS1_25CollectiveMainloopBwdSm80ILi2ELi2EN4cute5tupleIJNS5_1CILi128EEES8_NS7_ILi64EEEEEENS_10bfloat16_tEfNS_4arch4Sm80ELb0ELb1ELb1ELb1ELb1ELb0ELb0ELb0ELi2ELi4ELi4ELi4ELb0EEENS1_24CollectiveEpilogueBwdGQAISA_fSD_Li256ELb1ELb1EEENS1_19SingleTileSchedulerILb1ELb0ELb0ELi128EEEEEEEEEvNT_6ParamsE,(.L_x_128 - _ZN7cutlass13device_kernelIN5flash19enable_sm80_to_sm89INS1_16FlashAttnBwdSm80INS1_25CollectiveMainloopBwdSm80ILi2ELi2EN4cute5tupleIJNS5_1CILi128EEES8_NS7_ILi64EEEEEENS_10bfloat16_tEfNS_4arch4Sm80ELb0ELb1ELb1ELb1ELb1ELb0ELb0ELb0ELi2ELi4ELi4ELi4ELb0EEENS1_24CollectiveEpilogueBwdGQAISA_fSD_Li256ELb1ELb1EEENS1_19SingleTileSchedulerILb1ELb0ELb0ELi128EEEEEEEEEvNT_6ParamsE)
        .other          _ZN7cutlass13device_kernelIN5flash19enable_sm80_to_sm89INS1_16FlashAttnBwdSm80INS1_25CollectiveMainloopBwdSm80ILi2ELi2EN4cute5tupleIJNS5_1CILi128EEES8_NS7_ILi64EEEEEENS_10bfloat16_tEfNS_4arch4Sm80ELb0ELb1ELb1ELb1ELb1ELb0ELb0ELb0ELi2ELi4ELi4ELi4ELb0EEENS1_24CollectiveEpilogueBwdGQAISA_fSD_Li256ELb1ELb1EEENS1_19SingleTileSchedulerILb1ELb0ELb0ELi128EEEEEEEEEvNT_6ParamsE,@"STO_CUDA_ENTRY STV_DEFAULT"
_ZN7cutlass13device_kernelIN5flash19enable_sm80_to_sm89INS1_16FlashAttnBwdSm80INS1_25CollectiveMainloopBwdSm80ILi2ELi2EN4cute5tupleIJNS5_1CILi128EEES8_NS7_ILi64EEEEEENS_10bfloat16_tEfNS_4arch4Sm80ELb0ELb1ELb1ELb1ELb1ELb0ELb0ELb0ELi2ELi4ELi4ELi4ELb0EEENS1_24CollectiveEpilogueBwdGQAISA_fSD_Li256ELb1ELb1EEENS1_19SingleTileSchedulerILb1ELb0ELb0ELi128EEEEEEEEEvNT_6ParamsE:
[----:B------:R-:W-:Y:S01]  /*0000*/  LDC R1, c[0x0][0x28] ;  /* 0x00000a00ff017b82 */ /* 0x000fe20000000800 */
[----:B------:R-:W-:Y:S05]  /*0010*/  EXIT ;  /* 0x000000000000794d */ /* 0x000fea0003800000 */
.L_x_56:
        /* <DEDUP_REMOVED lines=14> */
.L_x_128:


//--------------------- .text._ZN7cutlass13device_kernelIN5flash19enable_sm80_to_sm89INS1_16FlashAttnBwdSm80INS1_25CollectiveMainloopBwdSm80ILi2ELi2EN4cute5tupleIJNS5_1CILi128EEES8_NS7_ILi64EEEEEENS_10bfloat16_tEfNS_4arch4Sm80ELb1ELb0ELb1ELb0ELb0ELb0ELb0ELb0ELi2ELi4ELi4ELi4ELb0EEENS1_21CollectiveEpilogueBwdISA_SB_SD_Li256ELb0ELb0ELi2EEENS1_25SingleTileBwdLPTSchedulerILb0ELi128ELb0EEEEEEEEEvNT_6ParamsE --------------------------
	.section	.text._ZN7cutlass13device_kernelIN5flash19enable_sm80_to_sm89INS1_16FlashAttnBwdSm80INS1_25CollectiveMainloopBwdSm80ILi2ELi2EN4cute5tupleIJNS5_1CILi128EEES8_NS7_ILi64EEEEEENS_10bfloat16_tEfNS_4arch4Sm80ELb1ELb0ELb1ELb0ELb0ELb0ELb0ELb0ELi2ELi4ELi4ELi4ELb0EEENS1_21CollectiveEpilogueBwdISA_SB_SD_Li256ELb0ELb0ELi2EEENS1_25SingleTileBwdLPTSchedulerILb0ELi128ELb0EEEEEEEEEvNT_6ParamsE,"ax",@progbits
	.align	128
.text._ZN7cutlass13device_kernelIN5flash19enable_sm80_to_sm89INS1_16FlashAttnBwdSm80INS1_25CollectiveMainloopBwdSm80ILi2ELi2EN4cute5tupleIJNS5_1CILi128EEES8_NS7_ILi64EEEEEENS_10bfloat16_tEfNS_4arch4Sm80ELb1ELb0ELb1ELb0ELb0ELb0ELb0ELb0ELi2ELi4ELi4ELi4ELb0EEENS1_21CollectiveEpilogueBwdISA_SB_SD_Li256ELb0ELb0ELi2EEENS1_25SingleTileBwdLPTSchedulerILb0ELi128ELb0EEEEEEEEEvNT_6ParamsE:
        .type           _ZN7cutlass13device_kernelIN5flash19enable_sm80_to_sm89INS1_16FlashAttnBwdSm80INS1_25CollectiveMainloopBwdSm80ILi2ELi2EN4cute5tupleIJNS5_1CILi128EEES8_NS7_ILi64EEEEEENS_10bfloat16_tEfNS_4arch4Sm80ELb1ELb0ELb1ELb0ELb0ELb0ELb0ELb0ELi2ELi4ELi4ELi4ELb0EEENS1_21CollectiveEpilogueBwdISA_SB_SD_Li256ELb0ELb0ELi2EEENS1_25SingleTileBwdLPTSchedulerILb0ELi128ELb0EEEEEEEEEvNT_6ParamsE,@function
        .size           _ZN7cutlass13device_kernelIN5flash19enable_sm80_to_sm89INS1_16FlashAttnBwdSm80INS1_25CollectiveMainloopBwdSm80ILi2ELi2EN4cute5tupleIJNS5_1CILi128EEES8_NS7_ILi64EEEEEENS_10bfloat16_tEfNS_4arch4Sm80ELb1ELb0ELb1ELb0ELb0ELb0ELb0ELb0ELi2ELi4ELi4ELi4ELb0EEENS1_21CollectiveEpilogueBwdISA_SB_SD_Li256ELb0ELb0ELi2EEENS1_25SingleTileBwdLPTSchedulerILb0ELi128ELb0EEEEEEEEEvNT_6ParamsE,(.L_x_129 - _ZN7cutlass13device_kernelIN5flash19enable_sm80_to_sm89INS1_16FlashAttnBwdSm80INS1_25CollectiveMainloopBwdSm80ILi2ELi2EN4cute5tupleIJNS5_1CILi128EEES8_NS7_ILi64EEEEEENS_10bfloat16_tEfNS_4arch4Sm80ELb1ELb0ELb1ELb0ELb0ELb0ELb0ELb0ELi2ELi4ELi4ELi4ELb0EEENS1_21CollectiveEpilogueBwdISA_SB_SD_Li256ELb0ELb0ELi2EEENS1_25SingleTileBwdLPTSchedulerILb0ELi128ELb0EEEEEEEEEvNT_6ParamsE)
        .other          _ZN7cutlass13device_kernelIN5flash19enable_sm80_to_sm89INS1_16FlashAttnBwdSm80INS1_25CollectiveMainloopBwdSm80ILi2ELi2EN4cute5tupleIJNS5_1CILi128EEES8_NS7_ILi64EEEEEENS_10bfloat16_tEfNS_4arch4Sm80ELb1ELb0ELb1ELb0ELb0ELb0ELb0ELb0ELi2ELi4ELi4ELi4ELb0EEENS1_21CollectiveEpilogueBwdISA_SB_SD_Li256ELb0ELb0ELi2EEENS1_25SingleTileBwdLPTSchedulerILb0ELi128ELb0EEEEEEEEEvNT_6ParamsE,@"STO_CUDA_ENTRY STV_DEFAULT"
_ZN7cutlass13device_kernelIN5flash19enable_sm80_to_sm89INS1_16FlashAttnBwdSm80INS1_25CollectiveMainloopBwdSm80ILi2ELi2EN4cute5tupleIJNS5_1CILi128EEES8_NS7_ILi64EEEEEENS_10bfloat16_tEfNS_4arch4Sm80ELb1ELb0ELb1ELb0ELb0ELb0ELb0ELb0ELi2ELi4ELi4ELi4ELb0EEENS1_21CollectiveEpilogueBwdISA_SB_SD_Li256ELb0ELb0ELi2EEENS1_25SingleTileBwdLPTSchedulerILb0ELi128ELb0EEEEEEEEEvNT_6ParamsE:
[----:B------:R-:W-:Y:S01]  /*0000*/  LDC R1, c[0x0][0x28] ;  /* 0x00000a00ff017b82 */ /* 0x000fe20000000800 */
[----:B------:R-:W-:Y:S05]  /*0010*/  EXIT ;  /* 0x000000000000794d */ /* 0x000fea0003800000 */
.L_x_57:
        /* <DEDUP_REMOVED lines=14> */
.L_x_129:


//--------------------- .text._ZN7cutlass13device_kernelIN5flash19enable_sm80_to_sm89INS1_16FlashAttnBwdSm80INS1_25CollectiveMainloopBwdSm80ILi2ELi2EN4cute5tupleIJNS5_1CILi128EEES8_NS7_ILi64EEEEEENS_10bfloat16_tEfNS_4arch4Sm80ELb1ELb0ELb1ELb0ELb1ELb0ELb0ELb0ELi2ELi4ELi4ELi4ELb0EEENS1_21CollectiveEpilogueBwdISA_SB_SD_Li256ELb0ELb0ELi2EEENS1_25SingleTileBwdLPTSchedulerILb0ELi128ELb1EEEEEEEEEvNT_6ParamsE --------------------------
	.section	.text._ZN7cutlass13device_kernelIN5flash19enable_sm80_to_sm89INS1_16FlashAttnBwdSm80INS1_25CollectiveMainloopBwdSm80ILi2ELi2EN4cute5tupleIJNS5_1CILi128EEES8_NS7_ILi64EEEEEENS_10bfloat16_tEfNS_4arch4Sm80ELb1ELb0ELb1ELb0ELb1ELb0ELb0ELb0ELi2ELi4ELi4ELi4ELb0EEENS1_21CollectiveEpilogueBwdISA_SB_SD_Li256ELb0ELb0ELi2EEENS1_25SingleTileBwdLPTSchedulerILb0ELi128ELb1EEEEEEEEEvNT_6ParamsE,"ax",@progbits
	.align	128
.text._ZN7cutlass13device_kernelIN5flash19enable_sm80_to_sm89INS1_16FlashAttnBwdSm80INS1_25CollectiveMainloopBwdSm80ILi2ELi2EN4cute5tupleIJNS5_1CILi128EEES8_NS7_ILi64EEEEEENS_10bfloat16_tEfNS_4arch4Sm80ELb1ELb0ELb1ELb0ELb1ELb0ELb0ELb0ELi2ELi4ELi4ELi4ELb0EEENS1_21CollectiveEpilogueBwdISA_SB_SD_Li256ELb0ELb0ELi2EEENS1_25SingleTileBwdLPTSchedulerILb0ELi128ELb1EEEEEEEEEvNT_6ParamsE:
        .type           _ZN7cutlass13device_kernelIN5flash19enable_sm80_to_sm89INS1_16FlashAttnBwdSm80INS1_25CollectiveMainloopBwdSm80ILi2ELi2EN4cute5tupleIJNS5_1CILi128EEES8_NS7_ILi64EEEEEENS_10bfloat16_tEfNS_4arch4Sm80ELb1ELb0ELb1ELb0ELb1ELb0ELb0ELb0ELi2ELi4ELi4ELi4ELb0EEENS1_21CollectiveEpilogueBwdISA_SB_SD_Li256ELb0ELb0ELi2EEENS1_25SingleTileBwdLPTSchedulerILb0ELi128ELb1EEEEEEEEEvNT_6ParamsE,@function
        .size           _ZN7cutlass13device_kernelIN5flash19enable_sm80_to_sm89INS1_16FlashAttnBwdSm80INS1_25CollectiveMainloopBwdSm80ILi2ELi2EN4cute5tupleIJNS5_1CILi128EEES8_NS7_ILi64EEEEEENS_10bfloat16_tEfNS_4arch4Sm80ELb1ELb0ELb1ELb0ELb1ELb0ELb0ELb0ELi2ELi4ELi4ELi4ELb0EEENS1_21CollectiveEpilogueBwdISA_SB_SD_Li256ELb0ELb0ELi2EEENS1_25SingleTileBwdLPTSchedulerILb0ELi128ELb1EEEEEEEEEvNT_6ParamsE,(.L_x_130 - _ZN7cutlass13device_kernelIN5flash19enable_sm80_to_sm89INS1_16FlashAttnBwdSm80INS1_25CollectiveMainloopBwdSm80ILi2ELi2EN4cute5tupleIJNS5_1CILi128EEES8_NS7_ILi64EEEEEENS_10bfloat16_tEfNS_4arch4Sm80ELb1ELb0ELb1ELb0ELb1ELb0ELb0ELb0ELi2ELi4ELi4ELi4ELb0EEENS1_21CollectiveEpilogueBwdISA_SB_SD_Li256ELb0ELb0ELi2EEENS1_25SingleTileBwdLPTSchedulerILb0ELi128ELb1EEEEEEEEEvNT_6ParamsE)
        .other          _ZN7cutlass13device_kernelIN5flash19enable_sm80_to_sm89INS1_16FlashAttnBwdSm80INS1_25CollectiveMainloopBwdSm80ILi2ELi2EN4cute5tupleIJNS5_1CILi128EEES8_NS7_ILi64EEEEEENS_10bfloat16_tEfNS_4arch4Sm80ELb1ELb0ELb1ELb0ELb1ELb0ELb0ELb0ELi2ELi4ELi4ELi4ELb0EEENS1_21CollectiveEpilogueBwdISA_SB_SD_Li256ELb0ELb0ELi2EEENS1_25SingleTileBwdLPTSchedulerILb0ELi128ELb1EEEEEEEEEvNT_6ParamsE,@"STO_CUDA_ENTRY STV_DEFAULT"
_ZN7cutlass13device_kernelIN5flash19enable_sm80_to_sm89INS1_16FlashAttnBwdSm80INS1_25CollectiveMainloopBwdSm80ILi2ELi2EN4cute5tupleIJNS5_1CILi128EEES8_NS7_ILi64EEEEEENS_10bfloat16_tEfNS_4arch4Sm80ELb1ELb0ELb1ELb0ELb1ELb0ELb0ELb0ELi2ELi4ELi4ELi4ELb0EEENS1_21CollectiveEpilogueBwdISA_SB_SD_Li256ELb0ELb0ELi2EEENS1_25SingleTileBwdLPTSchedulerILb0ELi128ELb1EEEEEEEEEvNT_6ParamsE:
[----:B------:R-:W-:Y:S01]  /*0000*/  LDC R1, c[0x0][0x28] ;  /* 0x00000a00ff017b82 */ /* 0x000fe20000000800 */
[----:B------:R-:W-:Y:S05]  /*0010*/  EXIT ;  /* 0x000000000000794d */ /* 0x000fea0003800000 */
.L_x_58:
        /* <DEDUP_REMOVED lines=14> */
.L_x_130:


//--------------------- .text._ZN7cutlass13device_kernelIN5flash19enable_sm80_to_sm89INS1_16FlashAttnBwdSm80INS1_25CollectiveMainloopBwdSm80ILi2ELi2EN4cute5tupleIJNS5_1CILi128EEES8_NS7_ILi64EEEEEENS_10bfloat16_tEfNS_4arch4Sm80ELb1ELb0ELb1ELb0ELb0ELb0ELb0ELb0ELi2ELi4ELi4ELi4ELb0EEENS1_24CollectiveEpilogueBwdGQAISA_fSD_Li256ELb0ELb0EEENS1_25SingleTileBwdLPTSchedulerILb0ELi128ELb0EEEEEEEEEvNT_6ParamsE --------------------------
	.section	.text._ZN7cutlass13device_kernelIN5flash19enable_sm80_to_sm89INS1_16FlashAttnBwdSm80INS1_25CollectiveMainloopBwdSm80ILi2ELi2EN4cute5tupleIJNS5_1CILi128EEES8_NS7_ILi64EEEEEENS_10bfloat16_tEfNS_4arch4Sm80ELb1ELb0ELb1ELb0ELb0ELb0ELb0ELb0ELi2ELi4ELi4ELi4ELb0EEENS1_24CollectiveEpilogueBwdGQAISA_fSD_Li256ELb0ELb0EEENS1_25SingleTileBwdLPTSchedulerILb0ELi128ELb0EEEEEEEEEvNT_6ParamsE,"ax",@progbits
	.align	128
.text._ZN7cutlass13device_kernelIN5flash19enable_sm80_to_sm89INS1_16FlashAttnBwdSm80INS1_25CollectiveMainloopBwdSm80ILi2ELi2EN4cute5tupleIJNS5_1CILi128EEES8_NS7_ILi64EEEEEENS_10bfloat16_tEfNS_4arch4Sm80ELb1ELb0ELb1ELb0ELb0ELb0ELb0ELb0ELi2ELi4ELi4ELi4ELb0EEENS1_24CollectiveEpilogueBwdGQAISA_fSD_Li256ELb0ELb0EEENS1_25SingleTileBwdLPTSchedulerILb0ELi128ELb0EEEEEEEEEvNT_6ParamsE:
        .type           _ZN7cutlass13device_kernelIN5flash19enable_sm80_to_sm89INS1_16FlashAttnBwdSm80INS1_25CollectiveMainloopBwdSm80ILi2ELi2EN4cute5tupleIJNS5_1CILi128EEES8_NS7_ILi64EEEEEENS_10bfloat16_tEfNS_4arch4Sm80ELb1ELb0ELb1ELb0ELb0ELb0ELb0ELb0ELi2ELi4ELi4ELi4ELb0EEENS1_24CollectiveEpilogueBwdGQAISA_fSD_Li256ELb0ELb0EEENS1_25SingleTileBwdLPTSchedulerILb0ELi128ELb0EEEEEEEEEvNT_6ParamsE,@function
        .size           _ZN7cutlass13device_kernelIN5flash19enable_sm80_to_sm89INS1_16FlashAttnBwdSm80INS1_25CollectiveMainloopBwdSm80ILi2ELi2EN4cute5tupleIJNS5_1CILi128EEES8_NS7_ILi64EEEEEENS_10bfloat16_tEfNS_4arch4Sm80ELb1ELb0ELb1ELb0ELb0ELb0ELb0ELb0ELi2ELi4ELi4ELi4ELb0EEENS1_24CollectiveEpilogueBwdGQAISA_fSD_Li256ELb0ELb0EEENS1_25SingleTileBwdLPTSchedulerILb0ELi128ELb0EEEEEEEEEvNT_6ParamsE,(.L_x_131 - _ZN7cutlass13device_kernelIN5flash19enable_sm80_to_sm89INS1_16FlashAttnBwdSm80INS1_25CollectiveMainloopBwdSm80ILi2ELi2EN4cute5tupleIJNS5_1CILi128EEES8_NS7_ILi64EEEEEENS_10bfloat16_tEfNS_4arch4Sm80ELb1ELb0ELb1ELb0ELb0ELb0ELb0ELb0ELi2ELi4ELi4ELi4ELb0EEENS1_24CollectiveEpilogueBwdGQAISA_fSD_Li256ELb0ELb0EEENS1_25SingleTileBwdLPTSchedulerILb0ELi128ELb0EEEEEEEEEvNT_6ParamsE)
        .other          _ZN7cutlass13device_kernelIN5flash19enable_sm80_to_sm89INS1_16FlashAttnBwdSm80INS1_25CollectiveMainloopBwdSm80ILi2ELi2EN4cute5tupleIJNS5_1CILi128EEES8_NS7_ILi64EEEEEENS_10bfloat16_tEfNS_4arch4Sm80ELb1ELb0ELb1ELb0ELb0ELb0ELb0ELb0ELi2ELi4ELi4ELi4ELb0EEENS1_24CollectiveEpilogueBwdGQAISA_fSD_Li256ELb0ELb0EEENS1_25SingleTileBwdLPTSchedulerILb0ELi128ELb0EEEEEEEEEvNT_6ParamsE,@"STO_CUDA_ENTRY STV_DEFAULT"
_ZN7cutlass13device_kernelIN5flash19enable_sm80_to_sm89INS1_16FlashAttnBwdSm80INS1_25CollectiveMainloopBwdSm80ILi2ELi2EN4cute5tupleIJNS5_1CILi128EEES8_NS7_ILi64EEEEEENS_10bfloat16_tEfNS_4arch4Sm80ELb1ELb0ELb1ELb0ELb0ELb0ELb0ELb0ELi2ELi4ELi4ELi4ELb0EEENS1_24CollectiveEpilogueBwdGQAISA_fSD_Li256ELb0ELb0EEENS1_25SingleTileBwdLPTSchedulerILb0ELi128ELb0EEEEEEEEEvNT_6ParamsE:
[----:B------:R-:W-:Y:S01]  /*0000*/  LDC R1, c[0x0][0x28] ;  /* 0x00000a00ff017b82 */ /* 0x000fe20000000800 */
[----:B------:R-:W-:Y:S05]  /*0010*/  EXIT ;  /* 0x000000000000794d */ /* 0x000fea0003800000 */
.L_x_59:
        /* <DEDUP_REMOVED lines=14> */
.L_x_131:


//--------------------- .text._ZN7cutlass13device_kernelIN5flash19enable_sm80_to_sm89INS1_16FlashAttnBwdSm80INS1_25CollectiveMainloopBwdSm80ILi2ELi2EN4cute5tupleIJNS5_1CILi128EEES8_NS7_ILi64EEEEEENS_10bfloat16_tEfNS_4arch4Sm80ELb1ELb0ELb1ELb0ELb1ELb0ELb0ELb0ELi2ELi4ELi4ELi4ELb0EEENS1_24CollectiveEpilogueBwdGQAISA_fSD_Li256ELb0ELb1EEENS1_25SingleTileBwdLPTSchedulerILb0ELi128ELb1EEEEEEEEEvNT_6ParamsE --------------------------
	.section	.text._ZN7cutlass13device_kernelIN5flash19enable_sm80_to_sm89INS1_16FlashAttnBwdSm80INS1_25CollectiveMainloopBwdSm80ILi2ELi2EN4cute5tupleIJNS5_1CILi128EEES8_NS7_ILi64EEEEEENS_10bfloat16_tEfNS_4arch4Sm80ELb1ELb0ELb1ELb0ELb1ELb0ELb0ELb0ELi2ELi4ELi4ELi4ELb0EEENS1_24CollectiveEpilogueBwdGQAISA_fSD_Li256ELb0ELb1EEENS1_25SingleTileBwdLPTSchedulerILb0ELi128ELb1EEEEEEEEEvNT_6ParamsE,"ax",@progbits
	.align	128
.text._ZN7cutlass13device_kernelIN5flash19enable_sm80_to_sm89INS1_16FlashAttnBwdSm80INS1_25CollectiveMainloopBwdSm80ILi2ELi2EN4cute5tupleIJNS5_1CILi128EEES8_NS7_ILi64EEEEEENS_10bfloat16_tEfNS_4arch4Sm80ELb1ELb0ELb1ELb0ELb1ELb0ELb0ELb0ELi2ELi4ELi4ELi4ELb0EEENS1_24CollectiveEpilogueBwdGQAISA_fSD_Li256ELb0ELb1EEENS1_25SingleTileBwdLPTSchedulerILb0ELi128ELb1EEEEEEEEEvNT_6ParamsE:
        .type           _ZN7cutlass13device_kernelIN5flash19enable_sm80_to_sm89INS1_16FlashAttnBwdSm80INS1_25CollectiveMainloopBwdSm80ILi2ELi2EN4cute5tupleIJNS5_1CILi128EEES8_NS7_ILi64EEEEEENS_10bfloat16_tEfNS_4arch4Sm80ELb1ELb0ELb1ELb0ELb1ELb0ELb0ELb0ELi2ELi4ELi4ELi4ELb0EEENS1_24CollectiveEpilogueBwdGQAISA_fSD_Li256ELb0ELb1EEENS1_25SingleTileBwdLPTSchedulerILb0ELi128ELb1EEEEEEEEEvNT_6ParamsE,@function
        .size           _ZN7cutlass13device_kernelIN5flash19enable_sm80_to_sm89INS1_16FlashAttnBwdSm80INS1_25CollectiveMainloopBwdSm80ILi2ELi2EN4cute5tupleIJNS5_1CILi128EEES8_NS7_ILi64EEEEEENS_10bfloat16_tEfNS_4arch4Sm80ELb1ELb0ELb1ELb0ELb1ELb0ELb0ELb0ELi2ELi4ELi4ELi4ELb0EEENS1_24CollectiveEpilogueBwdGQAISA_fSD_Li256ELb0ELb1EEENS1_25SingleTileBwdLPTSchedulerILb0ELi128ELb1EEEEEEEEEvNT_6ParamsE,(.L_x_132 - _ZN7cutlass13device_kernelIN5flash19enable_sm80_to_sm89INS1_16FlashAttnBwdSm80INS1_25CollectiveMainloopBwdSm80ILi2ELi2EN4cute5tupleIJNS5_1CILi128EEES8_NS7_ILi64EEEEEENS_10bfloat16_tEfNS_4arch4Sm80ELb1ELb0ELb1ELb0ELb1ELb0ELb0ELb0ELi2ELi4ELi4ELi4ELb0EEENS1_24CollectiveEpilogueBwdGQAISA_fSD_Li256ELb0ELb1EEENS1_25SingleTileBwdLPTSchedulerILb0ELi128ELb1EEEEEEEEEvNT_6ParamsE)
        .other          _ZN7cutlass13device_kernelIN5flash19enable_sm80_to_sm89INS1_16FlashAttnBwdSm80INS1_25CollectiveMainloopBwdSm80ILi2ELi2EN4cute5tupleIJNS5_1CILi128EEES8_NS7_ILi64EEEEEENS_10bfloat16_tEfNS_4arch4Sm80ELb1ELb0ELb1ELb0ELb1ELb0ELb0ELb0ELi2ELi4ELi4ELi4ELb0EEENS1_24CollectiveEpilogueBwdGQAISA_fSD_Li256ELb0ELb1EEENS1_25SingleTileBwdLPTSchedulerILb0ELi128ELb1EEEEEEEEEvNT_6ParamsE,@"STO_CUDA_ENTRY STV_DEFAULT"
_ZN7cutlass13device_kernelIN5flash19enable_sm80_to_sm89INS1_16FlashAttnBwdSm80INS1_25CollectiveMainloopBwdSm80ILi2ELi2EN4cute5tupleIJNS5_1CILi128EEES8_NS7_ILi64EEEEEENS_10bfloat16_tEfNS_4arch4Sm80ELb1ELb0ELb1ELb0ELb1ELb0ELb0ELb0ELi2ELi4ELi4ELi4ELb0EEENS1_24CollectiveEpilogueBwdGQAISA_fSD_Li256ELb0ELb1EEENS1_25SingleTileBwdLPTSchedulerILb0ELi128ELb1EEEEEEEEEvNT_6ParamsE:
[----:B------:R-:W-:Y:S01]  /*0000*/  LDC R1, c[0x0][0x28] ;  /* 0x00000a00ff017b82 */ /* 0x000fe20000000800 */
[----:B------:R-:W-:Y:S05]  /*0010*/  EXIT ;  /* 0x000000000000794d */ /* 0x000fea0003800000 */
.L_x_60:
        /* <DEDUP_REMOVED lines=14> */
.L_x_132:


//--------------------- .text._ZN7cutlass13device_kernelIN5flash22FlashAttnBwdPreprocessIN4cute5tupleIJNS3_1CILi128EEENS5_ILi64EEEEEENS_10bfloat16_tEfNS_4arch4Sm80ELb1ELb0EEEEEvNT_6ParamsE --------------------------
	.section	.text._ZN7cutlass13device_kernelIN5flash22FlashAttnBwdPreprocessIN4cute5tupleIJNS3_1CILi128EEENS5_ILi64EEEEEENS_10bfloat16_tEfNS_4arch4Sm80ELb1ELb0EEEEEvNT_6ParamsE,"ax",@progbits
	.align	128
.text._ZN7cutlass13device_kernelIN5flash22FlashAttnBwdPreprocessIN4cute5tupleIJNS3_1CILi128EEENS5_ILi64EEEEEENS_10bfloat16_tEfNS_4arch4Sm80ELb1ELb0EEEEEvNT_6ParamsE:
        .type           _ZN7cutlass13device_kernelIN5flash22FlashAttnBwdPreprocessIN4cute5tupleIJNS3_1CILi128EEENS5_ILi64EEEEEENS_10bfloat16_tEfNS_4arch4Sm80ELb1ELb0EEEEEvNT_6ParamsE,@function
        .size           _ZN7cutlass13device_kernelIN5flash22FlashAttnBwdPreprocessIN4cute5tupleIJNS3_1CILi128EEENS5_ILi64EEEEEENS_10bfloat16_tEfNS_4arch4Sm80ELb1ELb0EEEEEvNT_6ParamsE,(.L_x_133 - _ZN7cutlass13device_kernelIN5flash22FlashAttnBwdPreprocessIN4cute5tupleIJNS3_1CILi128EEENS5_ILi64EEEEEENS_10bfloat16_tEfNS_4arch4Sm80ELb1ELb0EEEEEvNT_6ParamsE)
        .other          _ZN7cutlass13device_kernelIN5flash22FlashAttnBwdPreprocessIN4cute5tupleIJNS3_1CILi128EEENS5_ILi64EEEEEENS_10bfloat16_tEfNS_4arch4Sm80ELb1ELb0EEEEEvNT_6ParamsE,@"STO_CUDA_ENTRY STV_DEFAULT"
_ZN7cutlass13device_kernelIN5flash22FlashAttnBwdPreprocessIN4cute5tupleIJNS3_1CILi128EEENS5_ILi64EEEEEENS_10bfloat16_tEfNS_4arch4Sm80ELb1ELb0EEEEEvNT_6ParamsE:
[----:B------:R-:W-:Y:S01]  /*0000*/  LDC R1, c[0x0][0x28] ;  /* 0x00000a00ff017b82 */ /* 0x000fe20000000800 */
[----:B------:R-:W0:Y:S01]  /*0010*/  S2R R0, SR_TID.X ;  /* 0x0000000000007919 */ /* 0x000e220000002100 */
[----:B------:R-:W-:-:S06]  /*0020*/  ULDC UR4, c[0x0][0x218] ;  /* 0x0000860000047ab9 */ /* 0x000fcc0000000800 */
[----:B------:R-:W1:Y:S01]  /*0030*/  S2UR UR8, SR_CTAID.Y ;  /* 0x00000000000879c3 */ /* 0x000e620000002600 */
[----:B------:R-:W-:Y:S01]  /*0040*/  ULDC UR5, c[0x0][0x21c] ;  /* 0x0000870000057ab9 */ /* 0x000fe20000000800 */
[----:B------:R-:W2:Y:S01]  /*0050*/  S2R R2, SR_CTAID.X ;  /* 0x0000000000027919 */ /* 0x000ea20000002500 */
[----:B------:R-:W-:-:S05]  /*0060*/  ULDC.64 UR6, c[0x0][0x208] ;  /* 0x0000820000067ab9 */ /* 0x000fca0000000a00 */
[----:B------:R-:W3:Y:S08]  /*0070*/  LDC.64 R12, c[0x0][0x230] ;  /* 0x00008c00ff0c7b82 */ /* 0x000ef00000000a00 */
[----:B------:R-:W4:Y:S08]  /*0080*/  S2UR UR9, SR_CTAID.Z ;  /* 0x00000000000979c3 */ /* 0x000f300000002700 */
[----:B------:R-:W4:Y:S01]  /*0090*/  LDC.64 R14, c[0x0][0x238] ;  /* 0x00008e00ff0e7b82 */ /* 0x000f220000000a00 */
[----:B-1----:R-:W-:Y:S01]  /*00a0*/  USHF.R.S32.HI UR10, URZ, 0x1f, UR8 ;  /* 0x0000001f3f0a7899 */ /* 0x002fe20008011408 */
[----:B0-----:R-:W-:-:S05]  /*00b0*/  SHF.R.S32.HI R3, RZ, 0x1f, R0 ;  /* 0x0000001fff037819 */ /* 0x001fca0000011400 */
[----:B---3--:R-:W-:Y:S01]  /*00c0*/  IMAD R4, R12, UR10, RZ ;  /* 0x0000000a0c047c24 */ /* 0x008fe2000f8e02ff */
[----:B------:R-:W0:Y:S01]  /*00d0*/  LDC.64 R20, c[0x0][0x250] ;  /* 0x00009400ff147b82 */ /* 0x000e220000000a00 */
[----:B------:R-:W-:Y:S01]  /*00e0*/  LEA.HI R44, R3, R0, RZ, 0x3 ;  /* 0x00000000032c7211 */ /* 0x000fe200078f18ff */
[----:B--2---:R-:W-:Y:S02]  /*00f0*/  IMAD.SHL.U32 R10, R2, 0x80, RZ ;  /* 0x00000080020a7824 */ /* 0x004fe400078e00ff */
[----:B------:R-:W-:Y:S01]  /*0100*/  IMAD R13, R13, UR8, R4 ;  /* 0x000000080d0d7c24 */ /* 0x000fe2000f8e0204 */
[----:B------:R-:W-:Y:S02]  /*0110*/  LOP3.LUT R5, R44, 0xfffffff8, RZ, 0xc0, !PT ;  /* 0xfffffff82c057812 */ /* 0x000fe400078ec0ff */
[----:B------:R-:W-:Y:S01]  /*0120*/  IADD3 R3, -R10, UR4, RZ ;  /* 0x000000040a037c10 */ /* 0x000fe2000fffe1ff */
[----:B----4-:R-:W-:Y:S01]  /*0130*/  USHF.R.S32.HI UR11, URZ, 0x1f, UR9 ;  /* 0x0000001f3f0b7899 */ /* 0x010fe20008011409 */
[----:B------:R-:W-:Y:S01]  /*0140*/  SHF.R.S32.HI R44, RZ, 0x3, R44 ;  /* 0x00000003ff2c7819 */ /* 0x000fe2000001142c */
[----:B------:R-:W-:Y:S01]  /*0150*/  IMAD.IADD R5, R0, 0x1, -R5 ;  /* 0x0000000100057824 */ /* 0x000fe200078e0a05 */
[----:B------:R-:W1:Y:S02]  /*0160*/  LDC.64 R42, c[0x0][0x258] ;  /* 0x00009600ff2a7b82 */ /* 0x000e640000000a00 */
[----:B------:R-:W-:-:S02]  /*0170*/  ISETP.GE.AND P1, PT, R44, R3, PT ;  /* 0x000000032c00720c */ /* 0x000fc40003f26270 */
[----:B------:R-:W-:Y:S01]  /*0180*/  SHF.L.U32 R8, R5, 0x3, RZ ;  /* 0x0000000305087819 */ /* 0x000fe200000006ff */
[----:B------:R-:W-:Y:S01]  /*0190*/  IMAD R4, R14, UR11, RZ ;  /* 0x0000000b0e047c24 */ /* 0x000fe2000f8e02ff */
[----:B------:R-:W-:Y:S02]  /*01a0*/  SHF.R.S32.HI R45, RZ, 0x1f, R44 ;  /* 0x0000001fff2d7819 */ /* 0x000fe4000001142c */
[C---:B------:R-:W-:Y:S01]  /*01b0*/  ISETP.LT.AND P4, PT, R8.reuse, UR5, !P1 ;  /* 0x0000000508007c0c */ /* 0x040fe2000cf81270 */
[----:B------:R-:W-:Y:S01]  /*01c0*/  IMAD R15, R15, UR9, R4 ;  /* 0x000000090f0f7c24 */ /* 0x000fe2000f8e0204 */
[--C-:B------:R-:W-:Y:S02]  /*01d0*/  SHF.R.S32.HI R9, RZ, 0x1f, R8.reuse ;  /* 0x0000001fff097819 */ /* 0x100fe40000011408 */
[----:B------:R-:W-:Y:S01]  /*01e0*/  ISETP.GE.AND P0, PT, R8, UR5, PT ;  /* 0x0000000508007c0c */ /* 0x000fe2000bf06270 */
[----:B0-----:R-:W-:Y:S02]  /*01f0*/  IMAD R16, R20, UR10, RZ ;  /* 0x0000000a14107c24 */ /* 0x001fe4000f8e02ff */
[----:B------:R-:W-:-:S04]  /*0200*/  IMAD.WIDE.U32 R6, R12, UR8, R8 ;  /* 0x000000080c067c25 */ /* 0x000fc8000f8e0008 */
[----:B------:R-:W-:Y:S02]  /*0210*/  IMAD.IADD R7, R7, 0x1, R13 ;  /* 0x0000000107077824 */ /* 0x000fe400078e020d */
[----:B------:R-:W0:Y:S01]  /*0220*/  @P4 LDC.64 R18, c[0x0][0x228] ;  /* 0x00008a00ff124b82 */ /* 0x000e220000000a00 */
[----:B------:R-:W-:-:S04]  /*0230*/  IMAD.WIDE R12, R2, 0x80, R44 ;  /* 0x00000080020c7825 */ /* 0x000fc800078e022c */
[----:B------:R-:W-:-:S03]  /*0240*/  IMAD.WIDE.U32 R30, R14, UR9, R6 ;  /* 0x000000090e1e7c25 */ /* 0x000fc6000f8e0006 */
[----:B------:R-:W2:Y:S01]  /*0250*/  @P4 LDC.64 R32, c[0x0][0x210] ;  /* 0x00008400ff204b82 */ /* 0x000ea20000000a00 */
[----:B------:R-:W-:Y:S02]  /*0260*/  IMAD.IADD R31, R31, 0x1, R15 ;  /* 0x000000011f1f7824 */ /* 0x000fe400078e020f */
[----:B------:R-:W-:-:S05]  /*0270*/  IMAD.WIDE.U32 R8, R20, UR8, R8 ;  /* 0x0000000814087c25 */ /* 0x000fca000f8e0008 */
[----:B------:R-:W3:Y:S01]  /*0280*/  @P4 LDC.64 R14, c[0x0][0x248] ;  /* 0x00009200ff0e4b82 */ /* 0x000ee20000000a00 */
[----:B0-----:R-:W-:-:S07]  /*0290*/  @P4 IMAD R4, R13, R18, RZ ;  /* 0x000000120d044224 */ /* 0x001fce00078e02ff */
[----:B------:R-:W0:Y:S01]  /*02a0*/  @P4 LDC.64 R26, c[0x0][0x240] ;  /* 0x00009000ff1a4b82 */ /* 0x000e220000000a00 */
[----:B------:R-:W-:-:S04]  /*02b0*/  @P4 IMAD.WIDE.U32 R6, R12, R18, R30 ;  /* 0x000000120c064225 */ /* 0x000fc800078e001e */
[----:B------:R-:W-:Y:S01]  /*02c0*/  @P4 IMAD R17, R12, R19, R4 ;  /* 0x000000130c114224 */ /* 0x000fe200078e0204 */
[----:B------:R-:W-:Y:S01]  /*02d0*/  IADD3 R4, R44, 0x20, RZ ;  /* 0x000000202c047810 */ /* 0x000fe20007ffe0ff */
[----:B------:R-:W-:Y:S01]  /*02e0*/  IMAD R19, R21, UR8, R16 ;  /* 0x0000000815137c24 */ /* 0x000fe2000f8e0210 */
[----:B--2---:R-:W-:Y:S01]  /*02f0*/  @P4 LEA R32, P2, R6, R32, 0x1 ;  /* 0x0000002006204211 */ /* 0x004fe200078408ff */
[----:B------:R-:W-:Y:S01]  /*0300*/  @P4 IMAD.IADD R7, R7, 0x1, R17 ;  /* 0x0000000107074824 */ /* 0x000fe200078e0211 */
[----:B------:R-:W-:Y:S01]  /*0310*/  ISETP.LT.AND P3, PT, R4, R3, !P0 ;  /* 0x000000030400720c */ /* 0x000fe20004761270 */
[----:B------:R-:W-:Y:S02]  /*0320*/  IMAD.MOV.U32 R16, RZ, RZ, R8 ;  /* 0x000000ffff107224 */ /* 0x000fe400078e0008 */
[----:B------:R-:W-:Y:S01]  /*0330*/  VIADD R8, R44, 0x60 ;  /* 0x000000602c087836 */ /* 0x000fe20000000000 */
[----:B------:R-:W-:Y:S01]  /*0340*/  @P4 LEA.HI.X R33, R6, R33, R7, 0x1, P2 ;  /* 0x0000002106214211 */ /* 0x000fe200010f0c07 */
[----:B-1----:R-:W-:Y:S01]  /*0350*/  IMAD R18, R42, UR11, RZ ;  /* 0x0000000b2a127c24 */ /* 0x002fe2000f8e02ff */
[----:B------:R-:W-:Y:S01]  /*0360*/  IADD3 R6, R44, 0x40, RZ ;  /* 0x000000402c067810 */ /* 0x000fe20007ffe0ff */
[----:B------:R-:W-:-:S02]  /*0370*/  IMAD.IADD R17, R9, 0x1, R19 ;  /* 0x0000000109117824 */ /* 0x000fc400078e0213 */
[----:B------:R-:W-:Y:S01]  /*0380*/  IMAD R7, R43, UR9, R18 ;  /* 0x000000092b077c24 */ /* 0x000fe2000f8e0212 */
[-C--:B------:R-:W-:Y:S01]  /*0390*/  ISETP.LT.AND P2, PT, R6, R3.reuse, !P0 ;  /* 0x000000030600720c */ /* 0x080fe20004741270 */
[----:B------:R-:W-:Y:S01]  /*03a0*/  IMAD.WIDE.U32 R42, R42, UR9, R16 ;  /* 0x000000092a2a7c25 */ /* 0x000fe2000f8e0010 */
[----:B------:R-:W-:Y:S01]  /*03b0*/  ISETP.LT.AND P0, PT, R8, R3, !P0 ;  /* 0x000000030800720c */ /* 0x000fe20004701270 */
[----:B------:R-:W1:Y:S01]  /*03c0*/  @P3 LDC.64 R24, c[0x0][0x228] ;  /* 0x00008a00ff183b82 */ /* 0x000e620000000a00 */
[C---:B------:R-:W-:Y:S01]  /*03d0*/  @P3 IADD3 R17, P6, R12.reuse, 0x20, RZ ;  /* 0x000000200c113810 */ /* 0x040fe20007fde0ff */
[----:B---3--:R-:W-:Y:S01]  /*03e0*/  @P4 IMAD R9, R13, R14, RZ ;  /* 0x0000000e0d094224 */ /* 0x008fe200078e02ff */
[----:B------:R-:W-:Y:S02]  /*03f0*/  @P3 IADD3 R16, P5, R12, 0x20, RZ ;  /* 0x000000200c103810 */ /* 0x000fe40007fbe0ff */
[----:B------:R-:W-:Y:S01]  /*0400*/  IADD3 R43, R43, R7, RZ ;  /* 0x000000072b2b7210 */ /* 0x000fe20007ffe0ff */
[----:B------:R-:W-:-:S02]  /*0410*/  @P3 IMAD.X R7, RZ, RZ, R13, P6 ;  /* 0x000000ffff073224 */ /* 0x000fc400030e060d */
[----:B------:R-:W2:Y:S01]  /*0420*/  @P3 LDC.64 R22, c[0x0][0x248] ;  /* 0x00009200ff163b82 */ /* 0x000ea20000000a00 */
[----:B------:R-:W-:Y:S01]  /*0430*/  @P3 IMAD.X R41, RZ, RZ, R13, P5 ;  /* 0x000000ffff293224 */ /* 0x000fe200028e060d */
[C---:B------:R-:W-:Y:S01]  /*0440*/  @P2 IADD3 R59, P6, R12.reuse, 0x40, RZ ;  /* 0x000000400c3b2810 */ /* 0x040fe20007fde0ff */
[C---:B------:R-:W-:Y:S01]  /*0450*/  @P4 IMAD R19, R12.reuse, R15, R9 ;  /* 0x0000000f0c134224 */ /* 0x040fe200078e0209 */
[C---:B------:R-:W-:Y:S01]  /*0460*/  @P2 IADD3 R54, P5, R12.reuse, 0x40, RZ ;  /* 0x000000400c362810 */ /* 0x040fe20007fbe0ff */
[C---:B------:R-:W-:Y:S01]  /*0470*/  @P4 IMAD.WIDE.U32 R14, R12.reuse, R14, R42 ;  /* 0x0000000e0c0e4225 */ /* 0x040fe200078e002a */
[----:B------:R-:W-:Y:S02]  /*0480*/  @P2 IADD3.X R35, RZ, R13, RZ, P6, !PT ;  /* 0x0000000dff232210 */ /* 0x000fe400037fe4ff */
[C---:B------:R-:W-:Y:S01]  /*0490*/  @P0 IADD3 R9, P6, R12.reuse, 0x60, RZ ;  /* 0x000000600c090810 */ /* 0x040fe20007fde0ff */
[----:B------:R-:W3:Y:S01]  /*04a0*/  @P3 LDC.64 R48, c[0x0][0x240] ;  /* 0x00009000ff303b82 */ /* 0x000ee20000000a00 */
[----:B------:R-:W-:Y:S01]  /*04b0*/  @P2 IMAD.X R57, RZ, RZ, R13, P5 ;  /* 0x000000ffff392224 */ /* 0x000fe200028e060d */
[----:B------:R-:W-:-:S02]  /*04c0*/  @P0 IADD3 R52, P5, R12, 0x60, RZ ;  /* 0x000000600c340810 */ /* 0x000fc40007fbe0ff */
[--C-:B------:R-:W-:Y:S01]  /*04d0*/  @P0 IMAD.X R55, RZ, RZ, R13.reuse, P6 ;  /* 0x000000ffff370224 */ /* 0x100fe200030e060d */
[----:B------:R-:W-:Y:S02]  /*04e0*/  @P4 IADD3 R12, R15, R19, RZ ;  /* 0x000000130f0c4210 */ /* 0x000fe40007ffe0ff */
[C---:B0-----:R-:W-:Y:S01]  /*04f0*/  @P4 LEA R26, P6, R14.reuse, R26, 0x1 ;  /* 0x0000001a0e1a4211 */ /* 0x041fe200078c08ff */
[----:B------:R-:W0:Y:S01]  /*0500*/  @P2 LDC.64 R36, c[0x0][0x228] ;  /* 0x00008a00ff242b82 */ /* 0x000e220000000a00 */
[----:B-1----:R-:W-:Y:S02]  /*0510*/  @P3 IMAD R18, R7, R24, RZ ;  /* 0x0000001807123224 */ /* 0x002fe400078e02ff */
[----:B------:R-:W-:Y:S01]  /*0520*/  @P0 IMAD.X R7, RZ, RZ, R13, P5 ;  /* 0x000000ffff070224 */ /* 0x000fe200028e060d */
[----:B------:R-:W-:Y:S01]  /*0530*/  @P4 LEA.HI.X R27, R14, R27, R12, 0x1, P6 ;  /* 0x0000001b0e1b4211 */ /* 0x000fe200030f0c0c */
[----:B------:R-:W-:Y:S01]  /*0540*/  @P3 IMAD.MOV.U32 R12, RZ, RZ, R30 ;  /* 0x000000ffff0c3224 */ /* 0x000fe200078e001e */
[----:B------:R-:W-:Y:S01]  /*0550*/  @P3 MOV R13, R31 ;  /* 0x0000001f000d3202 */ /* 0x000fe20000000f00 */
[----:B------:R-:W-:Y:S01]  /*0560*/  @P3 IMAD R39, R17, R25, R18 ;  /* 0x0000001911273224 */ /* 0x000fe200078e0212 */
[----:B------:R-:W1:Y:S01]  /*0570*/  @P2 LDC.64 R46, c[0x0][0x248] ;  /* 0x00009200ff2e2b82 */ /* 0x000e620000000a00 */
[----:B--2---:R-:W-:Y:S01]  /*0580*/  @P3 IMAD R41, R41, R22, RZ ;  /* 0x0000001629293224 */ /* 0x004fe200078e02ff */
[----:B------:R-:W-:Y:S01]  /*0590*/  CS2R R14, SRZ ;  /* 0x00000000000e7805 */ /* 0x000fe2000001ff00 */
[----:B------:R-:W-:Y:S01]  /*05a0*/  @P3 IMAD.WIDE.U32 R24, R17, R24, R12 ;  /* 0x0000001811183225 */ /* 0x000fe200078e000c */
[----:B------:R-:W-:-:S03]  /*05b0*/  CS2R R18, SRZ ;  /* 0x0000000000127805 */ /* 0x000fc6000001ff00 */
[----:B------:R-:W-:Y:S01]  /*05c0*/  @P3 IMAD.MOV.U32 R12, RZ, RZ, R42 ;  /* 0x000000ffff0c3224 */ /* 0x000fe200078e002a */
[----:B------:R-:W2:Y:S01]  /*05d0*/  @P3 LDC.64 R20, c[0x0][0x210] ;  /* 0x00008400ff143b82 */ /* 0x000ea20000000a00 */
[----:B------:R-:W-:Y:S02]  /*05e0*/  @P3 IMAD.MOV.U32 R13, RZ, RZ, R43 ;  /* 0x000000ffff0d3224 */ /* 0x000fe400078e002b */
[C---:B------:R-:W-:Y:S02]  /*05f0*/  @P3 IMAD R41, R16.reuse, R23, R41 ;  /* 0x0000001710293224 */ /* 0x040fe400078e0229 */
[----:B------:R-:W-:Y:S01]  /*0600*/  @P3 IMAD.WIDE.U32 R22, R16, R22, R12 ;  /* 0x0000001610163225 */ /* 0x000fe200078e000c */
[----:B------:R-:W-:Y:S02]  /*0610*/  CS2R R12, SRZ ;  /* 0x00000000000c7805 */ /* 0x000fe4000001ff00 */
[----:B------:R-:W-:Y:S01]  /*0620*/  CS2R R16, SRZ ;  /* 0x0000000000107805 */ /* 0x000fe2000001ff00 */
[----:B------:R-:W4:Y:S01]  /*0630*/  @P0 LDC.64 R28, c[0x0][0x228] ;  /* 0x00008a00ff1c0b82 */ /* 0x000f220000000a00 */
[----:B------:R-:W-:Y:S01]  /*0640*/  @P3 IMAD.IADD R41, R23, 0x1, R41 ;  /* 0x0000000117293824 */ /* 0x000fe200078e0229 */
[C---:B---3--:R-:W-:Y:S01]  /*0650*/  @P3 LEA R48, P5, R22.reuse, R48, 0x1 ;  /* 0x0000003016303211 */ /* 0x048fe200078a08ff */
[-C--:B0-----:R-:W-:Y:S01]  /*0660*/  @P2 IMAD R34, R35, R36.reuse, RZ ;  /* 0x0000002423222224 */ /* 0x081fe200078e02ff */
[----:B------:R-:W-:Y:S01]  /*0670*/  @P2 MOV R51, R31 ;  /* 0x0000001f00332202 */ /* 0x000fe20000000f00 */
[----:B------:R-:W-:Y:S01]  /*0680*/  @P2 IMAD.MOV.U32 R50, RZ, RZ, R30 ;  /* 0x000000ffff322224 */ /* 0x000fe200078e001e */
[----:B------:R-:W-:Y:S01]  /*0690*/  @P3 LEA.HI.X R49, R22, R49, R41, 0x1, P5 ;  /* 0x0000003116313211 */ /* 0x000fe200028f0c29 */
[----:B------:R0:W3:Y:S01]  /*06a0*/  @P4 LDG.E.128 R12, desc[UR6][R32.64] ;  /* 0x00000006200c4981 */ /* 0x0000e2000c1e1d00 */
[----:B------:R-:W4:Y:S01]  /*06b0*/  @P0 LDC.64 R40, c[0x0][0x248] ;  /* 0x00009200ff280b82 */ /* 0x000f220000000a00 */
[----:B------:R-:W-:Y:S01]  /*06c0*/  @P2 IMAD R53, R59, R37, R34 ;  /* 0x000000253b352224 */ /* 0x000fe200078e0222 */
[----:B------:R-:W-:Y:S01]  /*06d0*/  @P3 IADD3 R39, R25, R39, RZ ;  /* 0x0000002719273210 */ /* 0x000fe20007ffe0ff */
[----:B------:R-:W-:Y:S01]  /*06e0*/  @P2 IMAD.WIDE.U32 R50, R59, R36, R50 ;  /* 0x000000243b322225 */ /* 0x000fe200078e0032 */
[----:B------:R0:W3:Y:S01]  /*06f0*/  @P4 LDG.E.128 R16, desc[UR6][R26.64] ;  /* 0x000000061a104981 */ /* 0x0000e2000c1e1d00 */
[----:B------:R-:W-:-:S02]  /*0700*/  @P2 MOV R37, R43 ;  /* 0x0000002b00252202 */ /* 0x000fc40000000f00 */
[----:B------:R-:W-:Y:S01]  /*0710*/  CS2R R22, SRZ ;  /* 0x0000000000167805 */ /* 0x000fe2000001ff00 */
[----:B-1----:R-:W-:Y:S01]  /*0720*/  @P2 IMAD R57, R57, R46, RZ ;  /* 0x0000002e39392224 */ /* 0x002fe200078e02ff */
[----:B--2---:R-:W-:Y:S01]  /*0730*/  @P3 LEA R60, P4, R24, R20, 0x1 ;  /* 0x00000014183c3211 */ /* 0x004fe200078808ff */
[----:B------:R-:W-:Y:S01]  /*0740*/  @P2 IMAD.MOV.U32 R36, RZ, RZ, R42 ;  /* 0x000000ffff242224 */ /* 0x000fe200078e002a */
[----:B0-----:R-:W0:Y:S01]  /*0750*/  @P2 LDC.64 R32, c[0x0][0x210] ;  /* 0x00008400ff202b82 */ /* 0x001e220000000a00 */
[----:B------:R-:W-:Y:S01]  /*0760*/  @P2 IMAD R47, R54, R47, R57 ;  /* 0x0000002f362f2224 */ /* 0x000fe200078e0239 */
[----:B------:R-:W-:Y:S02]  /*0770*/  @P3 LEA.HI.X R61, R24, R21, R39, 0x1, P4 ;  /* 0x00000015183d3211 */ /* 0x000fe400020f0c27 */
[----:B------:R-:W-:Y:S02]  /*0780*/  CS2R R20, SRZ ;  /* 0x0000000000147805 */ /* 0x000fe4000001ff00 */
[----:B------:R-:W-:-:S02]  /*0790*/  CS2R R24, SRZ ;  /* 0x0000000000187805 */ /* 0x000fc4000001ff00 */
[----:B------:R-:W-:Y:S01]  /*07a0*/  CS2R R26, SRZ ;  /* 0x00000000001a7805 */ /* 0x000fe2000001ff00 */
[----:B----4-:R-:W-:Y:S01]  /*07b0*/  @P0 IMAD R56, R55, R28, RZ ;  /* 0x0000001c37380224 */ /* 0x010fe200078e02ff */
[----:B------:R-:W1:Y:S01]  /*07c0*/  @P0 LDC.64 R34, c[0x0][0x210] ;  /* 0x00008400ff220b82 */ /* 0x000e620000000a00 */
[----:B------:R-:W-:Y:S01]  /*07d0*/  @P2 IMAD.WIDE.U32 R54, R54, R46, R36 ;  /* 0x0000002e36362225 */ /* 0x000fe200078e0024 */
[----:B------:R-:W2:Y:S04]  /*07e0*/  @P3 LDG.E.128 R20, desc[UR6][R60.64] ;  /* 0x000000063c143981 */ /* 0x000ea8000c1e1d00 */
[----:B------:R4:W2:Y:S02]  /*07f0*/  @P3 LDG.E.128 R24, desc[UR6][R48.64] ;  /* 0x0000000630183981 */ /* 0x0008a4000c1e1d00 */
[----:B------:R-:W4:Y:S08]  /*0800*/  @P2 LDC.64 R38, c[0x0][0x240] ;  /* 0x00009000ff262b82 */ /* 0x000f300000000a00 */
[----:B------:R-:W4:Y:S01]  /*0810*/  @P0 LDC.64 R36, c[0x0][0x240] ;  /* 0x00009000ff240b82 */ /* 0x000f220000000a00 */
[----:B------:R-:W-:-:S02]  /*0820*/  @P0 IMAD R7, R7, R40, RZ ;  /* 0x0000002807070224 */ /* 0x000fc400078e02ff */
[C---:B------:R-:W-:Y:S02]  /*0830*/  @P0 IMAD R29, R9.reuse, R29, R56 ;  /* 0x0000001d091d0224 */ /* 0x040fe400078e0238 */
[----:B------:R-:W-:Y:S01]  /*0840*/  @P0 IMAD.WIDE.U32 R30, R9, R28, R30 ;  /* 0x0000001c091e0225 */ /* 0x000fe200078e001e */
[----:B0-----:R-:W-:-:S03]  /*0850*/  @P2 LEA R56, P3, R50, R32, 0x1 ;  /* 0x0000002032382211 */ /* 0x001fc600078608ff */
[----:B------:R-:W-:Y:S02]  /*0860*/  @P2 IMAD.IADD R53, R51, 0x1, R53 ;  /* 0x0000000133352824 */ /* 0x000fe400078e0235 */
[C---:B------:R-:W-:Y:S02]  /*0870*/  @P0 IMAD R7, R52.reuse, R41, R7 ;  /* 0x0000002934070224 */ /* 0x040fe400078e0207 */
[----:B------:R-:W-:Y:S01]  /*0880*/  @P0 IMAD.WIDE.U32 R42, R52, R40, R42 ;  /* 0x00000028342a0225 */ /* 0x000fe200078e002a */
[----:B-1----:R-:W-:-:S03]  /*0890*/  @P0 LEA R46, P4, R30, R34, 0x1 ;  /* 0x000000221e2e0211 */ /* 0x002fc600078808ff */
[----:B------:R-:W-:Y:S01]  /*08a0*/  @P0 IMAD.IADD R29, R31, 0x1, R29 ;  /* 0x000000011f1d0824 */ /* 0x000fe200078e021d */
[----:B------:R-:W-:Y:S02]  /*08b0*/  @P2 LEA.HI.X R57, R50, R33, R53, 0x1, P3 ;  /* 0x0000002132392211 */ /* 0x000fe400018f0c35 */
[----:B------:R-:W-:Y:S02]  /*08c0*/  @P2 IADD3 R9, R55, R47, RZ ;  /* 0x0000002f37092210 */ /* 0x000fe40007ffe0ff */
[----:B----4-:R-:W-:Y:S02]  /*08d0*/  @P2 LEA R48, P5, R54, R38, 0x1 ;  /* 0x0000002636302211 */ /* 0x010fe400078a08ff */
[----:B------:R-:W-:Y:S02]  /*08e0*/  @P0 IADD3 R7, R43, R7, RZ ;  /* 0x000000072b070210 */ /* 0x000fe40007ffe0ff */
[----:B------:R-:W-:Y:S02]  /*08f0*/  @P0 LEA R50, P3, R42, R36, 0x1 ;  /* 0x000000242a320211 */ /* 0x000fe400078608ff */
[----:B------:R-:W-:-:S02]  /*0900*/  @P0 LEA.HI.X R47, R30, R35, R29, 0x1, P4 ;  /* 0x000000231e2f0211 */ /* 0x000fc400020f0c1d */
[----:B------:R-:W-:Y:S02]  /*0910*/  CS2R R28, SRZ ;  /* 0x00000000001c7805 */ /* 0x000fe4000001ff00 */
[----:B------:R-:W-:Y:S02]  /*0920*/  CS2R R30, SRZ ;  /* 0x00000000001e7805 */ /* 0x000fe4000001ff00 */
[----:B------:R-:W-:Y:S02]  /*0930*/  CS2R R32, SRZ ;  /* 0x0000000000207805 */ /* 0x000fe4000001ff00 */
[----:B------:R-:W-:Y:S02]  /*0940*/  CS2R R34, SRZ ;  /* 0x0000000000227805 */ /* 0x000fe4000001ff00 */
[----:B------:R-:W-:Y:S02]  /*0950*/  @P2 LEA.HI.X R49, R54, R39, R9, 0x1, P5 ;  /* 0x0000002736312211 */ /* 0x000fe400028f0c09 */
[----:B------:R-:W-:-:S02]  /*0960*/  CS2R R38, SRZ ;  /* 0x0000000000267805 */ /* 0x000fc4000001ff00 */
[----:B------:R-:W-:Y:S02]  /*0970*/  @P0 LEA.HI.X R51, R42, R37, R7, 0x1, P3 ;  /* 0x000000252a330211 */ /* 0x000fe400018f0c07 */
[----:B------:R-:W-:Y:S02]  /*0980*/  CS2R R36, SRZ ;  /* 0x0000000000247805 */ /* 0x000fe4000001ff00 */
[----:B------:R-:W-:Y:S02]  /*0990*/  CS2R R40, SRZ ;  /* 0x0000000000287805 */ /* 0x000fe4000001ff00 */
[----:B------:R-:W-:Y:S01]  /*09a0*/  CS2R R42, SRZ ;  /* 0x00000000002a7805 */ /* 0x000fe2000001ff00 */
[----:B------:R-:W4:Y:S04]  /*09b0*/  @P2 LDG.E.128 R28, desc[UR6][R56.64] ;  /* 0x00000006381c2981 */ /* 0x000f28000c1e1d00 */
[----:B------:R0:W4:Y:S04]  /*09c0*/  @P2 LDG.E.128 R32, desc[UR6][R48.64] ;  /* 0x0000000630202981 */ /* 0x000128000c1e1d00 */
[----:B------:R1:W4:Y:S04]  /*09d0*/  @P0 LDG.E.128 R36, desc[UR6][R46.64] ;  /* 0x000000062e240981 */ /* 0x000328000c1e1d00 */
[----:B------:R3:W4:Y:S01]  /*09e0*/  @P0 LDG.E.128 R40, desc[UR6][R50.64] ;  /* 0x0000000632280981 */ /* 0x000722000c1e1d00 */
[----:B------:R-:W-:-:S04]  /*09f0*/  ISETP.GT.AND P0, PT, R0, 0x7f, PT ;  /* 0x0000007f0000780c */ /* 0x000fc80003f04270 */
[----:B------:R-:W-:-:S13]  /*0a00*/  ISETP.GE.OR P2, PT, R0, R3, P0 ;  /* 0x000000030000720c */ /* 0x000fda0000746670 */
[----:B------:R-:W1:Y:S08]  /*0a10*/  @!P2 LDC.64 R54, c[0x0][0x290] ;  /* 0x0000a400ff36ab82 */ /* 0x000e700000000a00 */
[----:B0-----:R-:W0:Y:S01]  /*0a20*/  @!P2 LDC.64 R48, c[0x0][0x298] ;  /* 0x0000a600ff30ab82 */ /* 0x001e220000000a00 */
[----:B------:R-:W-:Y:S02]  /*0a30*/  @!P2 SHF.R.S32.HI R7, RZ, 0x1f, R0 ;  /* 0x0000001fff07a819 */ /* 0x000fe40000011400 */
[----:B------:R-:W-:-:S05]  /*0a40*/  @!P2 IADD3 R52, P3, R10, R0, RZ ;  /* 0x000000000a34a210 */ /* 0x000fca0007f7e0ff */
[----:B-1----:R-:W1:Y:S01]  /*0a50*/  @!P2 LDC.64 R46, c[0x0][0x288] ;  /* 0x0000a200ff2eab82 */ /* 0x002e620000000a00 */
[----:B------:R-:W-:Y:S01]  /*0a60*/  @!P2 LEA.HI.X.SX32 R53, R10, R7, 0x1, P3 ;  /* 0x000000070a35a211 */ /* 0x000fe200018f0eff */
[C---:B------:R-:W-:Y:S02]  /*0a70*/  @!P2 IMAD R56, R54.reuse, UR10, RZ ;  /* 0x0000000a3638ac24 */ /* 0x040fe4000f8e02ff */
[----:B------:R-:W-:-:S04]  /*0a80*/  @!P2 IMAD.WIDE.U32 R52, R54, UR8, R52 ;  /* 0x000000083634ac25 */ /* 0x000fc8000f8e0034 */
[----:B------:R-:W-:Y:S02]  /*0a90*/  @!P2 IMAD R55, R55, UR8, R56 ;  /* 0x000000083737ac24 */ /* 0x000fe4000f8e0238 */
[C---:B0-----:R-:W-:Y:S02]  /*0aa0*/  @!P2 IMAD R54, R48.reuse, UR11, RZ ;  /* 0x0000000b3036ac24 */ /* 0x041fe4000f8e02ff */
[----:B------:R-:W-:Y:S02]  /*0ab0*/  @!P2 IMAD.IADD R53, R53, 0x1, R55 ;  /* 0x000000013535a824 */ /* 0x000fe400078e0237 */
[----:B------:R-:W-:Y:S02]  /*0ac0*/  @!P2 IMAD R55, R49, UR9, R54 ;  /* 0x000000093137ac24 */ /* 0x000fe4000f8e0236 */
[----:B------:R-:W-:-:S04]  /*0ad0*/  @!P2 IMAD.WIDE.U32 R48, R48, UR9, R52 ;  /* 0x000000093030ac25 */ /* 0x000fc8000f8e0034 */
[----:B------:R-:W-:Y:S01]  /*0ae0*/  @!P2 IMAD.IADD R53, R49, 0x1, R55 ;  /* 0x000000013135a824 */ /* 0x000fe200078e0237 */
[----:B-1----:R-:W-:-:S04]  /*0af0*/  @!P2 LEA R46, P3, R48, R46, 0x2 ;  /* 0x0000002e302ea211 */ /* 0x002fc800078610ff */
[----:B------:R-:W-:Y:S02]  /*0b00*/  @!P2 LEA.HI.X R47, R48, R47, R53, 0x2, P3 ;  /* 0x0000002f302fa211 */ /* 0x000fe400018f1435 */
[----:B---3--:R-:W-:Y:S02]  /*0b10*/  LOP3.LUT R50, R12, 0xffff0000, RZ, 0xc0, !PT ;  /* 0xffff00000c327812 */ /* 0x008fe400078ec0ff */
[----:B------:R-:W-:Y:S02]  /*0b20*/  LOP3.LUT R7, R16, 0xffff0000, RZ, 0xc0, !PT ;  /* 0xffff000010077812 */ /* 0x000fe400078ec0ff */
[----:B------:R-:W-:Y:S02]  /*0b30*/  SHF.L.U32 R51, R12, 0x10, RZ ;  /* 0x000000100c337819 */ /* 0x000fe400000006ff */
[----:B------:R-:W-:Y:S01]  /*0b40*/  SHF.L.U32 R16, R16, 0x10, RZ ;  /* 0x0000001010107819 */ /* 0x000fe200000006ff */
[----:B------:R-:W-:Y:S01]  /*0b50*/  FMUL.FTZ R50, R50, R7 ;  /* 0x0000000732327220 */ /* 0x000fe20000410000 */
[----:B------:R-:W-:-:S03]  /*0b60*/  LOP3.LUT R49, R18, 0xffff0000, RZ, 0xc0, !PT ;  /* 0xffff000012317812 */ /* 0x000fc600078ec0ff */
[----:B------:R-:W-:Y:S01]  /*0b70*/  FFMA.FTZ R56, R51, R16, R50 ;  /* 0x0000001033387223 */ /* 0x000fe20000010032 */
[----:B------:R-:W-:Y:S01]  /*0b80*/  IMAD.U32 R50, R18, 0x10000, RZ ;  /* 0x0001000012327824 */ /* 0x000fe200078e00ff */
[----:B------:R-:W-:Y:S01]  /*0b90*/  SHF.L.U32 R54, R17, 0x10, RZ ;  /* 0x0000001011367819 */ /* 0x000fe200000006ff */
[----:B------:R-:W-:Y:S01]  /*0ba0*/  IMAD.U32 R9, R13, 0x10000, RZ ;  /* 0x000100000d097824 */ /* 0x000fe200078e00ff */
[----:B--2---:R-:W-:Y:S02]  /*0bb0*/  LOP3.LUT R18, R20, 0xffff0000, RZ, 0xc0, !PT ;  /* 0xffff000014127812 */ /* 0x004fe400078ec0ff */
[----:B------:R-:W-:Y:S02]  /*0bc0*/  LOP3.LUT R51, R24, 0xffff0000, RZ, 0xc0, !PT ;  /* 0xffff000018337812 */ /* 0x000fe400078ec0ff */
[----:B------:R-:W-:Y:S01]  /*0bd0*/  SHF.L.U32 R20, R20, 0x10, RZ ;  /* 0x0000001014147819 */ /* 0x000fe200000006ff */
[----:B------:R-:W-:Y:S01]  /*0be0*/  FFMA.FTZ R54, R9, R54, R56 ;  /* 0x0000003609367223 */ /* 0x000fe20000010038 */
[----:B------:R-:W-:Y:S01]  /*0bf0*/  LOP3.LUT R13, R13, 0xffff0000, RZ, 0xc0, !PT ;  /* 0xffff00000d0d7812 */ /* 0x000fe200078ec0ff */
[----:B------:R-:W-:Y:S01]  /*0c00*/  FMUL.FTZ R53, R18, R51 ;  /* 0x0000003312357220 */ /* 0x000fe20000410000 */
[----:B------:R-:W-:Y:S01]  /*0c10*/  LOP3.LUT R52, R17, 0xffff0000, RZ, 0xc0, !PT ;  /* 0xffff000011347812 */ /* 0x000fe200078ec0ff */
[----:B------:R-:W-:Y:S01]  /*0c20*/  IMAD.U32 R51, R24, 0x10000, RZ ;  /* 0x0001000018337824 */ /* 0x000fe200078e00ff */
[----:B------:R-:W-:Y:S01]  /*0c30*/  SHF.L.U32 R9, R21, 0x10, RZ ;  /* 0x0000001015097819 */ /* 0x000fe200000006ff */
[----:B------:R-:W-:-:S02]  /*0c40*/  IMAD.U32 R18, R25, 0x10000, RZ ;  /* 0x0001000019127824 */ /* 0x000fc400078e00ff */
[----:B------:R-:W-:Y:S01]  /*0c50*/  FFMA.FTZ R24, R20, R51, R53 ;  /* 0x0000003314187223 */ /* 0x000fe20000010035 */
[C---:B------:R-:W-:Y:S02]  /*0c60*/  IMAD.U32 R7, R14.reuse, 0x10000, RZ ;  /* 0x000100000e077824 */ /* 0x040fe400078e00ff */
[----:B------:R-:W-:Y:S01]  /*0c70*/  FFMA.FTZ R52, R13, R52, R54 ;  /* 0x000000340d347223 */ /* 0x000fe20000010036 */
[----:B------:R-:W-:Y:S01]  /*0c80*/  LOP3.LUT R14, R14, 0xffff0000, RZ, 0xc0, !PT ;  /* 0xffff00000e0e7812 */ /* 0x000fe200078ec0ff */
[----:B------:R-:W-:Y:S02]  /*0c90*/  FFMA.FTZ R24, R9, R18, R24 ;  /* 0x0000001209187223 */ /* 0x000fe40000010018 */
[----:B------:R-:W-:Y:S01]  /*0ca0*/  FFMA.FTZ R9, R7, R50, R52 ;  /* 0x0000003207097223 */ /* 0x000fe20000010034 */
[----:B------:R-:W-:Y:S02]  /*0cb0*/  LOP3.LUT R21, R21, 0xffff0000, RZ, 0xc0, !PT ;  /* 0xffff000015157812 */ /* 0x000fe400078ec0ff */
[----:B------:R-:W-:Y:S01]  /*0cc0*/  LOP3.LUT R20, R25, 0xffff0000, RZ, 0xc0, !PT ;  /* 0xffff000019147812 */ /* 0x000fe200078ec0ff */
[----:B------:R-:W-:Y:S01]  /*0cd0*/  FFMA.FTZ R49, R14, R49, R9 ;  /* 0x000000310e317223 */ /* 0x000fe20000010009 */
[----:B------:R-:W-:-:S02]  /*0ce0*/  SHF.L.U32 R12, R15, 0x10, RZ ;  /* 0x000000100f0c7819 */ /* 0x000fc400000006ff */
[----:B------:R-:W-:Y:S01]  /*0cf0*/  SHF.L.U32 R17, R19, 0x10, RZ ;  /* 0x0000001013117819 */ /* 0x000fe200000006ff */
[----:B------:R-:W-:Y:S01]  /*0d00*/  IMAD.U32 R18, R26, 0x10000, RZ ;  /* 0x000100001a127824 */ /* 0x000fe200078e00ff */
[----:B------:R-:W-:Y:S01]  /*0d10*/  SHF.L.U32 R7, R22, 0x10, RZ ;  /* 0x0000001016077819 */ /* 0x000fe200000006ff */
[----:B------:R-:W-:Y:S01]  /*0d20*/  FFMA.FTZ R20, R21, R20, R24 ;  /* 0x0000001415147223 */ /* 0x000fe20000010018 */
[----:B------:R-:W-:Y:S01]  /*0d30*/  LOP3.LUT R15, R15, 0xffff0000, RZ, 0xc0, !PT ;  /* 0xffff00000f0f7812 */ /* 0x000fe200078ec0ff */
[----:B------:R-:W-:Y:S01]  /*0d40*/  FFMA.FTZ R12, R12, R17, R49 ;  /* 0x000000110c0c7223 */ /* 0x000fe20000010031 */
[----:B------:R-:W-:Y:S01]  /*0d50*/  LOP3.LUT R16, R19, 0xffff0000, RZ, 0xc0, !PT ;  /* 0xffff000013107812 */ /* 0x000fe200078ec0ff */
[----:B------:R-:W-:Y:S01]  /*0d60*/  FFMA.FTZ R13, R7, R18, R20 ;  /* 0x00000012070d7223 */ /* 0x000fe20000010014 */
[----:B------:R-:W-:Y:S02]  /*0d70*/  LOP3.LUT R22, R22, 0xffff0000, RZ, 0xc0, !PT ;  /* 0xffff000016167812 */ /* 0x000fe400078ec0ff */
[----:B------:R-:W-:Y:S01]  /*0d80*/  LOP3.LUT R9, R26, 0xffff0000, RZ, 0xc0, !PT ;  /* 0xffff00001a097812 */ /* 0x000fe200078ec0ff */
[----:B------:R-:W-:Y:S01]  /*0d90*/  FFMA.FTZ R15, R15, R16, R12 ;  /* 0x000000100f0f7223 */ /* 0x000fe2000001000c */
[C---:B------:R-:W-:Y:S01]  /*0da0*/  IMAD.U32 R7, R27.reuse, 0x10000, RZ ;  /* 0x000100001b077824 */ /* 0x040fe200078e00ff */
[----:B------:R-:W-:-:S02]  /*0db0*/  LOP3.LUT R12, R27, 0xffff0000, RZ, 0xc0, !PT ;  /* 0xffff00001b0c7812 */ /* 0x000fc400078ec0ff */
[----:B------:R-:W-:Y:S01]  /*0dc0*/  FFMA.FTZ R9, R22, R9, R13 ;  /* 0x0000000916097223 */ /* 0x000fe2000001000d */
[C---:B----4-:R-:W-:Y:S02]  /*0dd0*/  SHF.L.U32 R17, R28.reuse, 0x10, RZ ;  /* 0x000000101c117819 */ /* 0x050fe400000006ff */
[----:B------:R-:W-:Y:S02]  /*0de0*/  LOP3.LUT R28, R28, 0xffff0000, RZ, 0xc0, !PT ;  /* 0xffff00001c1c7812 */ /* 0x000fe400078ec0ff */
[C---:B------:R-:W-:Y:S02]  /*0df0*/  LOP3.LUT R25, R32.reuse, 0xffff0000, RZ, 0xc0, !PT ;  /* 0xffff000020197812 */ /* 0x040fe400078ec0ff */
[----:B------:R-:W-:Y:S02]  /*0e00*/  SHF.L.U32 R22, R32, 0x10, RZ ;  /* 0x0000001020167819 */ /* 0x000fe400000006ff */
[----:B------:R-:W-:Y:S01]  /*0e10*/  LOP3.LUT R20, R36, 0xffff0000, RZ, 0xc0, !PT ;  /* 0xffff000024147812 */ /* 0x000fe200078ec0ff */
[----:B------:R-:W-:Y:S01]  /*0e20*/  FMUL.FTZ R28, R28, R25 ;  /* 0x000000191c1c7220 */ /* 0x000fe20000410000 */
[C---:B------:R-:W-:Y:S01]  /*0e30*/  LOP3.LUT R27, R40.reuse, 0xffff0000, RZ, 0xc0, !PT ;  /* 0xffff0000281b7812 */ /* 0x040fe200078ec0ff */
[----:B------:R-:W-:Y:S01]  /*0e40*/  IMAD.U32 R25, R40, 0x10000, RZ ;  /* 0x0001000028197824 */ /* 0x000fe200078e00ff */
[----:B------:R-:W-:Y:S01]  /*0e50*/  SHF.L.U32 R36, R36, 0x10, RZ ;  /* 0x0000001024247819 */ /* 0x000fe200000006ff */
[----:B------:R-:W-:-:S02]  /*0e60*/  IMAD.U32 R21, R29, 0x10000, RZ ;  /* 0x000100001d157824 */ /* 0x000fc400078e00ff */
[----:B------:R-:W-:Y:S01]  /*0e70*/  FMUL.FTZ R27, R20, R27 ;  /* 0x0000001b141b7220 */ /* 0x000fe20000410000 */
[----:B------:R-:W-:Y:S02]  /*0e80*/  IMAD.U32 R24, R33, 0x10000, RZ ;  /* 0x0001000021187824 */ /* 0x000fe400078e00ff */
[----:B------:R-:W-:Y:S01]  /*0e90*/  FFMA.FTZ R22, R17, R22, R28 ;  /* 0x0000001611167223 */ /* 0x000fe2000001001c */
        /* <DEDUP_REMOVED lines=8> */
[----:B------:R-:W-:Y:S01]  /*0f20*/  LOP3.LUT R37, R37, 0xffff0000, RZ, 0xc0, !PT ;  /* 0xffff000025257812 */ /* 0x000fe200078ec0ff */
[----:B------:R-:W-:Y:S01]  /*0f30*/  FFMA.FTZ R36, R17, R20, R36 ;  /* 0x0000001411247223 */ /* 0x000fe20000010024 */
        /* <DEDUP_REMOVED lines=13> */
[----:B------:R-:W-:-:S02]  /*1010*/  IMAD.U32 R7, R31, 0x10000, RZ ;  /* 0x000100001f077824 */ /* 0x000fc400078e00ff */
[----:B------:R-:W-:Y:S01]  /*1020*/  FFMA.FTZ R30, R30, R13, R9 ;  /* 0x0000000d1e1e7223 */ /* 0x000fe20000010009 */
[----:B------:R-:W-:Y:S01]  /*1030*/  IMAD.U32 R18, R35, 0x10000, RZ ;  /* 0x0001000023127824 */ /* 0x000fe200078e00ff */
[----:B------:R-:W-:Y:S01]  /*1040*/  SHF.L.U32 R9, R39, 0x10, RZ ;  /* 0x0000001027097819 */ /* 0x000fe200000006ff */
[----:B------:R-:W-:Y:S02]  /*1050*/  IMAD.U32 R20, R43, 0x10000, RZ ;  /* 0x000100002b147824 */ /* 0x000fe400078e00ff */
[----:B------:R-:W-:Y:S01]  /*1060*/  FFMA.FTZ R38, R38, R21, R17 ;  /* 0x0000001526267223 */ /* 0x000fe20000010011 */
[----:B------:R-:W-:Y:S01]  /*1070*/  LOP3.LUT R23, R23, 0xffff0000, RZ, 0xc0, !PT ;  /* 0xffff000017177812 */ /* 0x000fe200078ec0ff */
[----:B------:R-:W-:Y:S01]  /*1080*/  FFMA.FTZ R30, R7, R18, R30 ;  /* 0x00000012071e7223 */ /* 0x000fe2000001001e */
[----:B------:R-:W-:Y:S02]  /*1090*/  LOP3.LUT R31, R31, 0xffff0000, RZ, 0xc0, !PT ;  /* 0xffff00001f1f7812 */ /* 0x000fe400078ec0ff */
[----:B------:R-:W-:Y:S01]  /*10a0*/  LOP3.LUT R16, R35, 0xffff0000, RZ, 0xc0, !PT ;  /* 0xffff000023107812 */ /* 0x000fe200078ec0ff */
[----:B------:R-:W-:Y:S01]  /*10b0*/  FFMA.FTZ R20, R9, R20, R38 ;  /* 0x0000001409147223 */ /* 0x000fe20000010026 */
[----:B------:R-:W-:-:S02]  /*10c0*/  LOP3.LUT R39, R39, 0xffff0000, RZ, 0xc0, !PT ;  /* 0xffff000027277812 */ /* 0x000fc400078ec0ff */
[----:B------:R-:W-:Y:S01]  /*10d0*/  LOP3.LUT R18, R43, 0xffff0000, RZ, 0xc0, !PT ;  /* 0xffff00002b127812 */ /* 0x000fe200078ec0ff */
[----:B------:R-:W-:Y:S01]  /*10e0*/  FFMA.FTZ R14, R23, R12, R14 ;  /* 0x0000000c170e7223 */ /* 0x000fe2000001000e */
[----:B------:R-:W-:-:S03]  /*10f0*/  FFMA.FTZ R30, R31, R16, R30 ;  /* 0x000000101f1e7223 */ /* 0x000fc6000001001e */
[----:B------:R-:W-:Y:S01]  /*1100*/  FFMA.FTZ R20, R39, R18, R20 ;  /* 0x0000001227147223 */ /* 0x000fe20000010014 */
[----:B------:R-:W0:Y:S04]  /*1110*/  SHFL.BFLY PT, R7, R14, 0x4, 0x1f ;  /* 0x0c801f000e077f89 */ /* 0x000e2800000e0000 */
[----:B------:R-:W1:Y:S04]  /*1120*/  SHFL.BFLY PT, R13, R30, 0x4, 0x1f ;  /* 0x0c801f001e0d7f89 */ /* 0x000e6800000e0000 */
[----:B------:R-:W2:Y:S04]  /*1130*/  SHFL.BFLY PT, R12, R15, 0x4, 0x1f ;  /* 0x0c801f000f0c7f89 */ /* 0x000ea800000e0000 */
[----:B------:R-:W3:Y:S01]  /*1140*/  SHFL.BFLY PT, R17, R20, 0x4, 0x1f ;  /* 0x0c801f0014117f89 */ /* 0x000ee200000e0000 */
[----:B0-----:R-:W-:Y:S01]  /*1150*/  FADD.FTZ R9, R14, R7 ;  /* 0x000000070e097221 */ /* 0x001fe20000010000 */
[----:B-1----:R-:W-:Y:S01]  /*1160*/  FADD.FTZ R13, R30, R13 ;  /* 0x0000000d1e0d7221 */ /* 0x002fe20000010000 */
[----:B--2---:R-:W-:Y:S01]  /*1170*/  FADD.FTZ R12, R15, R12 ;  /* 0x0000000c0f0c7221 */ /* 0x004fe20000010000 */
[----:B---3--:R-:W-:-:S02]  /*1180*/  FADD.FTZ R22, R20, R17 ;  /* 0x0000001114167221 */ /* 0x008fc40000010000 */
[----:B------:R-:W0:Y:S04]  /*1190*/  SHFL.BFLY PT, R16, R9, 0x2, 0x1f ;  /* 0x0c401f0009107f89 */ /* 0x000e2800000e0000 */
[----:B------:R-:W1:Y:S04]  /*11a0*/  SHFL.BFLY PT, R18, R13, 0x2, 0x1f ;  /* 0x0c401f000d127f89 */ /* 0x000e6800000e0000 */
[----:B------:R-:W2:Y:S04]  /*11b0*/  SHFL.BFLY PT, R7, R12, 0x2, 0x1f ;  /* 0x0c401f000c077f89 */ /* 0x000ea800000e0000 */
[----:B------:R-:W3:Y:S01]  /*11c0*/  SHFL.BFLY PT, R15, R22, 0x2, 0x1f ;  /* 0x0c401f00160f7f89 */ /* 0x000ee200000e0000 */
[----:B------:R-:W-:-:S06]  /*11d0*/  IMAD.MOV.U32 R19, RZ, RZ, 0x7f800000 ;  /* 0x7f800000ff137424 */ /* 0x000fcc00078e00ff */
[----:B------:R4:W5:Y:S01]  /*11e0*/  @!P2 LDG.E R19, desc[UR6][R46.64] ;  /* 0x000000062e13a981 */ /* 0x000962000c1e1900 */
[----:B0-----:R-:W-:Y:S01]  /*11f0*/  FADD.FTZ R17, R9, R16 ;  /* 0x0000001009117221 */ /* 0x001fe20000010000 */
[----:B-1----:R-:W-:Y:S01]  /*1200*/  FADD.FTZ R20, R13, R18 ;  /* 0x000000120d147221 */ /* 0x002fe20000010000 */
[----:B--2---:R-:W-:Y:S01]  /*1210*/  FADD.FTZ R7, R12, R7 ;  /* 0x000000070c077221 */ /* 0x004fe20000010000 */
[----:B---3--:R-:W-:Y:S02]  /*1220*/  FADD.FTZ R23, R22, R15 ;  /* 0x0000000f16177221 */ /* 0x008fe40000010000 */
[----:B------:R-:W0:Y:S01]  /*1230*/  SHFL.BFLY PT, R18, R17, 0x1, 0x1f ;  /* 0x0c201f0011127f89 */ /* 0x000e2200000e0000 */
[----:B------:R-:W1:Y:S03]  /*1240*/  LDC.64 R14, c[0x0][0x2d0] ;  /* 0x0000b400ff0e7b82 */ /* 0x000e660000000a00 */
[----:B------:R-:W2:Y:S04]  /*1250*/  SHFL.BFLY PT, R21, R20, 0x1, 0x1f ;  /* 0x0c201f0014157f89 */ /* 0x000ea800000e0000 */
[----:B------:R-:W3:Y:S01]  /*1260*/  SHFL.BFLY PT, R16, R7, 0x1, 0x1f ;  /* 0x0c201f0007107f89 */ /* 0x000ee200000e0000 */
[----:B------:R-:W1:Y:S03]  /*1270*/  LDC.64 R12, c[0x0][0x2d8] ;  /* 0x0000b600ff0c7b82 */ /* 0x000e660000000a00 */
[----:B------:R-:W4:Y:S01]  /*1280*/  SHFL.BFLY PT, R24, R23, 0x1, 0x1f ;  /* 0x0c201f0017187f89 */ /* 0x000f2200000e0000 */
[----:B------:R-:W-:Y:S01]  /*1290*/  ISETP.NE.AND P2, PT, R5, RZ, PT ;  /* 0x000000ff0500720c */ /* 0x000fe20003f45270 */
[----:B------:R-:W-:Y:S01]  /*12a0*/  BSSY B0, `(.L_x_61) ;  /* 0x0000022000007945 */ /* 0x000fe20003800000 */
[----:B0-----:R-:W-:Y:S01]  /*12b0*/  FADD.FTZ R26, R17, R18 ;  /* 0x00000012111a7221 */ /* 0x001fe20000010000 */
[----:B------:R-:W-:-:S02]  /*12c0*/  IMAD.SHL.U32 R18, R2, 0x2000, RZ ;  /* 0x0000200002127824 */ /* 0x000fc400078e00ff */
[----:B--2---:R-:W-:Y:S01]  /*12d0*/  FADD.FTZ R27, R20, R21 ;  /* 0x00000015141b7221 */ /* 0x004fe20000010000 */
[----:B------:R-:W-:Y:S01]  /*12e0*/  SHF.L.U32 R21, R0, 0x2, RZ ;  /* 0x0000000200157819 */ /* 0x000fe200000006ff */
[----:B---3--:R-:W-:Y:S01]  /*12f0*/  FADD.FTZ R9, R7, R16 ;  /* 0x0000001007097221 */ /* 0x008fe20000010000 */
[----:B----4-:R-:W-:-:S05]  /*1300*/  FADD.FTZ R28, R23, R24 ;  /* 0x00000018171c7221 */ /* 0x010fca0000010000 */
[----:B------:R-:W-:Y:S05]  /*1310*/  @P2 BRA `(.L_x_62) ;  /* 0x0000000000682947 */ /* 0x000fea0003800000 */
[----:B------:R-:W0:Y:S01]  /*1320*/  LDC.64 R22, c[0x0][0x278] ;  /* 0x00009e00ff167b82 */ /* 0x000e220000000a00 */
[----:B------:R-:W-:Y:S01]  /*1330*/  SHF.R.S32.HI R11, RZ, 0x1f, R10 ;  /* 0x0000001fff0b7819 */ /* 0x000fe2000001140a */
[----:B------:R-:W-:Y:S01]  /*1340*/  ULDC.64 UR12, c[0x0][0x260] ;  /* 0x00009800000c7ab9 */ /* 0x000fe20000000a00 */
[-C--:B------:R-:W-:Y:S02]  /*1350*/  ISETP.GE.AND P4, PT, R4, R3.reuse, PT ;  /* 0x000000030400720c */ /* 0x080fe40003f86270 */
[----:B------:R-:W-:-:S03]  /*1360*/  ISETP.GE.AND P3, PT, R6, R3, PT ;  /* 0x000000030600720c */ /* 0x000fc60003f66270 */
[----:B------:R-:W2:Y:S01]  /*1370*/  LDC.64 R24, c[0x0][0x280] ;  /* 0x0000a000ff187b82 */ /* 0x000ea20000000a00 */
[C---:B0-----:R-:W-:Y:S02]  /*1380*/  IMAD R20, R22.reuse, UR10, RZ ;  /* 0x0000000a16147c24 */ /* 0x041fe4000f8e02ff */
[----:B------:R-:W-:-:S04]  /*1390*/  IMAD.WIDE.U32 R16, R22, UR8, R10 ;  /* 0x0000000816107c25 */ /* 0x000fc8000f8e000a */
[----:B------:R-:W-:Y:S02]  /*13a0*/  IMAD R5, R23, UR8, R20 ;  /* 0x0000000817057c24 */ /* 0x000fe4000f8e0214 */
[----:B--2---:R-:W-:-:S03]  /*13b0*/  IMAD R20, R24, UR11, RZ ;  /* 0x0000000b18147c24 */ /* 0x004fc6000f8e02ff */
[----:B------:R-:W-:Y:S01]  /*13c0*/  IADD3 R17, R17, R5, RZ ;  /* 0x0000000511117210 */ /* 0x000fe20007ffe0ff */
[----:B------:R-:W-:Y:S02]  /*13d0*/  IMAD R7, R25, UR9, R20 ;  /* 0x0000000919077c24 */ /* 0x000fe4000f8e0214 */
[----:B------:R-:W-:-:S03]  /*13e0*/  IMAD.WIDE.U32 R16, R24, UR9, R16 ;  /* 0x0000000918107c25 */ /* 0x000fc6000f8e0010 */
[----:B------:R-:W-:-:S04]  /*13f0*/  IADD3 R5, P2, R44, R16, RZ ;  /* 0x000000102c057210 */ /* 0x000fc80007f5e0ff */
[----:B------:R-:W-:Y:S02]  /*1400*/  IADD3.X R44, R45, R17, R7, P2, !PT ;  /* 0x000000112d2c7210 */ /* 0x000fe400017fe407 */
[C---:B------:R-:W-:Y:S02]  /*1410*/  LEA R16, P5, R5.reuse, UR12, 0x2 ;  /* 0x0000000c05107c11 */ /* 0x040fe4000f8a10ff */
[----:B------:R-:W-:Y:S02]  /*1420*/  ISETP.GE.AND P2, PT, R8, R3, PT ;  /* 0x000000030800720c */ /* 0x000fe40003f46270 */
[----:B------:R-:W-:Y:S02]  /*1430*/  LEA.HI.X R17, R5, UR13, R44, 0x2, P5 ;  /* 0x0000000d05117c11 */ /* 0x000fe4000a8f142c */
[----:B------:R-:W-:Y:S02]  /*1440*/  FSEL R3, R9, RZ, !P1 ;  /* 0x000000ff09037208 */ /* 0x000fe40004800000 */
[----:B------:R-:W-:-:S02]  /*1450*/  FSEL R5, R26, RZ, !P4 ;  /* 0x000000ff1a057208 */ /* 0x000fc40006000000 */
[----:B------:R-:W-:Y:S01]  /*1460*/  FSEL R7, R27, RZ, !P3 ;  /* 0x000000ff1b077208 */ /* 0x000fe20005800000 */
[----:B------:R0:W-:Y:S01]  /*1470*/  STG.E desc[UR6][R16.64], R3 ;  /* 0x0000000310007986 */ /* 0x0001e2000c101906 */
[----:B------:R-:W-:-:S03]  /*1480*/  FSEL R9, R28, RZ, !P2 ;  /* 0x000000ff1c097208 */ /* 0x000fc60005000000 */
[----:B------:R0:W-:Y:S04]  /*1490*/  STG.E desc[UR6][R16.64+0x80], R5 ;  /* 0x0000800510007986 */ /* 0x0001e8000c101906 */
[----:B------:R0:W-:Y:S04]  /*14a0*/  STG.E desc[UR6][R16.64+0x100], R7 ;  /* 0x0001000710007986 */ /* 0x0001e8000c101906 */
[----:B------:R0:W-:Y:S02]  /*14b0*/  STG.E desc[UR6][R16.64+0x180], R9 ;  /* 0x0001800910007986 */ /* 0x0001e4000c101906 */
.L_x_62:
[----:B------:R-:W-:Y:S05]  /*14c0*/  BSYNC B0 ;  /* 0x0000000000007941 */ /* 0x000fea0003800000 */
.L_x_61:
[----:B------:R-:W-:Y:S01]  /*14d0*/  UIADD3 UR4, UR4, 0x7f, URZ ;  /* 0x0000007f04047890 */ /* 0x000fe2000fffe03f */
[----:B0-----:R-:W-:Y:S01]  /*14e0*/  SHF.R.S32.HI R3, RZ, 0x1f, R21 ;  /* 0x0000001fff037819 */ /* 0x001fe20000011415 */
[----:B-1----:R-:W-:Y:S01]  /*14f0*/  IMAD R6, R14, UR10, RZ ;  /* 0x0000000a0e067c24 */ /* 0x002fe2000f8e02ff */
[C---:B------:R-:W-:Y:S01]  /*1500*/  IADD3 R4, P1, R18.reuse, R21, RZ ;  /* 0x0000001512047210 */ /* 0x040fe20007f3e0ff */
[----:B------:R-:W-:Y:S01]  /*1510*/  USHF.R.S32.HI UR5, URZ, 0x1f, UR4 ;  /* 0x0000001f3f057899 */ /* 0x000fe20008011404 */
[----:B------:R-:W-:Y:S02]  /*1520*/  BSSY B0, `(.L_x_63) ;  /* 0x0000022000007945 */ /* 0x000fe40003800000 */
[----:B------:R-:W-:Y:S01]  /*1530*/  LEA.HI.X.SX32 R5, R18, R3, 0x1, P1 ;  /* 0x0000000312057211 */ /* 0x000fe200008f0eff */
[----:B------:R-:W-:Y:S01]  /*1540*/  ULEA.HI UR5, UR5, UR4, URZ, 0x7 ;  /* 0x0000000405057291 */ /* 0x000fe2000f8f383f */
[----:B------:R-:W-:-:S03]  /*1550*/  IMAD R3, R15, UR8, R6 ;  /* 0x000000080f037c24 */ /* 0x000fc6000f8e0206 */
[----:B------:R-:W-:Y:S01]  /*1560*/  ULOP3.LUT UR5, UR5, 0xffffff80, URZ, 0xc0, !UPT ;  /* 0xffffff8005057892 */ /* 0x000fe2000f8ec03f */
[----:B------:R-:W-:-:S04]  /*1570*/  IMAD.WIDE.U32 R14, R14, UR8, R4 ;  /* 0x000000080e0e7c25 */ /* 0x000fc8000f8e0004 */
[----:B------:R-:W-:Y:S01]  /*1580*/  IMAD.IADD R15, R15, 0x1, R3 ;  /* 0x000000010f0f7824 */ /* 0x000fe200078e0203 */
[----:B------:R-:W-:Y:S01]  /*1590*/  IADD3 R3, -R10, UR5, RZ ;  /* 0x000000050a037c10 */ /* 0x000fe2000fffe1ff */
[----:B------:R-:W-:-:S03]  /*15a0*/  IMAD R4, R12, UR11, RZ ;  /* 0x0000000b0c047c24 */ /* 0x000fc6000f8e02ff */
[----:B------:R-:W-:Y:S01]  /*15b0*/  ISETP.GE.OR P0, PT, R0, R3, P0 ;  /* 0x000000030000720c */ /* 0x000fe20000706670 */
[----:B------:R-:W-:Y:S02]  /*15c0*/  IMAD R9, R13, UR9, R4 ;  /* 0x000000090d097c24 */ /* 0x000fe4000f8e0204 */
[----:B------:R-:W-:-:S05]  /*15d0*/  IMAD.WIDE.U32 R12, R12, UR9, R14 ;  /* 0x000000090c0c7c25 */ /* 0x000fca000f8e000e */
[----:B------:R-:W-:-:S05]  /*15e0*/  IADD3 R9, R13, R9, RZ ;  /* 0x000000090d097210 */ /* 0x000fca0007ffe0ff */
        /* <DEDUP_REMOVED lines=11> */
[C---:B-1----:R-:W-:Y:S02]  /*16a0*/  IMAD R6, R16.reuse, UR11, RZ ;  /* 0x0000000b10067c24 */ /* 0x042fe4000f8e02ff */
[----:B------:R-:W-:Y:S02]  /*16b0*/  IMAD.IADD R5, R5, 0x1, R3 ;  /* 0x0000000105057824 */ /* 0x000fe400078e0203 */
[----:B------:R-:W-:Y:S01]  /*16c0*/  FMUL.FTZ R3, R19, 1.4426950216293334961 ;  /* 0x3fb8aa3b13037820 */ /* 0x000fe20000410000 */
[----:B------:R-:W-:Y:S02]  /*16d0*/  IMAD R7, R17, UR9, R6 ;  /* 0x0000000911077c24 */ /* 0x000fe4000f8e0206 */
[----:B------:R-:W-:Y:S02]  /*16e0*/  IMAD.WIDE.U32 R4, R16, UR9, R4 ;  /* 0x0000000910047c25 */ /* 0x000fe4000f8e0004 */
[----:B------:R-:W-:-:S03]  /*16f0*/  FSEL R3, R3, RZ, P0 ;  /* 0x000000ff03037208 */ /* 0x000fc60000000000 */
[----:B------:R-:W-:Y:S02]  /*1700*/  IADD3 R5, R5, R7, RZ ;  /* 0x0000000705057210 */ /* 0x000fe40007ffe0ff */
[----:B------:R-:W-:-:S04]  /*1710*/  LEA R6, P1, R4, UR4, 0x2 ;  /* 0x0000000404067c11 */ /* 0x000fc8000f8210ff */
[----:B------:R-:W-:-:S05]  /*1720*/  LEA.HI.X R7, R4, UR5, R5, 0x2, P1 ;  /* 0x0000000504077c11 */ /* 0x000fca00088f1405 */
[----:B------:R0:W-:Y:S04]  /*1730*/  STG.E desc[UR6][R6.64], R3 ;  /* 0x0000000306007986 */ /* 0x0001e8000c101906 */
.L_x_64:
[----:B------:R-:W-:Y:S05]  /*1740*/  BSYNC B0 ;  /* 0x0000000000007941 */ /* 0x000fea0003800000 */
.L_x_63:
        /* <DEDUP_REMOVED lines=10> */
[----:B------:R1:W-:Y:S04]  /*17f0*/  STG.E.128 desc[UR6][R4.64+0x3000], RZ ;  /* 0x003000ff04007986 */ /* 0x0003e8000c101d06 */
[----:B------:R1:W-:Y:S04]  /*1800*/  STG.E.128 desc[UR6][R4.64+0x4000], RZ ;  /* 0x004000ff04007986 */ /* 0x0003e8000c101d06 */
[----:B------:R1:W-:Y:S04]  /*1810*/  STG.E.128 desc[UR6][R4.64+0x5000], RZ ;  /* 0x005000ff04007986 */ /* 0x0003e8000c101d06 */
[----:B------:R1:W-:Y:S04]  /*1820*/  STG.E.128 desc[UR6][R4.64+0x6000], RZ ;  /* 0x006000ff04007986 */ /* 0x0003e8000c101d06 */
[----:B------:R1:W-:Y:S01]  /*1830*/  STG.E.128 desc[UR6][R4.64+0x7000], RZ ;  /* 0x007000ff04007986 */ /* 0x0003e2000c101d06 */
[----:B------:R-:W-:Y:S05]  /*1840*/  @P0 EXIT ;  /* 0x000000000000094d */ /* 0x000fea0003800000 */
[----:B0-----:R-:W0:Y:S08]  /*1850*/  LDC R3, c[0x0][0x2e0] ;  /* 0x0000b800ff037b82 */ /* 0x001e300000000800 */
[----:B------:R-:W2:Y:S08]  /*1860*/  LDC R7, c[0x0][0x220] ;  /* 0x00008800ff077b82 */ /* 0x000eb00000000800 */
[----:B-1----:R-:W1:Y:S01]  /*1870*/  LDC.64 R4, c[0x0][0x2e8] ;  /* 0x0000ba00ff047b82 */ /* 0x002e620000000a00 */
[----:B0-----:R-:W-:-:S04]  /*1880*/  IMAD R2, R2, R3, UR9 ;  /* 0x0000000902027e24 */ /* 0x001fc8000f8e0203 */
[----:B--2---:R-:W-:-:S04]  /*1890*/  IMAD R3, R2, R7, UR8 ;  /* 0x0000000802037e24 */ /* 0x004fc8000f8e0207 */
[----:B-1----:R-:W-:-:S05]  /*18a0*/  IMAD.WIDE R2, R3, 0x4, R4 ;  /* 0x0000000403027825 */ /* 0x002fca00078e0204 */
[----:B------:R-:W-:Y:S01]  /*18b0*/  STG.E desc[UR6][R2.64], RZ ;  /* 0x000000ff02007986 */ /* 0x000fe2000c101906 */
[----:B------:R-:W-:Y:S05]  /*18c0*/  EXIT ;  /* 0x000000000000794d */ /* 0x000fea0003800000 */
.L_x_65:
        /* <DEDUP_REMOVED lines=11> */
.L_x_133:


//--------------------- .text._ZN7cutlass13device_kernelIN5flash19enable_sm80_to_sm89INS1_16FlashAttnBwdSm80INS1_25CollectiveMainloopBwdSm80ILi2ELi2EN4cute5tupleIJNS5_1CILi128EEES8_NS7_ILi64EEEEEENS_10bfloat16_tEfNS_4arch4Sm80ELb1ELb0ELb1ELb1ELb0ELb0ELb0ELb0ELi2ELi4ELi4ELi4ELb0EEENS1_21CollectiveEpilogueBwdISA_SB_SD_Li256ELb1ELb0ELi2EEENS1_25SingleTileBwdLPTSchedulerILb1ELi128ELb0EEEEEEEEEvNT_6ParamsE --------------------------
	.section	.text._ZN7cutlass13device_kernelIN5flash19enable_sm80_to_sm89INS1_16FlashAttnBwdSm80INS1_25CollectiveMainloopBwdSm80ILi2ELi2EN4cute5tupleIJNS5_1CILi128EEES8_NS7_ILi64EEEEEENS_10bfloat16_tEfNS_4arch4Sm80ELb1ELb0ELb1ELb1ELb0ELb0ELb0ELb0ELi2ELi4ELi4ELi4ELb0EEENS1_21CollectiveEpilogueBwdISA_SB_SD_Li256ELb1ELb0ELi2EEENS1_25SingleTileBwdLPTSchedulerILb1ELi128ELb0EEEEEEEEEvNT_6ParamsE,"ax",@progbits
	.align	128
.text._ZN7cutlass13device_kernelIN5flash19enable_sm80_to_sm89INS1_16FlashAttnBwdSm80INS1_25CollectiveMainloopBwdSm80ILi2ELi2EN4cute5tupleIJNS5_1CILi128EEES8_NS7_ILi64EEEEEENS_10bfloat16_tEfNS_4arch4Sm80ELb1ELb0ELb1ELb1ELb0ELb0ELb0ELb0ELi2ELi4ELi4ELi4ELb0EEENS1_21CollectiveEpilogueBwdISA_SB_SD_Li256ELb1ELb0ELi2EEENS1_25SingleTileBwdLPTSchedulerILb1ELi128ELb0EEEEEEEEEvNT_6ParamsE:
        .type           _ZN7cutlass13device_kernelIN5flash19enable_sm80_to_sm89INS1_16FlashAttnBwdSm80INS1_25CollectiveMainloopBwdSm80ILi2ELi2EN4cute5tupleIJNS5_1CILi128EEES8_NS7_ILi64EEEEEENS_10bfloat16_tEfNS_4arch4Sm80ELb1ELb0ELb1ELb1ELb0ELb0ELb0ELb0ELi2ELi4ELi4ELi4ELb0EEENS1_21CollectiveEpilogueBwdISA_SB_SD_Li256ELb1ELb0ELi2EEENS1_25SingleTileBwdLPTSchedulerILb1ELi128ELb0EEEEEEEEEvNT_6ParamsE,@function
        .size           _ZN7cutlass13device_kernelIN5flash19enable_sm80_to_sm89INS1_16FlashAttnBwdSm80INS1_25CollectiveMainloopBwdSm80ILi2ELi2EN4cute5tupleIJNS5_1CILi128EEES8_NS7_ILi64EEEEEENS_10bfloat16_tEfNS_4arch4Sm80ELb1ELb0ELb1ELb1ELb0ELb0ELb0ELb0ELi2ELi4ELi4ELi4ELb0EEENS1_21CollectiveEpilogueBwdISA_SB_SD_Li256ELb1ELb0ELi2EEENS1_25SingleTileBwdLPTSchedulerILb1ELi128ELb0EEEEEEEEEvNT_6ParamsE,(.L_x_134 - _ZN7cutlass13device_kernelIN5flash19enable_sm80_to_sm89INS1_16FlashAttnBwdSm80INS1_25CollectiveMainloopBwdSm80ILi2ELi2EN4cute5tupleIJNS5_1CILi128EEES8_NS7_ILi64EEEEEENS_10bfloat16_tEfNS_4arch4Sm80ELb1ELb0ELb1ELb1ELb0ELb0ELb0ELb0ELi2ELi4ELi4ELi4ELb0EEENS1_21CollectiveEpilogueBwdISA_SB_SD_Li256ELb1ELb0ELi2EEENS1_25SingleTileBwdLPTSchedulerILb1ELi128ELb0EEEEEEEEEvNT_6ParamsE)
        .other          _ZN7cutlass13device_kernelIN5flash19enable_sm80_to_sm89INS1_16FlashAttnBwdSm80INS1_25CollectiveMainloopBwdSm80ILi2ELi2EN4cute5tupleIJNS5_1CILi128EEES8_NS7_ILi64EEEEEENS_10bfloat16_tEfNS_4arch4Sm80ELb1ELb0ELb1ELb1ELb0ELb0ELb0ELb0ELi2ELi4ELi4ELi4ELb0EEENS1_21CollectiveEpilogueBwdISA_SB_SD_Li256ELb1ELb0ELi2EEENS1_25SingleTileBwdLPTSchedulerILb1ELi128ELb0EEEEEEEEEvNT_6ParamsE,@"STO_CUDA_ENTRY STV_DEFAULT"
_ZN7cutlass13device_kernelIN5flash19enable_sm80_to_sm89INS1_16FlashAttnBwdSm80INS1_25CollectiveMainloopBwdSm80ILi2ELi2EN4cute5tupleIJNS5_1CILi128EEES8_NS7_ILi64EEEEEENS_10bfloat16_tEfNS_4arch4Sm80ELb1ELb0ELb1ELb1ELb0ELb0ELb0ELb0ELi2ELi4ELi4ELi4ELb0EEENS1_21CollectiveEpilogueBwdISA_SB_SD_Li256ELb1ELb0ELi2EEENS1_25SingleTileBwdLPTSchedulerILb1ELi128ELb0EEEEEEEEEvNT_6ParamsE:
[----:B------:R-:W-:Y:S01]  /*0000*/  LDC R1, c[0x0][0x28] ;  /* 0x00000a00ff017b82 */ /* 0x000fe20000000800 */
[----:B------:R-:W-:Y:S05]  /*0010*/  EXIT ;  /* 0x000000000000794d */ /* 0x000fea0003800000 */
.L_x_66:
        /* <DEDUP_REMOVED lines=14> */
.L_x_134:


//--------------------- .text._ZN7cutlass13device_kernelIN5flash19enable_sm80_to_sm89INS1_16FlashAttnBwdSm80INS1_25CollectiveMainloopBwdSm80ILi2ELi2EN4cute5tupleIJNS5_1CILi128EEES8_NS7_ILi64EEEEEENS_10bfloat16_tEfNS_4arch4Sm80ELb1ELb0ELb1ELb1ELb1ELb0ELb0ELb0ELi2ELi4ELi4ELi4ELb0EEENS1_21CollectiveEpilogueBwdISA_SB_SD_Li256ELb1ELb0ELi2EEENS1_25SingleTileBwdLPTSchedulerILb1ELi128ELb1EEEEEEEEEvNT_6ParamsE --------------------------
	.section	.text._ZN7cutlass13device_kernelIN5flash19enable_sm80_to_sm89INS1_16FlashAttnBwdSm80INS1_25CollectiveMainloopBwdSm80ILi2ELi2EN4cute5tupleIJNS5_1CILi128EEES8_NS7_ILi64EEEEEENS_10bfloat16_tEfNS_4arch4Sm80ELb1ELb0ELb1ELb1ELb1ELb0ELb0ELb0ELi2ELi4ELi4ELi4ELb0EEENS1_21CollectiveEpilogueBwdISA_SB_SD_Li256ELb1ELb0ELi2EEENS1_25SingleTileBwdLPTSchedulerILb1ELi128ELb1EEEEEEEEEvNT_6ParamsE,"ax",@progbits
	.align	128
.text._ZN7cutlass13device_kernelIN5flash19enable_sm80_to_sm89INS1_16FlashAttnBwdSm80INS1_25CollectiveMainloopBwdSm80ILi2ELi2EN4cute5tupleIJNS5_1CILi128EEES8_NS7_ILi64EEEEEENS_10bfloat16_tEfNS_4arch4Sm80ELb1ELb0ELb1ELb1ELb1ELb0ELb0ELb0ELi2ELi4ELi4ELi4ELb0EEENS1_21CollectiveEpilogueBwdISA_SB_SD_Li256ELb1ELb0ELi2EEENS1_25SingleTileBwdLPTSchedulerILb1ELi128ELb1EEEEEEEEEvNT_6ParamsE:
        .type           _ZN7cutlass13device_kernelIN5flash19enable_sm80_to_sm89INS1_16FlashAttnBwdSm80INS1_25CollectiveMainloopBwdSm80ILi2ELi2EN4cute5tupleIJNS5_1CILi128EEES8_NS7_ILi64EEEEEENS_10bfloat16_tEfNS_4arch4Sm80ELb1ELb0ELb1ELb1ELb1ELb0ELb0ELb0ELi2ELi4ELi4ELi4ELb0EEENS1_21CollectiveEpilogueBwdISA_SB_SD_Li256ELb1ELb0ELi2EEENS1_25SingleTileBwdLPTSchedulerILb1ELi128ELb1EEEEEEEEEvNT_6ParamsE,@function
        .size           _ZN7cutlass13device_kernelIN5flash19enable_sm80_to_sm89INS1_16FlashAttnBwdSm80INS1_25CollectiveMainloopBwdSm80ILi2ELi2EN4cute5tupleIJNS5_1CILi128EEES8_NS7_ILi64EEEEEENS_10bfloat16_tEfNS_4arch4Sm80ELb1ELb0ELb1ELb1ELb1ELb0ELb0ELb0ELi2ELi4ELi4ELi4ELb0EEENS1_21CollectiveEpilogueBwdISA_SB_SD_Li256ELb1ELb0ELi2EEENS1_25SingleTileBwdLPTSchedulerILb1ELi128ELb1EEEEEEEEEvNT_6ParamsE,(.L_x_135 - _ZN7cutlass13device_kernelIN5flash19enable_sm80_to_sm89INS1_16FlashAttnBwdSm80INS1_25CollectiveMainloopBwdSm80ILi2ELi2EN4cute5tupleIJNS5_1CILi128EEES8_NS7_ILi64EEEEEENS_10bfloat16_tEfNS_4arch4Sm80ELb1ELb0ELb1ELb1ELb1ELb0ELb0ELb0ELi2ELi4ELi4ELi4ELb0EEENS1_21CollectiveEpilogueBwdISA_SB_SD_Li256ELb1ELb0ELi2EEENS1_25SingleTileBwdLPTSchedulerILb1ELi128ELb1EEEEEEEEEvNT_6ParamsE)
        .other          _ZN7cutlass13device_kernelIN5flash19enable_sm80_to_sm89INS1_16FlashAttnBwdSm80INS1_25CollectiveMainloopBwdSm80ILi2ELi2EN4cute5tupleIJNS5_1CILi128EEES8_NS7_ILi64EEEEEENS_10bfloat16_tEfNS_4arch4Sm80ELb1ELb0ELb1ELb1ELb1ELb0ELb0ELb0ELi2ELi4ELi4ELi4ELb0EEENS1_21CollectiveEpilogueBwdISA_SB_SD_Li256ELb1ELb0ELi2EEENS1_25SingleTileBwdLPTSchedulerILb1ELi128ELb1EEEEEEEEEvNT_6ParamsE,@"STO_CUDA_ENTRY STV_DEFAULT"
_ZN7cutlass13device_kernelIN5flash19enable_sm80_to_sm89INS1_16FlashAttnBwdSm80INS1_25CollectiveMainloopBwdSm80ILi2ELi2EN4cute5tupleIJNS5_1CILi128EEES8_NS7_ILi64EEEEEENS_10bfloat16_tEfNS_4arch4Sm80ELb1ELb0ELb1ELb1ELb1ELb0ELb0ELb0ELi2ELi4ELi4ELi4ELb0EEENS1_21CollectiveEpilogueBwdISA_SB_SD_Li256ELb1ELb0ELi2EEENS1_25SingleTileBwdLPTSchedulerILb1ELi128ELb1EEEEEEEEEvNT_6ParamsE:
[----:B------:R-:W-:Y:S01]  /*0000*/  LDC R1, c[0x0][0x28] ;  /* 0x00000a00ff017b82 */ /* 0x000fe20000000800 */
[----:B------:R-:W-:Y:S05]  /*0010*/  EXIT ;  /* 0x000000000000794d */ /* 0x000fea0003800000 */
.L_x_67:
        /* <DEDUP_REMOVED lines=14> */
.L_x_135:


//--------------------- .text._ZN7cutlass13device_kernelIN5flash19enable_sm80_to_sm89INS1_16FlashAttnBwdSm80INS1_25CollectiveMainloopBwdSm80ILi2ELi2EN4cute5tupleIJNS5_1CILi128EEES8_NS7_ILi64EEEEEENS_10bfloat16_tEfNS_4arch4Sm80ELb1ELb0ELb1ELb1ELb0ELb0ELb0ELb0ELi2ELi4ELi4ELi4ELb0EEENS1_24CollectiveEpilogueBwdGQAISA_fSD_Li256ELb1ELb0EEENS1_25SingleTileBwdLPTSchedulerILb1ELi128ELb0EEEEEEEEEvNT_6ParamsE --------------------------
	.section	.text._ZN7cutlass13device_kernelIN5flash19enable_sm80_to_sm89INS1_16FlashAttnBwdSm80INS1_25CollectiveMainloopBwdSm80ILi2ELi2EN4cute5tupleIJNS5_1CILi128EEES8_NS7_ILi64EEEEEENS_10bfloat16_tEfNS_4arch4Sm80ELb1ELb0ELb1ELb1ELb0ELb0ELb0ELb0ELi2ELi4ELi4ELi4ELb0EEENS1_24CollectiveEpilogueBwdGQAISA_fSD_Li256ELb1ELb0EEENS1_25SingleTileBwdLPTSchedulerILb1ELi128ELb0EEEEEEEEEvNT_6ParamsE,"ax",@progbits
	.align	128
.text._ZN7cutlass13device_kernelIN5flash19enable_sm80_to_sm89INS1_16FlashAttnBwdSm80INS1_25CollectiveMainloopBwdSm80ILi2ELi2EN4cute5tupleIJNS5_1CILi128EEES8_NS7_ILi64EEEEEENS_10bfloat16_tEfNS_4arch4Sm80ELb1ELb0ELb1ELb1ELb0ELb0ELb0ELb0ELi2ELi4ELi4ELi4ELb0EEENS1_24CollectiveEpilogueBwdGQAISA_fSD_Li256ELb1ELb0EEENS1_25SingleTileBwdLPTSchedulerILb1ELi128ELb0EEEEEEEEEvNT_6ParamsE:
        .type           _ZN7cutlass13device_kernelIN5flash19enable_sm80_to_sm89INS1_16FlashAttnBwdSm80INS1_25CollectiveMainloopBwdSm80ILi2ELi2EN4cute5tupleIJNS5_1CILi128EEES8_NS7_ILi64EEEEEENS_10bfloat16_tEfNS_4arch4Sm80ELb1ELb0ELb1ELb1ELb0ELb0ELb0ELb0ELi2ELi4ELi4ELi4ELb0EEENS1_24CollectiveEpilogueBwdGQAISA_fSD_Li256ELb1ELb0EEENS1_25SingleTileBwdLPTSchedulerILb1ELi128ELb0EEEEEEEEEvNT_6ParamsE,@function
        .size           _ZN7cutlass13device_kernelIN5flash19enable_sm80_to_sm89INS1_16FlashAttnBwdSm80INS1_25CollectiveMainloopBwdSm80ILi2ELi2EN4cute5tupleIJNS5_1CILi128EEES8_NS7_ILi64EEEEEENS_10bfloat16_tEfNS_4arch4Sm80ELb1ELb0ELb1ELb1ELb0ELb0ELb0ELb0ELi2ELi4ELi4ELi4ELb0EEENS1_24CollectiveEpilogueBwdGQAISA_fSD_Li256ELb1ELb0EEENS1_25SingleTileBwdLPTSchedulerILb1ELi128ELb0EEEEEEEEEvNT_6ParamsE,(.L_x_136 - _ZN7cutlass13device_kernelIN5flash19enable_sm80_to_sm89INS1_16FlashAttnBwdSm80INS1_25CollectiveMainloopBwdSm80ILi2ELi2EN4cute5tupleIJNS5_1CILi128EEES8_NS7_ILi64EEEEEENS_10bfloat16_tEfNS_4arch4Sm80ELb1ELb0ELb1ELb1ELb0ELb0ELb0ELb0ELi2ELi4ELi4ELi4ELb0EEENS1_24CollectiveEpilogueBwdGQAISA_fSD_Li256ELb1ELb0EEENS1_25SingleTileBwdLPTSchedulerILb1ELi128ELb0EEEEEEEEEvNT_6ParamsE)
        .other          _ZN7cutlass13device_kernelIN5flash19enable_sm80_to_sm89INS1_16FlashAttnBwdSm80INS1_25CollectiveMainloopBwdSm80ILi2ELi2EN4cute5tupleIJNS5_1CILi128EEES8_NS7_ILi64EEEEEENS_10bfloat16_tEfNS_4arch4Sm80ELb1ELb0ELb1ELb1ELb0ELb0ELb0ELb0ELi2ELi4ELi4ELi4ELb0EEENS1_24CollectiveEpilogueBwdGQAISA_fSD_Li256ELb1ELb0EEENS1_25SingleTileBwdLPTSchedulerILb1ELi128ELb0EEEEEEEEEvNT_6ParamsE,@"STO_CUDA_ENTRY STV_DEFAULT"
_ZN7cutlass13device_kernelIN5flash19enable_sm80_to_sm89INS1_16FlashAttnBwdSm80INS1_25CollectiveMainloopBwdSm80ILi2ELi2EN4cute5tupleIJNS5_1CILi128EEES8_NS7_ILi64EEEEEENS_10bfloat16_tEfNS_4arch4Sm80ELb1ELb0ELb1ELb1ELb0ELb0ELb0ELb0ELi2ELi4ELi4ELi4ELb0EEENS1_24CollectiveEpilogueBwdGQAISA_fSD_Li256ELb1ELb0EEENS1_25SingleTileBwdLPTSchedulerILb1ELi128ELb0EEEEEEEEEvNT_6ParamsE:
[----:B------:R-:W-:Y:S01]  /*0000*/  LDC R1, c[0x0][0x28] ;  /* 0x00000a00ff017b82 */ /* 0x000fe20000000800 */
[----:B------:R-:W-:Y:S05]  /*0010*/  EXIT ;  /* 0x000000000000794d */ /* 0x000fea0003800000 */
.L_x_68:
        /* <DEDUP_REMOVED lines=14> */
.L_x_136:


//--------------------- .text._ZN7cutlass13device_kernelIN5flash32FlashAttnBwdPostprocessConvertdQIN4cute5tupleIJNS3_1CILi128EEENS5_ILi64EEEEEENS_10bfloat16_tEfNS_4arch4Sm80ELi256ENS3_8TiledMMAINS3_8MMA_AtomIJNS3_30SM80_16x8x16_F32BF16BF16F32_TNEEEENS3_6LayoutINS4_IJNS5_ILi4EEENS5_ILi2EEENS5_ILi1EEEEEENS4_IJSJ_SH_NS5_ILi0EEEEEEEENS4_IJS7_NS5_ILi32EEENS5_ILi16EEEEEEEELb0EEEEEvNT_6ParamsE --------------------------
	.section	.text._ZN7cutlass13device_kernelIN5flash32FlashAttnBwdPostprocessConvertdQIN4cute5tupleIJNS3_1CILi128EEENS5_ILi64EEEEEENS_10bfloat16_tEfNS_4arch4Sm80ELi256ENS3_8TiledMMAINS3_8MMA_AtomIJNS3_30SM80_16x8x16_F32BF16BF16F32_TNEEEENS3_6LayoutINS4_IJNS5_ILi4EEENS5_ILi2EEENS5_ILi1EEEEEENS4_IJSJ_SH_NS5_ILi0EEEEEEEENS4_IJS7_NS5_ILi32EEENS5_ILi16EEEEEEEELb0EEEEEvNT_6ParamsE,"ax",@progbits
	.align	128
.text._ZN7cutlass13device_kernelIN5flash32FlashAttnBwdPostprocessConvertdQIN4cute5tupleIJNS3_1CILi128EEENS5_ILi64EEEEEENS_10bfloat16_tEfNS_4arch4Sm80ELi256ENS3_8TiledMMAINS3_8MMA_AtomIJNS3_30SM80_16x8x16_F32BF16BF16F32_TNEEEENS3_6LayoutINS4_IJNS5_ILi4EEENS5_ILi2EEENS5_ILi1EEEEEENS4_IJSJ_SH_NS5_ILi0EEEEEEEENS4_IJS7_NS5_ILi32EEENS5_ILi16EEEEEEEELb0EEEEEvNT_6ParamsE:
        .type           _ZN7cutlass13device_kernelIN5flash32FlashAttnBwdPostprocessConvertdQIN4cute5tupleIJNS3_1CILi128EEENS5_ILi64EEEEEENS_10bfloat16_tEfNS_4arch4Sm80ELi256ENS3_8TiledMMAINS3_8MMA_AtomIJNS3_30SM80_16x8x16_F32BF16BF16F32_TNEEEENS3_6LayoutINS4_IJNS5_ILi4EEENS5_ILi2EEENS5_ILi1EEEEEENS4_IJSJ_SH_NS5_ILi0EEEEEEEENS4_IJS7_NS5_ILi32EEENS5_ILi16EEEEEEEELb0EEEEEvNT_6ParamsE,@function
        .size           _ZN7cutlass13device_kernelIN5flash32FlashAttnBwdPostprocessConvertdQIN4cute5tupleIJNS3_1CILi128EEENS5_ILi64EEEEEENS_10bfloat16_tEfNS_4arch4Sm80ELi256ENS3_8TiledMMAINS3_8MMA_AtomIJNS3_30SM80_16x8x16_F32BF16BF16F32_TNEEEENS3_6LayoutINS4_IJNS5_ILi4EEENS5_ILi2EEENS5_ILi1EEEEEENS4_IJSJ_SH_NS5_ILi0EEEEEEEENS4_IJS7_NS5_ILi32EEENS5_ILi16EEEEEEEELb0EEEEEvNT_6ParamsE,(.L_x_137 - _ZN7cutlass13device_kernelIN5flash32FlashAttnBwdPostprocessConvertdQIN4cute5tupleIJNS3_1CILi128EEENS5_ILi64EEEEEENS_10bfloat16_tEfNS_4arch4Sm80ELi256ENS3_8TiledMMAINS3_8MMA_AtomIJNS3_30SM80_16x8x16_F32BF16BF16F32_TNEEEENS3_6LayoutINS4_IJNS5_ILi4EEENS5_ILi2EEENS5_ILi1EEEEEENS4_IJSJ_SH_NS5_ILi0EEEEEEEENS4_IJS7_NS5_ILi32EEENS5_ILi16EEEEEEEELb0EEEEEvNT_6ParamsE)
        .other          _ZN7cutlass13device_kernelIN5flash32FlashAttnBwdPostprocessConvertdQIN4cute5tupleIJNS3_1CILi128EEENS5_ILi64EEEEEENS_10bfloat16_tEfNS_4arch4Sm80ELi256ENS3_8TiledMMAINS3_8MMA_AtomIJNS3_30SM80_16x8x16_F32BF16BF16F32_TNEEEENS3_6LayoutINS4_IJNS5_ILi4EEENS5_ILi2EEENS5_ILi1EEEEEENS4_IJSJ_SH_NS5_ILi0EEEEEEEENS4_IJS7_NS5_ILi32EEENS5_ILi16EEEEEEEELb0EEEEEvNT_6ParamsE,@"STO_CUDA_ENTRY STV_DEFAULT"
_ZN7cutlass13device_kernelIN5flash32FlashAttnBwdPostprocessConvertdQIN4cute5tupleIJNS3_1CILi128EEENS5_ILi64EEEEEENS_10bfloat16_tEfNS_4arch4Sm80ELi256ENS3_8TiledMMAINS3_8MMA_AtomIJNS3_30SM80_16x8x16_F32BF16BF16F32_TNEEEENS3_6LayoutINS4_IJNS5_ILi4EEENS5_ILi2EEENS5_ILi1EEEEEENS4_IJSJ_SH_NS5_ILi0EEEEEEEENS4_IJS7_NS5_ILi32EEENS5_ILi16EEEEEEEELb0EEEEEvNT_6ParamsE:
        /* <DEDUP_REMOVED lines=24> */
.L_x_69:
[----:B------:R-:W-:Y:S02]  /*0180*/  ISETP.NE.U32.AND P1, PT, RZ, UR4, PT ;  /* 0x00000004ff007c0c */ /* 0x000fe4000bf25070 */
[----:B-----5:R-:W-:Y:S02]  /*0190*/  ISETP.LE.AND P2, PT, R39, R40, PT ;  /* 0x000000282700720c */ /* 0x020fe40003f43270 */
[----:B------:R-:W-:-:S13]  /*01a0*/  ISETP.NE.AND.EX P1, PT, RZ, UR5, PT, P1 ;  /* 0x00000005ff007c0c */ /* 0x000fda000bf25310 */
[----:B------:R-:W-:Y:S05]  /*01b0*/  @P1 EXIT P2 ;  /* 0x000000000000194d */ /* 0x000fea0001000000 */
[----:B------:R-:W0:Y:S01]  /*01c0*/  S2R R51, SR_TID.X ;  /* 0x0000000000337919 */ /* 0x000e220000002100 */
[----:B-1----:R-:W-:Y:S01]  /*01d0*/  @P0 IMAD R2, R7, 0x80, R38 ;  /* 0x0000008007020824 */ /* 0x002fe200078e0226 */
[----:B------:R-:W1:Y:S01]  /*01e0*/  S2UR UR8, SR_CTAID.Y ;  /* 0x00000000000879c3 */ /* 0x000e620000002600 */
[----:B------:R-:W-:Y:S01]  /*01f0*/  IMAD.SHL.U32 R4, R0, 0x2000, RZ ;  /* 0x0000200000047824 */ /* 0x000fe200078e00ff */
[----:B------:R-:W-:Y:S01]  /*0200*/  SHF.R.S32.HI R36, RZ, 0x1f, R7 ;  /* 0x0000001fff247819 */ /* 0x000fe20000011407 */
[----:B------:R-:W-:Y:S01]  /*0210*/  ULDC.64 UR4, c[0x0][0x230] ;  /* 0x00008c0000047ab9 */ /* 0x000fe20000000a00 */
[----:B------:R-:W-:Y:S02]  /*0220*/  @P0 SHF.R.S32.HI R3, RZ, 0x1f, R2 ;  /* 0x0000001fff030819 */ /* 0x000fe40000011402 */
[----:B------:R-:W-:Y:S02]  /*0230*/  SEL R36, R36, RZ, !P1 ;  /* 0x000000ff24247207 */ /* 0x000fe40004800000 */
[----:B------:R-:W-:Y:S01]  /*0240*/  @P0 LEA.HI R3, R3, R2, RZ, 0x7 ;  /* 0x0000000203030211 */ /* 0x000fe200078f38ff */
[----:B------:R-:W2:Y:S04]  /*0250*/  LDC.64 R8, c[0x0][0x228] ;  /* 0x00008a00ff087b82 */ /* 0x000ea80000000a00 */
[----:B------:R-:W-:-:S05]  /*0260*/  @P0 IMAD.SHL.U32 R3, R3, 0x40, RZ ;  /* 0x0000004003030824 */ /* 0x000fca00078e00ff */
[----:B------:R-:W-:Y:S02]  /*0270*/  @P0 LOP3.LUT R5, R3, 0xffffe000, RZ, 0xc0, !PT ;  /* 0xffffe00003050812 */ /* 0x000fe400078ec0ff */
[----:B------:R-:W-:Y:S02]  /*0280*/  CS2R R2, SRZ ;  /* 0x0000000000027805 */ /* 0x000fe4000001ff00 */
[--C-:B------:R-:W-:Y:S01]  /*0290*/  @P0 SHF.R.S32.HI R3, RZ, 0x1f, R5.reuse ;  /* 0x0000001fff030819 */ /* 0x100fe20000011405 */
[----:B------:R-:W-:Y:S01]  /*02a0*/  @P0 IMAD.MOV.U32 R2, RZ, RZ, R5 ;  /* 0x000000ffff020224 */ /* 0x000fe200078e0005 */
[----:B------:R-:W-:Y:S01]  /*02b0*/  SHF.R.S32.HI R5, RZ, 0x1f, R4 ;  /* 0x0000001fff057819 */ /* 0x000fe20000011404 */
[----:B-1----:R-:W-:Y:S01]  /*02c0*/  USHF.R.S32.HI UR9, URZ, 0x1f, UR8 ;  /* 0x0000001f3f097899 */ /* 0x002fe20008011408 */
[----:B0-----:R-:W-:-:S05]  /*02d0*/  IMAD.SHL.U32 R37, R51, 0x4, RZ ;  /* 0x0000000433257824 */ /* 0x001fca00078e00ff */
[----:B--2---:R-:W-:Y:S01]  /*02e0*/  IMAD R6, R8, UR9, RZ ;  /* 0x0000000908067c24 */ /* 0x004fe2000f8e02ff */
[----:B------:R-:W-:Y:S02]  /*02f0*/  IADD3 R4, P2, P3, R2, R37, R4 ;  /* 0x0000002502047210 */ /* 0x000fe40007b5e004 */
[----:B------:R-:W-:-:S04]  /*0300*/  SHF.R.S32.HI R2, RZ, 0x1f, R37 ;  /* 0x0000001fff027819 */ /* 0x000fc80000011425 */
[----:B------:R-:W-:Y:S01]  /*0310*/  IADD3.X R5, R3, R2, R5, P2, P3 ;  /* 0x0000000203057210 */ /* 0x000fe200017e6405 */
[----:B------:R-:W-:Y:S01]  /*0320*/  IMAD R3, R9, UR8, R6 ;  /* 0x0000000809037c24 */ /* 0x000fe2000f8e0206 */
[----:B------:R-:W-:Y:S01]  /*0330*/  SEL R2, R7, RZ, !P1 ;  /* 0x000000ff07027207 */ /* 0x000fe20004800000 */
[----:B------:R-:W-:Y:S02]  /*0340*/  IMAD R7, R36, UR4, RZ ;  /* 0x0000000424077c24 */ /* 0x000fe4000f8e02ff */
[----:B------:R-:W-:-:S04]  /*0350*/  IMAD.WIDE.U32 R4, R8, UR8, R4 ;  /* 0x0000000808047c25 */ /* 0x000fc8000f8e0004 */
[----:B------:R-:W-:Y:S02]  /*0360*/  IMAD.IADD R5, R5, 0x1, R3 ;  /* 0x0000000105057824 */ /* 0x000fe400078e0203 */
[C---:B------:R-:W-:Y:S02]  /*0370*/  IMAD R3, R2.reuse, UR5, R7 ;  /* 0x0000000502037c24 */ /* 0x040fe4000f8e0207 */
        /* <DEDUP_REMOVED lines=8> */
[----:B------:R-:W5:Y:S04]  /*0400*/  LDG.E.128 R16, desc[UR6][R44.64+0x3000] ;  /* 0x003000062c107981 */ /* 0x000f68000c1e1d00 */
[----:B------:R-:W5:Y:S04]  /*0410*/  LDG.E.128 R20, desc[UR6][R44.64+0x4000] ;  /* 0x004000062c147981 */ /* 0x000f68000c1e1d00 */
[----:B------:R-:W5:Y:S04]  /*0420*/  LDG.E.128 R24, desc[UR6][R44.64+0x5000] ;  /* 0x005000062c187981 */ /* 0x000f68000c1e1d00 */
[----:B------:R-:W5:Y:S04]  /*0430*/  LDG.E.128 R28, desc[UR6][R44.64+0x6000] ;  /* 0x006000062c1c7981 */ /* 0x000f68000c1e1d00 */
[----:B------:R0:W5:Y:S01]  /*0440*/  LDG.E.128 R32, desc[UR6][R44.64+0x7000] ;  /* 0x007000062c207981 */ /* 0x000162000c1e1d00 */
[----:B------:R-:W1:Y:S01]  /*0450*/  S2UR UR5, SR_CgaCtaId ;  /* 0x00000000000579c3 */ /* 0x000e620000008800 */
[----:B------:R-:W-:Y:S01]  /*0460*/  UMOV UR4, 0x400 ;  /* 0x0000040000047882 */ /* 0x000fe20000000000 */
[----:B------:R-:W-:Y:S01]  /*0470*/  SHF.R.S32.HI R46, RZ, 0x1f, R51 ;  /* 0x0000001fff2e7819 */ /* 0x000fe20000011433 */
[----:B------:R-:W-:Y:S01]  /*0480*/  BSSY B0, `(.L_x_70) ;  /* 0x00000cc000007945 */ /* 0x000fe20003800000 */
[----:B------:R-:W-:-:S02]  /*0490*/  VIADDMNMX R40, R39, -R40, 0x80, PT ;  /* 0x0000008027287446 */ /* 0x000fc40003800928 */
[CC--:B------:R-:W-:Y:S02]  /*04a0*/  LEA.HI R3, R46.reuse, R51.reuse, RZ, 0x2 ;  /* 0x000000332e037211 */ /* 0x0c0fe400078f10ff */
[CC--:B------:R-:W-:Y:S02]  /*04b0*/  LEA.HI R52, R46.reuse, R51.reuse, RZ, 0x3 ;  /* 0x000000332e347211 */ /* 0x0c0fe400078f18ff */
[--C-:B------:R-:W-:Y:S02]  /*04c0*/  SHF.R.S32.HI R43, RZ, 0x2, R3.reuse ;  /* 0x00000002ff2b7819 */ /* 0x100fe40000011403 */
[----:B------:R-:W-:Y:S02]  /*04d0*/  SHF.R.S32.HI R42, RZ, 0x1f, R3 ;  /* 0x0000001fff2a7819 */ /* 0x000fe40000011403 */
[----:B0-----:R-:W-:Y:S02]  /*04e0*/  LEA.HI R44, R46, R51, RZ, 0x5 ;  /* 0x000000332e2c7211 */ /* 0x001fe400078f28ff */
[----:B------:R-:W-:-:S02]  /*04f0*/  LEA.HI R42, R42, R43, RZ, 0x3 ;  /* 0x0000002b2a2a7211 */ /* 0x000fc400078f18ff */
[--C-:B------:R-:W-:Y:S02]  /*0500*/  SHF.R.S32.HI R41, RZ, 0x1f, R44.reuse ;  /* 0x0000001fff297819 */ /* 0x100fe4000001142c */
[----:B------:R-:W-:Y:S02]  /*0510*/  LOP3.LUT R42, R42, 0xfffffff8, RZ, 0xc0, !PT ;  /* 0xfffffff82a2a7812 */ /* 0x000fe400078ec0ff */
[----:B------:R-:W-:Y:S01]  /*0520*/  SHF.R.S32.HI R44, RZ, 0x5, R44 ;  /* 0x00000005ff2c7819 */ /* 0x000fe2000001142c */
[----:B-1----:R-:W-:Y:S02]  /*0530*/  ULEA UR4, UR5, UR4, 0x18 ;  /* 0x0000000405047291 */ /* 0x002fe4000f8ec03f */
[----:B------:R-:W-:Y:S01]  /*0540*/  IMAD.IADD R43, R43, 0x1, -R42 ;  /* 0x000000012b2b7824 */ /* 0x000fe200078e0a2a */
[----:B------:R-:W-:Y:S01]  /*0550*/  LEA.HI R41, R41, R44, RZ, 0x2 ;  /* 0x0000002c29297211 */ /* 0x000fe200078f10ff */
[----:B------:R-:W-:Y:S01]  /*0560*/  ULDC UR5, c[0x0][0x268] ;  /* 0x00009a0000057ab9 */ /* 0x000fe20000000800 */
[----:B------:R-:W-:-:S02]  /*0570*/  LEA.HI R42, R46, R51, RZ, 0x7 ;  /* 0x000000332e2a7211 */ /* 0x000fc400078f38ff */
[----:B------:R-:W-:Y:S02]  /*0580*/  LEA R45, R51, UR4, 0x4 ;  /* 0x00000004332d7c11 */ /* 0x000fe4000f8e20ff */
[----:B------:R-:W-:Y:S02]  /*0590*/  SHF.R.S32.HI R50, RZ, 0x1f, R43 ;  /* 0x0000001fff327819 */ /* 0x000fe4000001142b */
[----:B------:R-:W-:Y:S02]  /*05a0*/  LEA.HI R47, R46, R51, RZ, 0x6 ;  /* 0x000000332e2f7211 */ /* 0x000fe400078f30ff */
[----:B------:R-:W-:Y:S02]  /*05b0*/  LOP3.LUT R46, R3, 0x7ffffffc, RZ, 0xc0, !PT ;  /* 0x7ffffffc032e7812 */ /* 0x000fe400078ec0ff */
[--C-:B------:R-:W-:Y:S01]  /*05c0*/  SHF.R.S32.HI R3, RZ, 0x3, R52.reuse ;  /* 0x00000003ff037819 */ /* 0x100fe20000011434 */
[----:B------:R-:W-:Y:S01]  /*05d0*/  IMAD.SHL.U32 R47, R47, 0x2, RZ ;  /* 0x000000022f2f7824 */ /* 0x000fe200078e00ff */
[----:B------:R-:W-:Y:S01]  /*05e0*/  SHF.R.S32.HI R48, RZ, 0x1f, R52 ;  /* 0x0000001fff307819 */ /* 0x000fe20000011434 */
[----:B------:R-:W-:Y:S01]  /*05f0*/  IMAD.IADD R49, R51, 0x1, -R46 ;  /* 0x0000000133317824 */ /* 0x000fe200078e0a2e */
[----:B------:R-:W-:-:S02]  /*0600*/  LOP3.LUT R53, R41, 0xfffffc, RZ, 0xc0, !PT ;  /* 0x00fffffc29357812 */ /* 0x000fc400078ec0ff */
[----:B------:R-:W-:Y:S02]  /*0610*/  LOP3.LUT R52, R52, 0xfffffff8, RZ, 0xc0, !PT ;  /* 0xfffffff834347812 */ /* 0x000fe400078ec0ff */
[----:B------:R-:W-:Y:S01]  /*0620*/  LEA.HI R41, R50, R43, RZ, 0x2 ;  /* 0x0000002b32297211 */ /* 0x000fe200078f10ff */
[----:B------:R-:W-:Y:S01]  /*0630*/  IMAD.IADD R50, R44, 0x1, -R53 ;  /* 0x000000012c327824 */ /* 0x000fe200078e0a35 */
[----:B------:R-:W-:Y:S01]  /*0640*/  LEA.HI R48, R48, R3, RZ, 0x2 ;  /* 0x0000000330307211 */ /* 0x000fe200078f10ff */
[----:B------:R-:W-:Y:S01]  /*0650*/  IMAD.IADD R51, R51, 0x1, -R52 ;  /* 0x0000000133337824 */ /* 0x000fe200078e0a34 */
[C---:B------:R-:W-:Y:S01]  /*0660*/  LOP3.LUT R46, R41.reuse, 0x7fffffc, RZ, 0xc0, !PT ;  /* 0x07fffffc292e7812 */ /* 0x040fe200078ec0ff */
[----:B------:R-:W-:Y:S01]  /*0670*/  IMAD.SHL.U32 R44, R44, 0x40, RZ ;  /* 0x000000402c2c7824 */ /* 0x000fe200078e00ff */
[----:B------:R-:W-:Y:S01]  /*0680*/  LOP3.LUT R48, R48, 0xffffffc, RZ, 0xc0, !PT ;  /* 0x0ffffffc30307812 */ /* 0x000fe200078ec0ff */
[----:B------:R-:W-:Y:S01]  /*0690*/  IMAD.SHL.U32 R41, R41, 0x10, RZ ;  /* 0x0000001029297824 */ /* 0x000fe200078e00ff */
[----:B------:R-:W-:Y:S01]  /*06a0*/  LOP3.LUT R47, R47, 0x7fffff80, RZ, 0xc0, !PT ;  /* 0x7fffff802f2f7812 */ /* 0x000fe200078ec0ff */
[----:B------:R-:W-:Y:S01]  /*06b0*/  IMAD.IADD R46, R43, 0x1, -R46 ;  /* 0x000000012b2e7824 */ /* 0x000fe200078e0a2e */
[----:B------:R-:W-:Y:S01]  /*06c0*/  LEA.HI R43, R51, R51, RZ, 0x1 ;  /* 0x00000033332b7211 */ /* 0x000fe200078f08ff */
[----:B------:R-:W-:Y:S01]  /*06d0*/  IMAD R49, R50, 0x80, R49 ;  /* 0x0000008032317824 */ /* 0x000fe200078e0231 */
[----:B------:R-:W-:-:S02]  /*06e0*/  LOP3.LUT R53, R44, 0x40, RZ, 0xc0, !PT ;  /* 0x000000402c357812 */ /* 0x000fc400078ec0ff */
[----:B------:R-:W-:Y:S01]  /*06f0*/  IADD3 R48, R3, -R48, RZ ;  /* 0x8000003003307210 */ /* 0x000fe20007ffe0ff */
[----:B------:R-:W-:Y:S01]  /*0700*/  IMAD.SHL.U32 R43, R43, 0x400, RZ ;  /* 0x000004002b2b7824 */ /* 0x000fe200078e00ff */
[----:B------:R-:W-:Y:S01]  /*0710*/  SHF.R.U32.HI R42, RZ, 0x4, R42 ;  /* 0x00000004ff2a7819 */ /* 0x000fe2000001162a */
[----:B------:R-:W-:Y:S01]  /*0720*/  IMAD R49, R46, 0x8, R49 ;  /* 0x000000082e317824 */ /* 0x000fe200078e0231 */
[----:B------:R-:W-:Y:S01]  /*0730*/  LOP3.LUT R41, R41, 0x40, RZ, 0xc0, !PT ;  /* 0x0000004029297812 */ /* 0x000fe200078ec0ff */
[----:B------:R-:W-:-:S03]  /*0740*/  IMAD R47, R48, 0x10, R47 ;  /* 0x00000010302f7824 */ /* 0x000fc600078e022f */
[----:B------:R-:W-:Y:S02]  /*0750*/  LOP3.LUT R42, R41, 0x8, R42, 0xf8, !PT ;  /* 0x00000008292a7812 */ /* 0x000fe400078ef82a */
[----:B------:R-:W-:Y:S01]  /*0760*/  SHF.R.U32.HI R41, RZ, 0x3, R41 ;  /* 0x00000003ff297819 */ /* 0x000fe20000011629 */
[----:B--2---:R0:W-:Y:S04]  /*0770*/  STS.128 [R45], R4 ;  /* 0x000000042d007388 */ /* 0x0041e80000000c00 */
[----:B---3--:R1:W-:Y:S04]  /*0780*/  STS.128 [R45+0x1000], R8 ;  /* 0x001000082d007388 */ /* 0x0083e80000000c00 */
[----:B----4-:R-:W-:Y:S04]  /*0790*/  STS.128 [R45+0x2000], R12 ;  /* 0x0020000c2d007388 */ /* 0x010fe80000000c00 */
[----:B-----5:R-:W-:Y:S04]  /*07a0*/  STS.128 [R45+0x3000], R16 ;  /* 0x003000102d007388 */ /* 0x020fe80000000c00 */
[----:B------:R-:W-:Y:S01]  /*07b0*/  STS.128 [R45+0x4000], R20 ;  /* 0x004000142d007388 */ /* 0x000fe20000000c00 */
[----:B0-----:R-:W-:Y:S01]  /*07c0*/  IMAD.SHL.U32 R4, R51, 0x8, RZ ;  /* 0x0000000833047824 */ /* 0x001fe200078e00ff */
[----:B------:R-:W-:-:S02]  /*07d0*/  SHF.R.U32.HI R6, RZ, 0x3, R53 ;  /* 0x00000003ff067819 */ /* 0x000fc40000011635 */
[----:B------:R-:W-:Y:S01]  /*07e0*/  STS.128 [R45+0x5000], R24 ;  /* 0x005000182d007388 */ /* 0x000fe20000000c00 */
[----:B-1----:R-:W-:Y:S02]  /*07f0*/  LOP3.LUT R8, R43, 0x7ffff800, RZ, 0xc0, !PT ;  /* 0x7ffff8002b087812 */ /* 0x002fe400078ec0ff */
[----:B------:R-:W-:Y:S01]  /*0800*/  LOP3.LUT R5, R53, 0x8, R4, 0xf8, !PT ;  /* 0x0000000835057812 */ /* 0x000fe200078ef804 */
[----:B------:R-:W-:Y:S03]  /*0810*/  STS.128 [R45+0x6000], R28 ;  /* 0x0060001c2d007388 */ /* 0x000fe60000000c00 */
[----:B------:R-:W-:Y:S01]  /*0820*/  LOP3.LUT R5, R5, R6, RZ, 0x3c, !PT ;  /* 0x0000000605057212 */ /* 0x000fe200078e3cff */
[----:B------:R-:W-:Y:S01]  /*0830*/  STS.128 [R45+0x7000], R32 ;  /* 0x007000202d007388 */ /* 0x000fe20000000c00 */
[----:B------:R-:W-:Y:S02]  /*0840*/  LOP3.LUT R6, R42, R41, RZ, 0x3c, !PT ;  /* 0x000000292a067212 */ /* 0x000fe400078e3cff */
[----:B------:R-:W-:Y:S01]  /*0850*/  IADD3 R47, R5, R47, R8 ;  /* 0x0000002f052f7210 */ /* 0x000fe20007ffe008 */
[----:B------:R-:W-:Y:S02]  /*0860*/  BAR.SYNC.DEFER_BLOCKING 0x0 ;  /* 0x0000000000007b1d */ /* 0x000fe40000010000 */
[----:B------:R-:W-:-:S04]  /*0870*/  IMAD.U32 R6, R49, 0x2, R6 ;  /* 0x0000000231067824 */ /* 0x000fc800078e0006 */
[----:B------:R-:W0:Y:S04]  /*0880*/  LDS R26, [R37+UR4+0x400] ;  /* 0x00040004251a7984 */ /* 0x000e280008000800 */
[----:B------:R-:W1:Y:S04]  /*0890*/  LDS R22, [R37+UR4+0x800] ;  /* 0x0008000425167984 */ /* 0x000e680008000800 */
[----:B------:R-:W2:Y:S04]  /*08a0*/  LDS R21, [R37+UR4+0xc00] ;  /* 0x000c000425157984 */ /* 0x000ea80008000800 */
[----:B------:R-:W3:Y:S04]  /*08b0*/  LDS R31, [R37+UR4] ;  /* 0x00000004251f7984 */ /* 0x000ee80008000800 */
[----:B------:R-:W4:Y:S04]  /*08c0*/  LDS R33, [R37+UR4+0x1800] ;  /* 0x0018000425217984 */ /* 0x000f280008000800 */
[----:B------:R-:W5:Y:S04]  /*08d0*/  LDS R30, [R37+UR4+0x1c00] ;  /* 0x001c0004251e7984 */ /* 0x000f680008000800 */
[----:B------:R-:W5:Y:S04]  /*08e0*/  LDS R24, [R37+UR4+0x2000] ;  /* 0x0020000425187984 */ /* 0x000f680008000800 */
[----:B------:R-:W5:Y:S04]  /*08f0*/  LDS R19, [R37+UR4+0x4400] ;  /* 0x0044000425137984 */ /* 0x000f680008000800 */
[----:B------:R-:W5:Y:S04]  /*0900*/  LDS R12, [R37+UR4+0x4800] ;  /* 0x00480004250c7984 */ /* 0x000f680008000800 */
[----:B------:R-:W5:Y:S04]  /*0910*/  LDS R18, [R37+UR4+0x4c00] ;  /* 0x004c000425127984 */ /* 0x000f680008000800 */
[----:B------:R-:W5:Y:S01]  /*0920*/  LDS R29, [R37+UR4+0x2400] ;  /* 0x00240004251d7984 */ /* 0x000f620008000800 */
[----:B0-----:R-:W-:-:S03]  /*0930*/  FMUL.FTZ R32, R26, UR5 ;  /* 0x000000051a207c20 */ /* 0x001fc60008410000 */
[----:B------:R-:W0:Y:S01]  /*0940*/  LDS R11, [R37+UR4+0x3800] ;  /* 0x00380004250b7984 */ /* 0x000e220008000800 */
[----:B-1----:R-:W-:-:S03]  /*0950*/  FMUL.FTZ R41, R22, UR5 ;  /* 0x0000000516297c20 */ /* 0x002fc60008410000 */
[----:B------:R-:W1:Y:S01]  /*0960*/  LDS R20, [R37+UR4+0x3c00] ;  /* 0x003c000425147984 */ /* 0x000e620008000800 */
[----:B--2---:R-:W-:-:S03]  /*0970*/  FMUL.FTZ R42, R21, UR5 ;  /* 0x00000005152a7c20 */ /* 0x004fc60008410000 */
[----:B------:R-:W2:Y:S01]  /*0980*/  LDS R17, [R37+UR4+0x5400] ;  /* 0x0054000425117984 */ /* 0x000ea20008000800 */
[----:B---3--:R-:W-:-:S03]  /*0990*/  FMUL.FTZ R31, R31, UR5 ;  /* 0x000000051f1f7c20 */ /* 0x008fc60008410000 */
[----:B------:R-:W3:Y:S01]  /*09a0*/  LDS R9, [R37+UR4+0x6c00] ;  /* 0x006c000425097984 */ /* 0x000ee20008000800 */
[----:B----4-:R-:W-:Y:S01]  /*09b0*/  FMUL.FTZ R33, R33, UR5 ;  /* 0x0000000521217c20 */ /* 0x010fe20008410000 */
[----:B------:R-:W-:Y:S02]  /*09c0*/  F2FP.BF16.F32.PACK_AB R31, R32, R31 ;  /* 0x0000001f201f723e */ /* 0x000fe400000010ff */
[----:B------:R-:W4:Y:S01]  /*09d0*/  LDS R35, [R37+UR4+0x1000] ;  /* 0x0010000425237984 */ /* 0x000f220008000800 */
[----:B-----5:R-:W-:Y:S01]  /*09e0*/  FMUL.FTZ R30, R30, UR5 ;  /* 0x000000051e1e7c20 */ /* 0x020fe20008410000 */
[----:B------:R-:W-:Y:S02]  /*09f0*/  F2FP.BF16.F32.PACK_AB R32, R42, R41 ;  /* 0x000000292a20723e */ /* 0x000fe400000010ff */
[----:B------:R-:W5:Y:S01]  /*0a00*/  LDS R34, [R37+UR4+0x1400] ;  /* 0x0014000425227984 */ /* 0x000f620008000800 */
[----:B------:R-:W-:Y:S01]  /*0a10*/  FMUL.FTZ R41, R24, UR5 ;  /* 0x0000000518297c20 */ /* 0x000fe20008410000 */
[----:B------:R-:W-:-:S02]  /*0a20*/  F2FP.BF16.F32.PACK_AB R24, R30, R33 ;  /* 0x000000211e18723e */ /* 0x000fc400000010ff */
[----:B------:R-:W5:Y:S01]  /*0a30*/  LDS R23, [R37+UR4+0x2800] ;  /* 0x0028000425177984 */ /* 0x000f620008000800 */
[----:B------:R-:W-:-:S03]  /*0a40*/  FMUL.FTZ R30, R19, UR5 ;  /* 0x00000005131e7c20 */ /* 0x000fc60008410000 */
[----:B------:R-:W5:Y:S01]  /*0a50*/  LDS R28, [R37+UR4+0x2c00] ;  /* 0x002c0004251c7984 */ /* 0x000f620008000800 */
[----:B------:R-:W-:-:S03]  /*0a60*/  FMUL.FTZ R12, R12, UR5 ;  /* 0x000000050c0c7c20 */ /* 0x000fc60008410000 */
[----:B------:R-:W-:Y:S01]  /*0a70*/  LDS R25, [R37+UR4+0x3000] ;  /* 0x0030000425197984 */ /* 0x000fe20008000800 */
[----:B------:R-:W-:-:S03]  /*0a80*/  FMUL.FTZ R19, R18, UR5 ;  /* 0x0000000512137c20 */ /* 0x000fc60008410000 */
[----:B------:R-:W5:Y:S01]  /*0a90*/  LDS R27, [R37+UR4+0x3400] ;  /* 0x00340004251b7984 */ /* 0x000f620008000800 */
[----:B------:R-:W-:Y:S01]  /*0aa0*/  FMUL.FTZ R42, R29, UR5 ;  /* 0x000000051d2a7c20 */ /* 0x000fe20008410000 */
[----:B------:R-:W-:Y:S02]  /*0ab0*/  F2FP.BF16.F32.PACK_AB R19, R19, R12 ;  /* 0x0000000c1313723e */ /* 0x000fe400000010ff */
[----:B------:R-:W5:Y:S01]  /*0ac0*/  LDS R13, [R37+UR4+0x4000] ;  /* 0x00400004250d7984 */ /* 0x000f620008000800 */
[----:B0-----:R-:W-:-:S03]  /*0ad0*/  FMUL.FTZ R11, R11, UR5 ;  /* 0x000000050b0b7c20 */ /* 0x001fc60008410000 */
[----:B------:R-:W0:Y:S01]  /*0ae0*/  LDS R15, [R37+UR4+0x5000] ;  /* 0x00500004250f7984 */ /* 0x000e220008000800 */
[----:B-1----:R-:W-:-:S03]  /*0af0*/  FMUL.FTZ R20, R20, UR5 ;  /* 0x0000000514147c20 */ /* 0x002fc60008410000 */
[----:B------:R-:W1:Y:S01]  /*0b00*/  LDS R14, [R37+UR4+0x5800] ;  /* 0x00580004250e7984 */ /* 0x000e620008000800 */
[----:B--2---:R-:W-:Y:S01]  /*0b10*/  FMUL.FTZ R18, R17, UR5 ;  /* 0x0000000511127c20 */ /* 0x004fe20008410000 */
[----:B------:R-:W-:Y:S02]  /*0b20*/  F2FP.BF16.F32.PACK_AB R11, R20, R11 ;  /* 0x0000000b140b723e */ /* 0x000fe400000010ff */
[----:B------:R-:W2:Y:S01]  /*0b30*/  LDS R16, [R37+UR4+0x5c00] ;  /* 0x005c000425107984 */ /* 0x000ea20008000800 */
[----:B---3--:R-:W-:Y:S01]  /*0b40*/  FMUL.FTZ R12, R9, UR5 ;  /* 0x00000005090c7c20 */ /* 0x008fe20008410000 */
[----:B------:R-:W-:Y:S02]  /*0b50*/  LEA R20, R6, UR4, 0x1 ;  /* 0x0000000406147c11 */ /* 0x000fe4000f8e08ff */
[----:B------:R-:W3:Y:S01]  /*0b60*/  LDS R7, [R37+UR4+0x6000] ;  /* 0x0060000425077984 */ /* 0x000ee20008000800 */
[----:B----4-:R-:W-:Y:S01]  /*0b70*/  FMUL.FTZ R35, R35, UR5 ;  /* 0x0000000523237c20 */ /* 0x010fe20008410000 */
[----:B------:R-:W-:-:S02]  /*0b80*/  LEA R6, R47, UR4, 0x1 ;  /* 0x000000042f067c11 */ /* 0x000fc4000f8e08ff */
[----:B------:R-:W4:Y:S01]  /*0b90*/  LDS R10, [R37+UR4+0x6400] ;  /* 0x00640004250a7984 */ /* 0x000f220008000800 */
[----:B-----5:R-:W-:-:S03]  /*0ba0*/  FMUL.FTZ R34, R34, UR5 ;  /* 0x0000000522227c20 */ /* 0x020fc60008410000 */
[----:B------:R-:W5:Y:S01]  /*0bb0*/  LDS R5, [R37+UR4+0x6800] ;  /* 0x0068000425057984 */ /* 0x000f620008000800 */
[----:B------:R-:W-:Y:S01]  /*0bc0*/  FMUL.FTZ R29, R23, UR5 ;  /* 0x00000005171d7c20 */ /* 0x000fe20008410000 */
[----:B------:R-:W-:Y:S02]  /*0bd0*/  F2FP.BF16.F32.PACK_AB R23, R34, R35 ;  /* 0x000000232217723e */ /* 0x000fe400000010ff */
[----:B------:R-:W5:Y:S01]  /*0be0*/  LDS R8, [R37+UR4+0x7000] ;  /* 0x0070000425087984 */ /* 0x000f620008000800 */
[----:B------:R-:W-:-:S03]  /*0bf0*/  FMUL.FTZ R28, R28, UR5 ;  /* 0x000000051c1c7c20 */ /* 0x000fc60008410000 */
[----:B------:R-:W5:Y:S02]  /*0c00*/  LDS R22, [R37+UR4+0x7400] ;  /* 0x0074000425167984 */ /* 0x000f640008000800 */
[----:B------:R-:W-:Y:S02]  /*0c10*/  F2FP.BF16.F32.PACK_AB R28, R28, R29 ;  /* 0x0000001d1c1c723e */ /* 0x000fe400000010ff */
[----:B------:R-:W5:Y:S01]  /*0c20*/  LDS R21, [R37+UR4+0x7800] ;  /* 0x0078000425157984 */ /* 0x000f620008000800 */
[----:B------:R-:W-:-:S03]  /*0c30*/  FMUL.FTZ R44, R27, UR5 ;  /* 0x000000051b2c7c20 */ /* 0x000fc60008410000 */
[----:B------:R1:W5:Y:S01]  /*0c40*/  LDS R26, [R37+UR4+0x7c00] ;  /* 0x007c0004251a7984 */ /* 0x0003620008000800 */
[----:B------:R-:W-:Y:S01]  /*0c50*/  FMUL.FTZ R13, R13, UR5 ;  /* 0x000000050d0d7c20 */ /* 0x000fe20008410000 */
[----:B------:R-:W-:Y:S01]  /*0c60*/  UIADD3 UR4, UR4, 0x8000, URZ ;  /* 0x0000800004047890 */ /* 0x000fe2000fffe03f */
[----:B0-----:R-:W-:Y:S01]  /*0c70*/  FMUL.FTZ R15, R15, UR5 ;  /* 0x000000050f0f7c20 */ /* 0x001fe20008410000 */
[----:B------:R-:W-:Y:S02]  /*0c80*/  STS [R20+0x8000], R31 ;  /* 0x0080001f14007388 */ /* 0x000fe40000000800 */
[----:B------:R-:W-:Y:S01]  /*0c90*/  F2FP.BF16.F32.PACK_AB R30, R30, R13 ;  /* 0x0000000d1e1e723e */ /* 0x000fe200000010ff */
[----:B-1----:R-:W-:Y:S01]  /*0ca0*/  FMUL.FTZ R37, R25, UR5 ;  /* 0x0000000519257c20 */ /* 0x002fe20008410000 */
[----:B------:R-:W-:Y:S01]  /*0cb0*/  FMUL.FTZ R14, R14, UR5 ;  /* 0x000000050e0e7c20 */ /* 0x000fe20008410000 */
[----:B------:R-:W-:Y:S01]  /*0cc0*/  F2FP.BF16.F32.PACK_AB R25, R42, R41 ;  /* 0x000000292a19723e */ /* 0x000fe200000010ff */
[----:B------:R-:W-:Y:S01]  /*0cd0*/  STS [R20+0x8100], R32 ;  /* 0x0081002014007388 */ /* 0x000fe20000000800 */
[----:B--2---:R-:W-:Y:S01]  /*0ce0*/  FMUL.FTZ R17, R16, UR5 ;  /* 0x0000000510117c20 */ /* 0x004fe20008410000 */
[----:B------:R-:W-:-:S02]  /*0cf0*/  F2FP.BF16.F32.PACK_AB R27, R44, R37 ;  /* 0x000000252c1b723e */ /* 0x000fc400000010ff */
[----:B------:R-:W-:Y:S01]  /*0d00*/  F2FP.BF16.F32.PACK_AB R18, R18, R15 ;  /* 0x0000000f1212723e */ /* 0x000fe200000010ff */
[----:B---3--:R-:W-:Y:S01]  /*0d10*/  FMUL.FTZ R7, R7, UR5 ;  /* 0x0000000507077c20 */ /* 0x008fe20008410000 */
[----:B------:R-:W-:Y:S01]  /*0d20*/  F2FP.BF16.F32.PACK_AB R17, R17, R14 ;  /* 0x0000000e1111723e */ /* 0x000fe200000010ff */
[----:B------:R-:W-:Y:S01]  /*0d30*/  STS [R20+0x9000], R25 ;  /* 0x0090001914007388 */ /* 0x000fe20000000800 */
[----:B------:R-:W-:Y:S01]  /*0d40*/  CS2R R14, SRZ ;  /* 0x00000000000e7805 */ /* 0x000fe2000001ff00 */
[----:B----4-:R-:W-:Y:S01]  /*0d50*/  FMUL.FTZ R10, R10, UR5 ;  /* 0x000000050a0a7c20 */ /* 0x010fe20008410000 */
[----:B------:R-:W-:Y:S01]  /*0d60*/  @P0 MOV R14, R38 ;  /* 0x00000026000e0202 */ /* 0x000fe20000000f00 */
[----:B------:R-:W-:Y:S01]  /*0d70*/  STS [R20+0x9100], R28 ;  /* 0x0091001c14007388 */ /* 0x000fe20000000800 */
[----:B------:R-:W-:Y:S01]  /*0d80*/  @P0 SHF.R.S32.HI R15, RZ, 0x1f, R38 ;  /* 0x0000001fff0f0819 */ /* 0x000fe20000011426 */
[----:B-----5:R-:W-:Y:S01]  /*0d90*/  FMUL.FTZ R5, R5, UR5 ;  /* 0x0000000505057c20 */ /* 0x020fe20008410000 */
[----:B------:R-:W-:Y:S01]  /*0da0*/  F2FP.BF16.F32.PACK_AB R7, R10, R7 ;  /* 0x000000070a07723e */ /* 0x000fe200000010ff */
[----:B------:R-:W-:Y:S01]  /*0db0*/  STS [R20+0x8800], R23 ;  /* 0x0088001714007388 */ /* 0x000fe20000000800 */
[C---:B------:R-:W-:Y:S01]  /*0dc0*/  IADD3 R14, P0, R3.reuse, R14, RZ ;  /* 0x0000000e030e7210 */ /* 0x040fe20007f1e0ff */
[----:B------:R-:W-:Y:S01]  /*0dd0*/  FMUL.FTZ R8, R8, UR5 ;  /* 0x0000000508087c20 */ /* 0x000fe20008410000 */
[----:B------:R-:W-:Y:S01]  /*0de0*/  F2FP.BF16.F32.PACK_AB R5, R12, R5 ;  /* 0x000000050c05723e */ /* 0x000fe200000010ff */
[----:B------:R-:W-:Y:S01]  /*0df0*/  STS [R20+0x8900], R24 ;  /* 0x0089001814007388 */ /* 0x000fe20000000800 */
[----:B------:R-:W0:Y:S01]  /*0e00*/  LDC.64 R12, c[0x0][0x258] ;  /* 0x00009600ff0c7b82 */ /* 0x000e220000000a00 */
[----:B------:R-:W-:Y:S01]  /*0e10*/  FMUL.FTZ R9, R22, UR5 ;  /* 0x0000000516097c20 */ /* 0x000fe20008410000 */
[----:B------:R-:W-:Y:S01]  /*0e20*/  LEA.HI.X.SX32 R15, R3, R15, 0x1, P0 ;  /* 0x0000000f030f7211 */ /* 0x000fe200000f0eff */
[----:B------:R-:W-:Y:S01]  /*0e30*/  STS [R20+0x9800], R27 ;  /* 0x0098001b14007388 */ /* 0x000fe20000000800 */
[----:B------:R-:W-:-:S02]  /*0e40*/  FMUL.FTZ R21, R21, UR5 ;  /* 0x0000000515157c20 */ /* 0x000fc40008410000 */
[----:B------:R-:W-:Y:S01]  /*0e50*/  F2FP.BF16.F32.PACK_AB R16, R9, R8 ;  /* 0x000000080910723e */ /* 0x000fe200000010ff */
[----:B------:R-:W-:Y:S01]  /*0e60*/  STS [R20+0x9900], R11 ;  /* 0x0099000b14007388 */ /* 0x000fe20000000800 */
[----:B------:R-:W-:Y:S01]  /*0e70*/  FMUL.FTZ R26, R26, UR5 ;  /* 0x000000051a1a7c20 */ /* 0x000fe20008410000 */
[----:B------:R-:W-:Y:S02]  /*0e80*/  ULDC UR5, c[0x0][0x244] ;  /* 0x0000910000057ab9 */ /* 0x000fe40000000800 */
[----:B------:R-:W-:Y:S01]  /*0e90*/  STS [R20+0xa000], R30 ;  /* 0x00a0001e14007388 */ /* 0x000fe20000000800 */
[----:B------:R-:W-:Y:S02]  /*0ea0*/  ISETP.GE.AND P0, PT, R4, UR5, PT ;  /* 0x0000000504007c0c */ /* 0x000fe4000bf06270 */
[----:B------:R-:W-:Y:S01]  /*0eb0*/  F2FP.BF16.F32.PACK_AB R21, R26, R21 ;  /* 0x000000151a15723e */ /* 0x000fe200000010ff */
[----:B------:R-:W-:Y:S01]  /*0ec0*/  STS [R20+0xa100], R19 ;  /* 0x00a1001314007388 */ /* 0x000fe20000000800 */
[----:B------:R-:W-:-:S03]  /*0ed0*/  ISETP.GE.OR P3, PT, R3, R40, P0 ;  /* 0x000000280300720c */ /* 0x000fc60000766670 */
[----:B------:R1:W-:Y:S04]  /*0ee0*/  STS [R20+0xb000], R7 ;  /* 0x00b0000714007388 */ /* 0x0003e80000000800 */
[----:B------:R2:W-:Y:S04]  /*0ef0*/  STS [R20+0xb100], R5 ;  /* 0x00b1000514007388 */ /* 0x0005e80000000800 */
[----:B------:R-:W-:Y:S01]  /*0f00*/  STS [R20+0xa800], R18 ;  /* 0x00a8001214007388 */ /* 0x000fe20000000800 */
[----:B-1----:R-:W-:-:S03]  /*0f10*/  VIADD R7, R3, 0x20 ;  /* 0x0000002003077836 */ /* 0x002fc60000000000 */
[----:B------:R-:W-:Y:S01]  /*0f20*/  STS [R20+0xa900], R17 ;  /* 0x00a9001114007388 */ /* 0x000fe20000000800 */
[----:B--2---:R-:W-:-:S03]  /*0f30*/  SHF.R.S32.HI R5, RZ, 0x1f, R4 ;  /* 0x0000001fff057819 */ /* 0x004fc60000011404 */
[----:B------:R1:W-:Y:S01]  /*0f40*/  STS [R20+0xb800], R16 ;  /* 0x00b8001014007388 */ /* 0x0003e20000000800 */
[-C--:B------:R-:W-:Y:S01]  /*0f50*/  ISETP.GE.OR P2, PT, R7, R40.reuse, P0 ;  /* 0x000000280700720c */ /* 0x080fe20000746670 */
[C---:B------:R-:W-:Y:S02]  /*0f60*/  VIADD R7, R3.reuse, 0x40 ;  /* 0x0000004003077836 */ /* 0x040fe40000000000 */
[----:B------:R2:W-:Y:S01]  /*0f70*/  STS [R20+0xb900], R21 ;  /* 0x00b9001514007388 */ /* 0x0005e20000000800 */
[C---:B0-----:R-:W-:Y:S01]  /*0f80*/  IMAD.WIDE.U32 R4, R12.reuse, UR8, R4 ;  /* 0x000000080c047c25 */ /* 0x041fe2000f8e0004 */
[----:B------:R-:W-:Y:S03]  /*0f90*/  BAR.SYNC.DEFER_BLOCKING 0x0 ;  /* 0x0000000000007b1d */ /* 0x000fe60000010000 */
[----:B------:R-:W-:Y:S01]  /*0fa0*/  VIADD R3, R3, 0x60 ;  /* 0x0000006003037836 */ /* 0x000fe20000000000 */
[----:B------:R-:W-:Y:S01]  /*0fb0*/  ISETP.GE.OR P1, PT, R7, R40, P0 ;  /* 0x000000280700720c */ /* 0x000fe20000726670 */
[----:B-1----:R-:W-:-:S03]  /*0fc0*/  IMAD R16, R12, UR9, RZ ;  /* 0x000000090c107c24 */ /* 0x002fc6000f8e02ff */
[----:B------:R-:W-:Y:S01]  /*0fd0*/  ISETP.GE.OR P0, PT, R3, R40, P0 ;  /* 0x000000280300720c */ /* 0x000fe20000706670 */
[----:B------:R-:W-:Y:S01]  /*0fe0*/  IMAD R13, R13, UR8, R16 ;  /* 0x000000080d0d7c24 */ /* 0x000fe2000f8e0210 */
[----:B------:R-:W-:Y:S01]  /*0ff0*/  ULDC.64 UR8, c[0x0][0x260] ;  /* 0x0000980000087ab9 */ /* 0x000fe20000000a00 */
[----:B------:R-:W-:Y:S01]  /*1000*/  LEA R16, R47, UR4, 0x1 ;  /* 0x000000042f107c11 */ /* 0x000fe2000f8e08ff */
[----:B------:R-:W-:Y:S02]  /*1010*/  IMAD R7, R36, UR8, RZ ;  /* 0x0000000824077c24 */ /* 0x000fe4000f8e02ff */
[----:B------:R-:W-:Y:S02]  /*1020*/  IMAD.IADD R5, R5, 0x1, R13 ;  /* 0x0000000105057824 */ /* 0x000fe400078e020d */
[C---:B------:R-:W-:Y:S02]  /*1030*/  IMAD R7, R2.reuse, UR9, R7 ;  /* 0x0000000902077c24 */ /* 0x040fe4000f8e0207 */
[----:B------:R-:W-:-:S04]  /*1040*/  IMAD.WIDE.U32 R2, R2, UR8, R4 ;  /* 0x0000000802027c25 */ /* 0x000fc8000f8e0004 */
[----:B------:R-:W-:Y:S01]  /*1050*/  IMAD.WIDE R4, R0, 0x80, R14 ;  /* 0x0000008000047825 */ /* 0x000fe200078e020e */
[----:B------:R2:W0:Y:S03]  /*1060*/  LDS.128 R8, [R6+0x8c00] ;  /* 0x008c000006087984 */ /* 0x0004260000000c00 */
[----:B------:R-:W-:Y:S01]  /*1070*/  IMAD.IADD R13, R3, 0x1, R7 ;  /* 0x00000001030d7824 */ /* 0x000fe200078e0207 */
[----:B------:R-:W-:Y:S06]  /*1080*/  @P3 BRA `(.L_x_71) ;  /* 0x00000000002c3947 */ /* 0x000fec0003800000 */
[----:B------:R-:W1:Y:S01]  /*1090*/  LDS.128 R16, [R16] ;  /* 0x0000000010107984 */ /* 0x000e620000000c00 */
[----:B------:R-:W-:Y:S01]  /*10a0*/  ULDC.64 UR4, c[0x0][0x250] ;  /* 0x0000940000047ab9 */ /* 0x000fe20000000a00 */
[----:B------:R-:W-:Y:S02]  /*10b0*/  IMAD.MOV.U32 R12, RZ, RZ, R2 ;  /* 0x000000ffff0c7224 */ /* 0x000fe400078e0002 */
[----:B------:R-:W-:Y:S02]  /*10c0*/  IMAD R7, R5, UR4, RZ ;  /* 0x0000000405077c24 */ /* 0x000fe4000f8e02ff */
[----:B------:R-:W-:-:S04]  /*10d0*/  IMAD.WIDE.U32 R14, R4, UR4, R12 ;  /* 0x00000004040e7c25 */ /* 0x000fc8000f8e000c */
[----:B------:R-:W-:Y:S01]  /*10e0*/  IMAD R7, R4, UR5, R7 ;  /* 0x0000000504077c24 */ /* 0x000fe2000f8e0207 */
[----:B------:R-:W-:Y:S02]  /*10f0*/  ULDC.64 UR4, c[0x0][0x238] ;  /* 0x00008e0000047ab9 */ /* 0x000fe40000000a00 */
[----:B--2---:R-:W-:Y:S01]  /*1100*/  LEA R20, P3, R14, UR4, 0x1 ;  /* 0x000000040e147c11 */ /* 0x004fe2000f8608ff */
[----:B------:R-:W-:-:S05]  /*1110*/  IMAD.IADD R7, R15, 0x1, R7 ;  /* 0x000000010f077824 */ /* 0x000fca00078e0207 */
[----:B------:R-:W-:-:S05]  /*1120*/  LEA.HI.X R21, R14, UR5, R7, 0x1, P3 ;  /* 0x000000050e157c11 */ /* 0x000fca00098f0c07 */
[----:B-1----:R1:W-:Y:S02]  /*1130*/  STG.E.128 desc[UR6][R20.64], R16 ;  /* 0x0000001014007986 */ /* 0x0023e4000c101d06 */
.L_x_71:
[----:B------:R-:W-:Y:S05]  /*1140*/  BSYNC B0 ;  /* 0x0000000000007941 */ /* 0x000fea0003800000 */
.L_x_70:
[----:B-1----:R1:W3:Y:S01]  /*1150*/  LDS.128 R16, [R6+0x8400] ;  /* 0x0084000006107984 */ /* 0x0022e20000000c00 */
[----:B------:R-:W-:Y:S04]  /*1160*/  BSSY B0, `(.L_x_72) ;  /* 0x000000f000007945 */ /* 0x000fe80003800000 */
[----:B------:R-:W-:Y:S05]  /*1170*/  @P2 BRA `(.L_x_73) ;  /* 0x0000000000342947 */ /* 0x000fea0003800000 */
[----:B------:R-:W-:Y:S01]  /*1180*/  IADD3 R7, P2, R4, 0x20, RZ ;  /* 0x0000002004077810 */ /* 0x000fe20007f5e0ff */
[----:B------:R-:W-:Y:S01]  /*1190*/  ULDC.64 UR4, c[0x0][0x250] ;  /* 0x0000940000047ab9 */ /* 0x000fe20000000a00 */
[----:B------:R-:W-:Y:S01]  /*11a0*/  MOV R15, R13 ;  /* 0x0000000d000f7202 */ /* 0x000fe20000000f00 */
[----:B------:R-:W-:Y:S02]  /*11b0*/  IMAD.MOV.U32 R14, RZ, RZ, R2 ;  /* 0x000000ffff0e7224 */ /* 0x000fe400078e0002 */
[----:B------:R-:W-:Y:S02]  /*11c0*/  IMAD.X R0, RZ, RZ, R5, P2 ;  /* 0x000000ffff007224 */ /* 0x000fe400010e0605 */
[----:B------:R-:W-:-:S04]  /*11d0*/  IMAD.WIDE.U32 R14, R7, UR4, R14 ;  /* 0x00000004070e7c25 */ /* 0x000fc8000f8e000e */
[----:B------:R-:W-:-:S04]  /*11e0*/  IMAD R0, R0, UR4, RZ ;  /* 0x0000000400007c24 */ /* 0x000fc8000f8e02ff */
[----:B------:R-:W-:Y:S01]  /*11f0*/  IMAD R7, R7, UR5, R0 ;  /* 0x0000000507077c24 */ /* 0x000fe2000f8e0200 */
[----:B------:R-:W-:Y:S02]  /*1200*/  ULDC.64 UR4, c[0x0][0x238] ;  /* 0x00008e0000047ab9 */ /* 0x000fe40000000a00 */
[----:B--2---:R-:W-:Y:S01]  /*1210*/  LEA R20, P2, R14, UR4, 0x1 ;  /* 0x000000040e147c11 */ /* 0x004fe2000f8408ff */
[----:B------:R-:W-:-:S05]  /*1220*/  IMAD.IADD R7, R15, 0x1, R7 ;  /* 0x000000010f077824 */ /* 0x000fca00078e0207 */
[----:B------:R-:W-:-:S05]  /*1230*/  LEA.HI.X R21, R14, UR5, R7, 0x1, P2 ;  /* 0x000000050e157c11 */ /* 0x000fca00090f0c07 */
[----:B---3--:R4:W-:Y:S02]  /*1240*/  STG.E.128 desc[UR6][R20.64], R16 ;  /* 0x0000001014007986 */ /* 0x0089e4000c101d06 */
.L_x_73:
[----:B------:R-:W-:Y:S05]  /*1250*/  BSYNC B0 ;  /* 0x0000000000007941 */ /* 0x000fea0003800000 */
.L_x_72:
[----:B---34-:R3:W4:Y:S01]  /*1260*/  LDS.128 R16, [R6+0x8800] ;  /* 0x0088000006107984 */ /* 0x0187220000000c00 */
[----:B------:R-:W-:Y:S04]  /*1270*/  BSSY B0, `(.L_x_74) ;  /* 0x000000f000007945 */ /* 0x000fe80003800000 */
[----:B------:R-:W-:Y:S05]  /*1280*/  @P1 BRA `(.L_x_75) ;  /* 0x0000000000341947 */ /* 0x000fea0003800000 */
[----:B------:R-:W-:Y:S01]  /*1290*/  IADD3 R15, P1, R4, 0x40, RZ ;  /* 0x00000040040f7810 */ /* 0x000fe20007f3e0ff */
[----:B------:R-:W-:Y:S01]  /*12a0*/  ULDC.64 UR4, c[0x0][0x250] ;  /* 0x0000940000047ab9 */ /* 0x000fe20000000a00 */
[----:B-123--:R-:W-:Y:S02]  /*12b0*/  IMAD.MOV.U32 R6, RZ, RZ, R2 ;  /* 0x000000ffff067224 */ /* 0x00efe400078e0002 */
        /* <DEDUP_REMOVED lines=9> */
[----:B----4-:R1:W-:Y:S02]  /*1350*/  STG.E.128 desc[UR6][R14.64], R16 ;  /* 0x000000100e007986 */ /* 0x0103e4000c101d06 */
.L_x_75:
[----:B------:R-:W-:Y:S05]  /*1360*/  BSYNC B0 ;  /* 0x0000000000007941 */ /* 0x000fea0003800000 */
.L_x_74:
[----:B------:R-:W-:Y:S05]  /*1370*/  @P0 EXIT ;  /* 0x000000000000094d */ /* 0x000fea0003800000 */
[----:B------:R-:W-:Y:S01]  /*1380*/  IADD3 R7, P0, R4, 0x60, RZ ;  /* 0x0000006004077810 */ /* 0x000fe20007f1e0ff */
[----:B------:R-:W-:Y:S01]  /*1390*/  ULDC.64 UR4, c[0x0][0x250] ;  /* 0x0000940000047ab9 */ /* 0x000fe20000000a00 */
[----:B------:R-:W-:-:S03]  /*13a0*/  IMAD.MOV.U32 R3, RZ, RZ, R13 ;  /* 0x000000ffff037224 */ /* 0x000fc600078e000d */
        /* <DEDUP_REMOVED lines=10> */
.L_x_76:
        /* <DEDUP_REMOVED lines=11> */
.L_x_137:


//--------------------- .text._ZN7cutlass13device_kernelIN5flash19enable_sm80_to_sm89INS1_16FlashAttnBwdSm80INS1_25CollectiveMainloopBwdSm80ILi2ELi2EN4cute5tupleIJNS5_1CILi128EEES8_NS7_ILi64EEEEEENS_10bfloat16_tEfNS_4arch4Sm80ELb1ELb0ELb1ELb1ELb1ELb0ELb0ELb0ELi2ELi4ELi4ELi4ELb0EEENS1_24CollectiveEpilogueBwdGQAISA_fSD_Li256ELb1ELb1EEENS1_25SingleTileBwdLPTSchedulerILb1ELi128ELb1EEEEEEEEEvNT_6ParamsE --------------------------
	.section	.text._ZN7cutlass13device_kernelIN5flash19enable_sm80_to_sm89INS1_16FlashAttnBwdSm80INS1_25CollectiveMainloopBwdSm80ILi2ELi2EN4cute5tupleIJNS5_1CILi128EEES8_NS7_ILi64EEEEEENS_10bfloat16_tEfNS_4arch4Sm80ELb1ELb0ELb1ELb1ELb1ELb0ELb0ELb0ELi2ELi4ELi4ELi4ELb0EEENS1_24CollectiveEpilogueBwdGQAISA_fSD_Li256ELb1ELb1EEENS1_25SingleTileBwdLPTSchedulerILb1ELi128ELb1EEEEEEEEEvNT_6ParamsE,"ax",@progbits
	.align	128
.text._ZN7cutlass13device_kernelIN5flash19enable_sm80_to_sm89INS1_16FlashAttnBwdSm80INS1_25CollectiveMainloopBwdSm80ILi2ELi2EN4cute5tupleIJNS5_1CILi128EEES8_NS7_ILi64EEEEEENS_10bfloat16_tEfNS_4arch4Sm80ELb1ELb0ELb1ELb1ELb1ELb0ELb0ELb0ELi2ELi4ELi4ELi4ELb0EEENS1_24CollectiveEpilogueBwdGQAISA_fSD_Li256ELb1ELb1EEENS1_25SingleTileBwdLPTSchedulerILb1ELi128ELb1EEEEEEEEEvNT_6ParamsE:
        .type           _ZN7cutlass13device_kernelIN5flash19enable_sm80_to_sm89INS1_16FlashAttnBwdSm80INS1_25CollectiveMainloopBwdSm80ILi2ELi2EN4cute5tupleIJNS5_1CILi128EEES8_NS7_ILi64EEEEEENS_10bfloat16_tEfNS_4arch4Sm80ELb1ELb0ELb1ELb1ELb1ELb0ELb0ELb0ELi2ELi4ELi4ELi4ELb0EEENS1_24CollectiveEpilogueBwdGQAISA_fSD_Li256ELb1ELb1EEENS1_25SingleTileBwdLPTSchedulerILb1ELi128ELb1EEEEEEEEEvNT_6ParamsE,@function
        .size           _ZN7cutlass13device_kernelIN5flash19enable_sm80_to_sm89INS1_16FlashAttnBwdSm80INS1_25CollectiveMainloopBwdSm80ILi2ELi2EN4cute5tupleIJNS5_1CILi128EEES8_NS7_ILi64EEEEEENS_10bfloat16_tEfNS_4arch4Sm80ELb1ELb0ELb1ELb1ELb1ELb0ELb0ELb0ELi2ELi4ELi4ELi4ELb0EEENS1_24CollectiveEpilogueBwdGQAISA_fSD_Li256ELb1ELb1EEENS1_25SingleTileBwdLPTSchedulerILb1ELi128ELb1EEEEEEEEEvNT_6ParamsE,(.L_x_138 - _ZN7cutlass13device_kernelIN5flash19enable_sm80_to_sm89INS1_16FlashAttnBwdSm80INS1_25CollectiveMainloopBwdSm80ILi2ELi2EN4cute5tupleIJNS5_1CILi128EEES8_NS7_ILi64EEEEEENS_10bfloat16_tEfNS_4arch4Sm80ELb1ELb0ELb1ELb1ELb1ELb0ELb0ELb0ELi2ELi4ELi4ELi4ELb0EEENS1_24CollectiveEpilogueBwdGQAISA_fSD_Li256ELb1ELb1EEENS1_25SingleTileBwdLPTSchedulerILb1ELi128ELb1EEEEEEEEEvNT_6ParamsE)
        .other          _ZN7cutlass13device_kernelIN5flash19enable_sm80_to_sm89INS1_16FlashAttnBwdSm80INS1_25CollectiveMainloopBwdSm80ILi2ELi2EN4cute5tupleIJNS5_1CILi128EEES8_NS7_ILi64EEEEEENS_10bfloat16_tEfNS_4arch4Sm80ELb1ELb0ELb1ELb1ELb1ELb0ELb0ELb0ELi2ELi4ELi4ELi4ELb0EEENS1_24CollectiveEpilogueBwdGQAISA_fSD_Li256ELb1ELb1EEENS1_25SingleTileBwdLPTSchedulerILb1ELi128ELb1EEEEEEEEEvNT_6ParamsE,@"STO_CUDA_ENTRY STV_DEFAULT"
_ZN7cutlass13device_kernelIN5flash19enable_sm80_to_sm89INS1_16FlashAttnBwdSm80INS1_25CollectiveMainloopBwdSm80ILi2ELi2EN4cute5tupleIJNS5_1CILi128EEES8_NS7_ILi64EEEEEENS_10bfloat16_tEfNS_4arch4Sm80ELb1ELb0ELb1ELb1ELb1ELb0ELb0ELb0ELi2ELi4ELi4ELi4ELb0EEENS1_24CollectiveEpilogueBwdGQAISA_fSD_Li256ELb1ELb1EEENS1_25SingleTileBwdLPTSchedulerILb1ELi128ELb1EEEEEEEEEvNT_6ParamsE:
[----:B------:R-:W-:Y:S01]  /*0000*/  LDC R1, c[0x0][0x28] ;  /* 0x00000a00ff017b82 */ /* 0x000fe20000000800 */
[----:B------:R-:W-:Y:S05]  /*0010*/  EXIT ;  /* 0x000000000000794d */ /* 0x000fea0003800000 */
.L_x_77:
        /* <DEDUP_REMOVED lines=14> */
.L_x_138:


//--------------------- .text._ZN7cutlass13device_kernelIN5flash22FlashAttnBwdPreprocessIN4cute5tupleIJNS3_1CILi128EEENS5_ILi64EEEEEENS_10bfloat16_tEfNS_4arch4Sm80ELb1ELb1EEEEEvNT_6ParamsE --------------------------
	.section	.text._ZN7cutlass13device_kernelIN5flash22FlashAttnBwdPreprocessIN4cute5tupleIJNS3_1CILi128EEENS5_ILi64EEEEEENS_10bfloat16_tEfNS_4arch4Sm80ELb1ELb1EEEEEvNT_6ParamsE,"ax",@progbits
	.align	128
.text._ZN7cutlass13device_kernelIN5flash22FlashAttnBwdPreprocessIN4cute5tupleIJNS3_1CILi128EEENS5_ILi64EEEEEENS_10bfloat16_tEfNS_4arch4Sm80ELb1ELb1EEEEEvNT_6ParamsE:
        .type           _ZN7cutlass13device_kernelIN5flash22FlashAttnBwdPreprocessIN4cute5tupleIJNS3_1CILi128EEENS5_ILi64EEEEEENS_10bfloat16_tEfNS_4arch4Sm80ELb1ELb1EEEEEvNT_6ParamsE,@function
        .size           _ZN7cutlass13device_kernelIN5flash22FlashAttnBwdPreprocessIN4cute5tupleIJNS3_1CILi128EEENS5_ILi64EEEEEENS_10bfloat16_tEfNS_4arch4Sm80ELb1ELb1EEEEEvNT_6ParamsE,(.L_x_139 - _ZN7cutlass13device_kernelIN5flash22FlashAttnBwdPreprocessIN4cute5tupleIJNS3_1CILi128EEENS5_ILi64EEEEEENS_10bfloat16_tEfNS_4arch4Sm80ELb1ELb1EEEEEvNT_6ParamsE)
        .other          _ZN7cutlass13device_kernelIN5flash22FlashAttnBwdPreprocessIN4cute5tupleIJNS3_1CILi128EEENS5_ILi64EEEEEENS_10bfloat16_tEfNS_4arch4Sm80ELb1ELb1EEEEEvNT_6ParamsE,@"STO_CUDA_ENTRY STV_DEFAULT"
_ZN7cutlass13device_kernelIN5flash22FlashAttnBwdPreprocessIN4cute5tupleIJNS3_1CILi128EEENS5_ILi64EEEEEENS_10bfloat16_tEfNS_4arch4Sm80ELb1ELb1EEEEEvNT_6ParamsE:
        /* <DEDUP_REMOVED lines=27> */
.L_x_78:
[----:B-----5:R-:W-:-:S13]  /*01b0*/  ISETP.LE.AND P1, PT, R4, R5, PT ;  /* 0x000000050400720c */ /* 0x020fda0003f23270 */
[----:B------:R-:W-:Y:S05]  /*01c0*/  @P2 EXIT P1 ;  /* 0x000000000000294d */ /* 0x000fea0000800000 */
[----:B------:R-:W0:Y:S01]  /*01d0*/  S2UR UR6, SR_CTAID.Y ;  /* 0x00000000000679c3 */ /* 0x000e220000002600 */
[----:B------:R-:W-:Y:S01]  /*01e0*/  ISETP.GT.AND P1, PT, R3, 0x7f, PT ;  /* 0x0000007f0300780c */ /* 0x000fe20003f24270 */
[----:B------:R-:W-:Y:S01]  /*01f0*/  BSSY B0, `(.L_x_79) ;  /* 0x0000026000007945 */ /* 0x000fe20003800000 */
[----:B------:R-:W-:Y:S02]  /*0200*/  IADD3 R47, -R5, R4, RZ ;  /* 0x00000004052f7210 */ /* 0x000fe40007ffe1ff */
[----:B------:R-:W-:Y:S02]  /*0210*/  CS2R R14, SRZ ;  /* 0x00000000000e7805 */ /* 0x000fe4000001ff00 */
[----:B-1----:R-:W-:Y:S01]  /*0220*/  SHF.R.S32.HI R6, RZ, 0x1f, R3 ;  /* 0x0000001fff067819 */ /* 0x002fe20000011403 */
[----:B------:R-:W-:Y:S01]  /*0230*/  @P0 IMAD.MOV.U32 R14, RZ, RZ, R48 ;  /* 0x000000ffff0e0224 */ /* 0x000fe200078e0030 */
[----:B------:R-:W-:Y:S01]  /*0240*/  ISETP.GE.OR P4, PT, R3, R47, P1 ;  /* 0x0000002f0300720c */ /* 0x000fe20000f86670 */
[----:B------:R-:W1:Y:S01]  /*0250*/  LDC.64 R10, c[0x0][0x230] ;  /* 0x00008c00ff0a7b82 */ /* 0x000e620000000a00 */
[----:B------:R-:W-:Y:S01]  /*0260*/  LEA.HI R7, R6, R3, RZ, 0x3 ;  /* 0x0000000306077211 */ /* 0x000fe200078f18ff */
        /* <DEDUP_REMOVED lines=30> */
.L_x_80:
[----:B------:R-:W-:Y:S05]  /*0450*/  BSYNC B0 ;  /* 0x0000000000007941 */ /* 0x000fea0003800000 */
.L_x_79:
[----:B------:R-:W-:Y:S01]  /*0460*/  ULDC UR8, c[0x0][0x21c] ;  /* 0x0000870000087ab9 */ /* 0x000fe20000000800 */
[----:B0-----:R-:W0:Y:S01]  /*0470*/  LDC.64 R16, c[0x0][0x250] ;  /* 0x00009400ff107b82 */ /* 0x001e220000000a00 */
[----:B------:R-:W-:Y:S01]  /*0480*/  ISETP.LT.AND P6, PT, R8, UR8, !P3 ;  /* 0x0000000808007c0c */ /* 0x000fe2000dfc1270 */
[C---:B------:R-:W-:Y:S01]  /*0490*/  VIADD R44, R6.reuse, 0x20 ;  /* 0x00000020062c7836 */ /* 0x040fe20000000000 */
[----:B------:R-:W-:Y:S01]  /*04a0*/  SHF.R.S32.HI R42, RZ, 0x1f, R6 ;  /* 0x0000001fff2a7819 */ /* 0x000fe20000011406 */
[C---:B------:R-:W-:Y:S01]  /*04b0*/  VIADD R43, R6.reuse, 0x40 ;  /* 0x00000040062b7836 */ /* 0x040fe20000000000 */
[----:B------:R-:W-:Y:S01]  /*04c0*/  IADD3 R36, P2, R6, R14, RZ ;  /* 0x0000000e06247210 */ /* 0x000fe20007f5e0ff */
[----:B-1----:R-:W-:Y:S01]  /*04d0*/  IMAD R14, R10, UR7, RZ ;  /* 0x000000070a0e7c24 */ /* 0x002fe2000f8e02ff */
[----:B------:R-:W-:Y:S02]  /*04e0*/  SHF.R.S32.HI R9, RZ, 0x1f, R8 ;  /* 0x0000001fff097819 */ /* 0x000fe40000011408 */
[----:B------:R-:W-:Y:S01]  /*04f0*/  IADD3.X R37, R42, R15, RZ, P2, !PT ;  /* 0x0000000f2a257210 */ /* 0x000fe200017fe4ff */
[----:B------:R-:W-:Y:S01]  /*0500*/  IMAD R11, R11, UR6, R14 ;  /* 0x000000060b0b7c24 */ /* 0x000fe2000f8e020e */
[----:B------:R-:W-:Y:S01]  /*0510*/  ISETP.GE.AND P2, PT, R8, UR8, PT ;  /* 0x0000000808007c0c */ /* 0x000fe2000bf46270 */
[----:B------:R-:W-:Y:S01]  /*0520*/  IMAD.WIDE.U32 R14, R10, UR6, R8 ;  /* 0x000000060a0e7c25 */ /* 0x000fe2000f8e0008 */
[----:B------:R-:W-:Y:S01]  /*0530*/  ULDC.64 UR8, c[0x0][0x238] ;  /* 0x00008e0000087ab9 */ /* 0x000fe20000000a00 */
[----:B------:R-:W1:Y:S01]  /*0540*/  @P6 LDC.64 R12, c[0x0][0x228] ;  /* 0x00008a00ff0c6b82 */ /* 0x000e620000000a00 */
[----:B------:R-:W-:Y:S01]  /*0550*/  ISETP.LT.AND P4, PT, R44, R47, !P2 ;  /* 0x0000002f2c00720c */ /* 0x000fe20005781270 */
[----:B------:R-:W-:-:S02]  /*0560*/  IMAD.IADD R15, R15, 0x1, R11 ;  /* 0x000000010f0f7824 */ /* 0x000fc400078e020b */
[----:B------:R-:W-:Y:S02]  /*0570*/  IMAD R18, R41, UR8, RZ ;  /* 0x0000000829127c24 */ /* 0x000fe4000f8e02ff */
[----:B------:R-:W-:Y:S02]  /*0580*/  IMAD.WIDE R36, R2, 0x80, R36 ;  /* 0x0000008002247825 */ /* 0x000fe400078e0224 */
[----:B------:R-:W2:Y:S02]  /*0590*/  @P6 LDC.64 R20, c[0x0][0x210] ;  /* 0x00008400ff146b82 */ /* 0x000ea40000000a00 */
[C---:B------:R-:W-:Y:S02]  /*05a0*/  IMAD R19, R7.reuse, UR9, R18 ;  /* 0x0000000907137c24 */ /* 0x040fe4000f8e0212 */
[C---:B0-----:R-:W-:Y:S02]  /*05b0*/  IMAD R22, R16.reuse, UR7, RZ ;  /* 0x0000000710167c24 */ /* 0x041fe4000f8e02ff */
[----:B------:R-:W-:Y:S01]  /*05c0*/  IMAD.WIDE.U32 R38, R7, UR8, R14 ;  /* 0x0000000807267c25 */ /* 0x000fe2000f8e000e */
[----:B------:R-:W-:Y:S01]  /*05d0*/  ULDC.64 UR8, c[0x0][0x258] ;  /* 0x0000960000087ab9 */ /* 0x000fe20000000a00 */
[----:B------:R-:W0:Y:S02]  /*05e0*/  @P6 LDC.64 R10, c[0x0][0x248] ;  /* 0x00009200ff0a6b82 */ /* 0x000e240000000a00 */
[----:B------:R-:W-:Y:S01]  /*05f0*/  IMAD R17, R17, UR6, R22 ;  /* 0x0000000611117c24 */ /* 0x000fe2000f8e0216 */
[----:B------:R-:W-:Y:S01]  /*0600*/  IADD3 R39, R39, R19, RZ ;  /* 0x0000001327277210 */ /* 0x000fe20007ffe0ff */
[----:B------:R-:W-:-:S03]  /*0610*/  IMAD.WIDE.U32 R8, R16, UR6, R8 ;  /* 0x0000000610087c25 */ /* 0x000fc6000f8e0008 */
[----:B------:R-:W-:Y:S01]  /*0620*/  @P4 MOV R25, R39 ;  /* 0x0000002700194202 */ /* 0x000fe20000000f00 */
[-C--:B-1----:R-:W-:Y:S01]  /*0630*/  @P6 IMAD R18, R37, R12.reuse, RZ ;  /* 0x0000000c25126224 */ /* 0x082fe200078e02ff */
[----:B------:R-:W1:Y:S01]  /*0640*/  @P6 LDC.64 R22, c[0x0][0x240] ;  /* 0x00009000ff166b82 */ /* 0x000e620000000a00 */
[----:B------:R-:W-:Y:S02]  /*0650*/  IMAD.IADD R9, R9, 0x1, R17 ;  /* 0x0000000109097824 */ /* 0x000fe400078e0211 */
[C---:B------:R-:W-:Y:S02]  /*0660*/  @P6 IMAD R15, R36.reuse, R13, R18 ;  /* 0x0000000d240f6224 */ /* 0x040fe400078e0212 */
[----:B------:R-:W-:Y:S02]  /*0670*/  IMAD R14, R41, UR8, RZ ;  /* 0x00000008290e7c24 */ /* 0x000fe4000f8e02ff */
[----:B------:R-:W-:Y:S01]  /*0680*/  @P6 IMAD.WIDE.U32 R12, R36, R12, R38 ;  /* 0x0000000c240c6225 */ /* 0x000fe200078e0026 */
[----:B------:R-:W3:Y:S03]  /*0690*/  @P4 LDC.64 R18, c[0x0][0x228] ;  /* 0x00008a00ff124b82 */ /* 0x000ee60000000a00 */
[----:B------:R-:W-:Y:S01]  /*06a0*/  IMAD.WIDE.U32 R58, R7, UR8, R8 ;  /* 0x00000008073a7c25 */ /* 0x000fe2000f8e0008 */
[----:B--2---:R-:W-:-:S03]  /*06b0*/  @P6 LEA R20, P5, R12, R20, 0x1 ;  /* 0x000000140c146211 */ /* 0x004fc600078a08ff */
[----:B------:R-:W-:Y:S01]  /*06c0*/  IMAD R53, R7, UR9, R14 ;  /* 0x0000000907357c24 */ /* 0x000fe2000f8e020e */
[----:B------:R-:W2:Y:S01]  /*06d0*/  @P4 LDC.64 R60, c[0x0][0x210] ;  /* 0x00008400ff3c4b82 */ /* 0x000ea20000000a00 */
[----:B------:R-:W-:Y:S01]  /*06e0*/  @P6 IMAD.IADD R8, R13, 0x1, R15 ;  /* 0x000000010d086824 */ /* 0x000fe200078e020f */
[----:B------:R-:W-:Y:S01]  /*06f0*/  CS2R R14, SRZ ;  /* 0x00000000000e7805 */ /* 0x000fe2000001ff00 */
[-C--:B0-----:R-:W-:Y:S01]  /*0700*/  @P6 IMAD R9, R37, R10.reuse, RZ ;  /* 0x0000000a25096224 */ /* 0x081fe200078e02ff */
[----:B------:R-:W-:Y:S01]  /*0710*/  IADD3 R53, R59, R53, RZ ;  /* 0x000000353b357210 */ /* 0x000fe20007ffe0ff */
[----:B------:R-:W-:Y:S01]  /*0720*/  @P6 IMAD.MOV.U32 R52, RZ, RZ, R58 ;  /* 0x000000ffff346224 */ /* 0x000fe200078e003a */
[----:B------:R-:W-:Y:S01]  /*0730*/  @P6 LEA.HI.X R21, R12, R21, R8, 0x1, P5 ;  /* 0x000000150c156211 */ /* 0x000fe200028f0c08 */
[C---:B------:R-:W-:Y:S01]  /*0740*/  @P6 IMAD R13, R36.reuse, R11, R9 ;  /* 0x0000000b240d6224 */ /* 0x040fe200078e0209 */
[C---:B------:R-:W-:Y:S01]  /*0750*/  @P4 IADD3 R27, P5, R36.reuse, 0x20, RZ ;  /* 0x00000020241b4810 */ /* 0x040fe20007fbe0ff */
[----:B------:R-:W-:Y:S01]  /*0760*/  @P6 IMAD.WIDE.U32 R10, R36, R10, R52 ;  /* 0x0000000a240a6225 */ /* 0x000fe200078e0034 */
[----:B------:R-:W0:Y:S03]  /*0770*/  @P4 LDC.64 R16, c[0x0][0x248] ;  /* 0x00009200ff104b82 */ /* 0x000e260000000a00 */
[----:B------:R-:W-:Y:S01]  /*0780*/  @P4 IMAD.X R9, RZ, RZ, R37, P5 ;  /* 0x000000ffff094224 */ /* 0x000fe200028e0625 */
[----:B------:R-:W-:Y:S01]  /*0790*/  @P6 IADD3 R8, R11, R13, RZ ;  /* 0x0000000d0b086210 */ /* 0x000fe20007ffe0ff */
[----:B------:R-:W-:Y:S01]  /*07a0*/  @P4 IMAD.MOV.U32 R24, RZ, RZ, R38 ;  /* 0x000000ffff184224 */ /* 0x000fe200078e0026 */
[C---:B-1----:R-:W-:Y:S01]  /*07b0*/  @P6 LEA R22, P5, R10.reuse, R22, 0x1 ;  /* 0x000000160a166211 */ /* 0x042fe200078a08ff */
[----:B---3--:R-:W-:Y:S01]  /*07c0*/  @P4 IMAD R12, R9, R18, RZ ;  /* 0x00000012090c4224 */ /* 0x008fe200078e02ff */
[----:B------:R-:W1:Y:S02]  /*07d0*/  @P4 LDC.64 R32, c[0x0][0x240] ;  /* 0x00009000ff204b82 */ /* 0x000e640000000a00 */
[----:B------:R-:W-:Y:S01]  /*07e0*/  @P6 LEA.HI.X R23, R10, R23, R8, 0x1, P5 ;  /* 0x000000170a176211 */ /* 0x000fe200028f0c08 */
[----:B------:R-:W-:Y:S01]  /*07f0*/  @P4 IMAD R29, R27, R19, R12 ;  /* 0x000000131b1d4224 */ /* 0x000fe200078e020c */
[----:B------:R-:W-:-:S02]  /*0800*/  CS2R R8, SRZ ;  /* 0x0000000000087805 */ /* 0x000fc4000001ff00 */
[----:B------:R-:W-:Y:S02]  /*0810*/  CS2R R10, SRZ ;  /* 0x00000000000a7805 */ /* 0x000fe4000001ff00 */
[----:B------:R-:W-:Y:S01]  /*0820*/  CS2R R12, SRZ ;  /* 0x00000000000c7805 */ /* 0x000fe2000001ff00 */
[----:B------:R-:W-:Y:S01]  /*0830*/  @P4 IMAD.WIDE.U32 R18, R27, R18, R24 ;  /* 0x000000121b124225 */ /* 0x000fe200078e0018 */
[----:B------:R-:W-:Y:S02]  /*0840*/  ISETP.LT.AND P5, PT, R43, R47, !P2 ;  /* 0x0000002f2b00720c */ /* 0x000fe400057a1270 */
[----:B------:R3:W4:Y:S01]  /*0850*/  @P6 LDG.E.128 R8, desc[UR4][R20.64] ;  /* 0x0000000414086981 */ /* 0x000722000c1e1d00 */
[----:B------:R-:W-:Y:S02]  /*0860*/  @P4 IMAD.IADD R19, R19, 0x1, R29 ;  /* 0x0000000113134824 */ /* 0x000fe400078e021d */
[----:B------:R-:W-:Y:S01]  /*0870*/  VIADD R46, R6, 0x60 ;  /* 0x00000060062e7836 */ /* 0x000fe20000000000 */
[----:B------:R0:W4:Y:S01]  /*0880*/  @P6 LDG.E.128 R12, desc[UR4][R22.64] ;  /* 0x00000004160c6981 */ /* 0x000122000c1e1d00 */
[----:B--2---:R-:W-:-:S03]  /*0890*/  @P4 LEA R60, P6, R18, R60, 0x1 ;  /* 0x0000003c123c4211 */ /* 0x004fc600078c08ff */
[----:B------:R-:W-:Y:S02]  /*08a0*/  ISETP.LT.AND P2, PT, R46, R47, !P2 ;  /* 0x0000002f2e00720c */ /* 0x000fe40005741270 */
[----:B------:R-:W-:Y:S01]  /*08b0*/  @P4 LEA.HI.X R61, R18, R61, R19, 0x1, P6 ;  /* 0x0000003d123d4211 */ /* 0x000fe200030f0c13 */
[----:B------:R-:W2:Y:S01]  /*08c0*/  @P5 LDC.64 R56, c[0x0][0x228] ;  /* 0x00008a00ff385b82 */ /* 0x000ea20000000a00 */
[C---:B------:R-:W-:Y:S01]  /*08d0*/  @P4 IADD3 R27, P6, R36.reuse, 0x20, RZ ;  /* 0x00000020241b4810 */ /* 0x040fe20007fde0ff */
[----:B---3--:R-:W-:Y:S01]  /*08e0*/  @P4 IMAD.MOV.U32 R20, RZ, RZ, R58 ;  /* 0x000000ffff144224 */ /* 0x008fe200078e003a */
[----:B------:R-:W-:Y:S01]  /*08f0*/  @P4 MOV R21, R53 ;  /* 0x0000003500154202 */ /* 0x000fe20000000f00 */
[----:B------:R-:W-:Y:S01]  /*0900*/  @P5 IMAD.MOV.U32 R55, RZ, RZ, R39 ;  /* 0x000000ffff375224 */ /* 0x000fe200078e0027 */
[----:B------:R-:W-:Y:S02]  /*0910*/  @P4 IADD3.X R19, RZ, R37, RZ, P6, !PT ;  /* 0x00000025ff134210 */ /* 0x000fe400037fe4ff */
[----:B------:R-:W-:Y:S01]  /*0920*/  @P5 MOV R54, R38 ;  /* 0x0000002600365202 */ /* 0x000fe20000000f00 */
[----:B------:R-:W3:Y:S02]  /*0930*/  @P5 LDC.64 R50, c[0x0][0x248] ;  /* 0x00009200ff325b82 */ /* 0x000ee40000000a00 */
[----:B0-----:R-:W-:Y:S01]  /*0940*/  @P4 IMAD R18, R19, R16, RZ ;  /* 0x0000001013124224 */ /* 0x001fe200078e02ff */
[----:B------:R-:W-:-:S03]  /*0950*/  @P5 IADD3 R19, P6, R36, 0x40, RZ ;  /* 0x0000004024135810 */ /* 0x000fc60007fde0ff */
[C---:B------:R-:W-:Y:S02]  /*0960*/  @P4 IMAD R25, R27.reuse, R17, R18 ;  /* 0x000000111b194224 */ /* 0x040fe400078e0212 */
[----:B------:R-:W0:Y:S01]  /*0970*/  @P2 LDC.64 R34, c[0x0][0x228] ;  /* 0x00008a00ff222b82 */ /* 0x000e220000000a00 */
[----:B------:R-:W-:Y:S01]  /*0980*/  @P5 IMAD.X R23, RZ, RZ, R37, P6 ;  /* 0x000000ffff175224 */ /* 0x000fe200030e0625 */
[----:B------:R-:W-:Y:S01]  /*0990*/  @P5 IADD3 R18, P6, R36, 0x40, RZ ;  /* 0x0000004024125810 */ /* 0x000fe20007fde0ff */
[----:B------:R-:W-:-:S04]  /*09a0*/  @P4 IMAD.WIDE.U32 R16, R27, R16, R20 ;  /* 0x000000101b104225 */ /* 0x000fc800078e0014 */
[----:B------:R-:W-:Y:S01]  /*09b0*/  @P5 IMAD.X R49, RZ, RZ, R37, P6 ;  /* 0x000000ffff315224 */ /* 0x000fe200030e0625 */
[C---:B-1----:R-:W-:Y:S01]  /*09c0*/  @P4 LEA R32, P6, R16.reuse, R32, 0x1 ;  /* 0x0000002010204211 */ /* 0x042fe200078c08ff */
[----:B------:R-:W-:Y:S01]  /*09d0*/  @P4 IMAD.IADD R17, R17, 0x1, R25 ;  /* 0x0000000111114824 */ /* 0x000fe200078e0219 */
[----:B------:R-:W1:Y:S01]  /*09e0*/  @P5 LDC.64 R30, c[0x0][0x210] ;  /* 0x00008400ff1e5b82 */ /* 0x000e620000000a00 */
[-C--:B--2---:R-:W-:Y:S01]  /*09f0*/  @P5 IMAD R20, R23, R56.reuse, RZ ;  /* 0x0000003817145224 */ /* 0x084fe200078e02ff */
[----:B------:R-:W-:Y:S01]  /*0a00*/  CS2R R22, SRZ ;  /* 0x0000000000167805 */ /* 0x000fe2000001ff00 */
[C---:B------:R-:W-:Y:S01]  /*0a10*/  @P5 IMAD.WIDE.U32 R54, R19.reuse, R56, R54 ;  /* 0x0000003813365225 */ /* 0x040fe200078e0036 */
[----:B------:R-:W-:Y:S02]  /*0a20*/  @P4 LEA.HI.X R33, R16, R33, R17, 0x1, P6 ;  /* 0x0000002110214211 */ /* 0x000fe400030f0c11 */
[----:B------:R-:W-:Y:S01]  /*0a30*/  @P2 IADD3 R52, P6, R36, 0x60, RZ ;  /* 0x0000006024342810 */ /* 0x000fe20007fde0ff */
[----:B------:R-:W-:Y:S01]  /*0a40*/  @P5 IMAD R57, R19, R57, R20 ;  /* 0x0000003913395224 */ /* 0x000fe200078e0214 */
[----:B------:R-:W2:Y:S01]  /*0a50*/  @P2 LDC.64 R24, c[0x0][0x248] ;  /* 0x00009200ff182b82 */ /* 0x000ea20000000a00 */
[----:B---3--:R-:W-:Y:S01]  /*0a60*/  @P5 IMAD R49, R49, R50, RZ ;  /* 0x0000003231315224 */ /* 0x008fe200078e02ff */
[----:B------:R-:W-:Y:S01]  /*0a70*/  @P5 MOV R17, R53 ;  /* 0x0000003500115202 */ /* 0x000fe20000000f00 */
[----:B------:R-:W-:-:S02]  /*0a80*/  @P2 IMAD.X R21, RZ, RZ, R37, P6 ;  /* 0x000000ffff152224 */ /* 0x000fc400030e0625 */
[----:B------:R-:W-:Y:S02]  /*0a90*/  @P5 IMAD.MOV.U32 R16, RZ, RZ, R58 ;  /* 0x000000ffff105224 */ /* 0x000fe400078e003a */
[----:B0-----:R-:W-:Y:S01]  /*0aa0*/  @P2 IMAD R56, R21, R34, RZ ;  /* 0x0000002215382224 */ /* 0x001fe200078e02ff */
[----:B------:R-:W0:Y:S01]  /*0ab0*/  @P2 LDC.64 R28, c[0x0][0x210] ;  /* 0x00008400ff1c2b82 */ /* 0x000e220000000a00 */
[----:B------:R-:W-:Y:S01]  /*0ac0*/  CS2R R20, SRZ ;  /* 0x0000000000147805 */ /* 0x000fe2000001ff00 */
[C---:B------:R-:W-:Y:S02]  /*0ad0*/  @P5 IMAD R49, R18.reuse, R51, R49 ;  /* 0x0000003312315224 */ /* 0x040fe400078e0231 */
[----:B------:R-:W-:Y:S01]  /*0ae0*/  @P5 IMAD.WIDE.U32 R50, R18, R50, R16 ;  /* 0x0000003212325225 */ /* 0x000fe200078e0010 */
[----:B------:R-:W-:Y:S02]  /*0af0*/  CS2R R16, SRZ ;  /* 0x0000000000107805 */ /* 0x000fe4000001ff00 */
[----:B------:R-:W-:Y:S01]  /*0b00*/  CS2R R18, SRZ ;  /* 0x0000000000127805 */ /* 0x000fe2000001ff00 */
[----:B------:R3:W4:Y:S01]  /*0b10*/  @P4 LDG.E.128 R20, desc[UR4][R32.64] ;  /* 0x0000000420144981 */ /* 0x000722000c1e1d00 */
[----:B------:R-:W0:Y:S01]  /*0b20*/  @P5 LDC.64 R26, c[0x0][0x240] ;  /* 0x00009000ff1a5b82 */ /* 0x000e220000000a00 */
[----:B------:R-:W-:Y:S01]  /*0b30*/  @P2 IMAD R35, R52, R35, R56 ;  /* 0x0000002334232224 */ /* 0x000fe200078e0238 */
[----:B------:R-:W-:-:S02]  /*0b40*/  @P2 IADD3 R56, P6, R36, 0x60, RZ ;  /* 0x0000006024382810 */ /* 0x000fc40007fde0ff */
[----:B------:R-:W4:Y:S04]  /*0b50*/  @P4 LDG.E.128 R16, desc[UR4][R60.64] ;  /* 0x000000043c104981 */ /* 0x000f28000c1e1d00 */
[----:B---3--:R-:W3:Y:S01]  /*0b60*/  @P2 LDC.64 R32, c[0x0][0x240] ;  /* 0x00009000ff202b82 */ /* 0x008ee20000000a00 */
[----:B-1----:R-:W-:Y:S02]  /*0b70*/  @P5 LEA R36, P4, R54, R30, 0x1 ;  /* 0x0000001e36245211 */ /* 0x002fe400078808ff */
[----:B------:R-:W-:Y:S01]  /*0b80*/  @P2 IADD3.X R30, RZ, R37, RZ, P6, !PT ;  /* 0x00000025ff1e2210 */ /* 0x000fe200037fe4ff */
[----:B------:R-:W-:Y:S01]  /*0b90*/  @P5 IMAD.IADD R55, R55, 0x1, R57 ;  /* 0x0000000137375824 */ /* 0x000fe200078e0239 */
[----:B------:R-:W-:Y:S01]  /*0ba0*/  @P2 MOV R59, R53 ;  /* 0x00000035003b2202 */ /* 0x000fe20000000f00 */
[----:B------:R-:W-:-:S04]  /*0bb0*/  @P2 IMAD.WIDE.U32 R38, R52, R34, R38 ;  /* 0x0000002234262225 */ /* 0x000fc800078e0026 */
[----:B--2---:R-:W-:Y:S01]  /*0bc0*/  @P2 IMAD R30, R30, R24, RZ ;  /* 0x000000181e1e2224 */ /* 0x004fe200078e02ff */
[----:B------:R-:W-:Y:S01]  /*0bd0*/  @P5 LEA.HI.X R37, R54, R31, R55, 0x1, P4 ;  /* 0x0000001f36255211 */ /* 0x000fe200020f0c37 */
[----:B------:R-:W-:Y:S01]  /*0be0*/  @P2 IMAD.IADD R35, R39, 0x1, R35 ;  /* 0x0000000127232824 */ /* 0x000fe200078e0223 */
[----:B0-----:R-:W-:Y:S01]  /*0bf0*/  @P2 LEA R52, P4, R38, R28, 0x1 ;  /* 0x0000001c26342211 */ /* 0x001fe200078808ff */
[----:B------:R-:W-:Y:S01]  /*0c00*/  @P5 IMAD.IADD R49, R51, 0x1, R49 ;  /* 0x0000000133315824 */ /* 0x000fe200078e0231 */
[----:B------:R-:W-:Y:S01]  /*0c10*/  @P5 LEA R34, P6, R50, R26, 0x1 ;  /* 0x0000001a32225211 */ /* 0x000fe200078c08ff */
[C---:B------:R-:W-:Y:S02]  /*0c20*/  @P2 IMAD R31, R56.reuse, R25, R30 ;  /* 0x00000019381f2224 */ /* 0x040fe400078e021e */
[----:B------:R-:W-:Y:S01]  /*0c30*/  @P2 IMAD.WIDE.U32 R58, R56, R24, R58 ;  /* 0x00000018383a2225 */ /* 0x000fe200078e003a */
[----:B------:R-:W-:Y:S02]  /*0c40*/  @P2 LEA.HI.X R53, R38, R29, R35, 0x1, P4 ;  /* 0x0000001d26352211 */ /* 0x000fe400020f0c23 */
[----:B------:R-:W-:-:S02]  /*0c50*/  CS2R R24, SRZ ;  /* 0x0000000000187805 */ /* 0x000fc4000001ff00 */
[----:B------:R-:W-:Y:S01]  /*0c60*/  @P5 LEA.HI.X R35, R50, R27, R49, 0x1, P6 ;  /* 0x0000001b32235211 */ /* 0x000fe200030f0c31 */
[----:B------:R-:W-:Y:S01]  /*0c70*/  @P2 IMAD.IADD R38, R59, 0x1, R31 ;  /* 0x000000013b262824 */ /* 0x000fe200078e021f */
[----:B------:R-:W-:Y:S02]  /*0c80*/  CS2R R26, SRZ ;  /* 0x00000000001a7805 */ /* 0x000fe4000001ff00 */
[----:B------:R-:W-:Y:S02]  /*0c90*/  CS2R R28, SRZ ;  /* 0x00000000001c7805 */ /* 0x000fe4000001ff00 */
[----:B------:R-:W-:Y:S02]  /*0ca0*/  CS2R R30, SRZ ;  /* 0x00000000001e7805 */ /* 0x000fe4000001ff00 */
[C---:B---3--:R-:W-:Y:S01]  /*0cb0*/  @P2 LEA R50, P4, R58.reuse, R32, 0x1 ;  /* 0x000000203a322211 */ /* 0x048fe200078808ff */
[----:B------:R0:W2:Y:S03]  /*0cc0*/  @P5 LDG.E.128 R24, desc[UR4][R36.64] ;  /* 0x0000000424185981 */ /* 0x0000a6000c1e1d00 */
[----:B------:R-:W-:-:S02]  /*0cd0*/  @P2 LEA.HI.X R51, R58, R33, R38, 0x1, P4 ;  /* 0x000000213a332211 */ /* 0x000fc400020f0c26 */
[----:B------:R-:W-:Y:S02]  /*0ce0*/  CS2R R32, SRZ ;  /* 0x0000000000207805 */ /* 0x000fe4000001ff00 */
[----:B------:R-:W-:Y:S01]  /*0cf0*/  CS2R R38, SRZ ;  /* 0x0000000000267805 */ /* 0x000fe2000001ff00 */
[----:B------:R1:W3:Y:S01]  /*0d00*/  @P5 LDG.E.128 R28, desc[UR4][R34.64] ;  /* 0x00000004221c5981 */ /* 0x0002e2000c1e1d00 */
[----:B0-----:R-:W-:Y:S02]  /*0d10*/  CS2R R36, SRZ ;  /* 0x0000000000247805 */ /* 0x001fe4000001ff00 */
[----:B-1----:R-:W-:-:S04]  /*0d20*/  CS2R R34, SRZ ;  /* 0x0000000000227805 */ /* 0x002fc8000001ff00 */
[----:B------:R0:W3:Y:S04]  /*0d30*/  @P2 LDG.E.128 R36, desc[UR4][R50.64] ;  /* 0x0000000432242981 */ /* 0x0000e8000c1e1d00 */
[----:B------:R1:W3:Y:S01]  /*0d40*/  @P2 LDG.E.128 R32, desc[UR4][R52.64] ;  /* 0x0000000434202981 */ /* 0x0002e2000c1e1d00 */
[----:B------:R-:W-:Y:S01]  /*0d50*/  ISETP.NE.AND P5, PT, R45, RZ, PT ;  /* 0x000000ff2d00720c */ /* 0x000fe20003fa5270 */
[----:B------:R-:W-:Y:S01]  /*0d60*/  @P0 IMAD R48, R0, 0x80, R48 ;  /* 0x0000008000300824 */ /* 0x000fe200078e0230 */
[----:B------:R-:W-:Y:S01]  /*0d70*/  BSSY B0, `(.L_x_81) ;  /* 0x000009b000007945 */ /* 0x000fe20003800000 */
[-C--:B------:R-:W-:Y:S02]  /*0d80*/  ISETP.GE.AND P4, PT, R44, R47.reuse, PT ;  /* 0x0000002f2c00720c */ /* 0x080fe40003f86270 */
[----:B------:R-:W-:Y:S01]  /*0d90*/  ISETP.GE.AND P2, PT, R43, R47, PT ;  /* 0x0000002f2b00720c */ /* 0x000fe20003f46270 */
[C---:B----4-:R-:W-:Y:S01]  /*0da0*/  IMAD.U32 R49, R8.reuse, 0x10000, RZ ;  /* 0x0001000008317824 */ /* 0x050fe200078e00ff */
[----:B------:R-:W-:-:S02]  /*0db0*/  LOP3.LUT R8, R8, 0xffff0000, RZ, 0xc0, !PT ;  /* 0xffff000008087812 */ /* 0x000fc400078ec0ff */
[----:B------:R-:W-:Y:S01]  /*0dc0*/  LOP3.LUT R59, R12, 0xffff0000, RZ, 0xc0, !PT ;  /* 0xffff00000c3b7812 */ /* 0x000fe200078ec0ff */
[----:B0-----:R-:W-:Y:S01]  /*0dd0*/  IMAD.U32 R51, R13, 0x10000, RZ ;  /* 0x000100000d337824 */ /* 0x001fe200078e00ff */
[C---:B------:R-:W-:Y:S02]  /*0de0*/  SHF.L.U32 R54, R9.reuse, 0x10, RZ ;  /* 0x0000001009367819 */ /* 0x040fe400000006ff */
[----:B------:R-:W-:Y:S01]  /*0df0*/  LOP3.LUT R55, R9, 0xffff0000, RZ, 0xc0, !PT ;  /* 0xffff000009377812 */ /* 0x000fe200078ec0ff */
[----:B------:R-:W-:Y:S01]  /*0e00*/  IMAD.U32 R9, R10, 0x10000, RZ ;  /* 0x000100000a097824 */ /* 0x000fe200078e00ff */
[----:B------:R-:W-:Y:S01]  /*0e10*/  SHF.L.U32 R58, R12, 0x10, RZ ;  /* 0x000000100c3a7819 */ /* 0x000fe200000006ff */
[----:B------:R-:W-:Y:S01]  /*0e20*/  FMUL.FTZ R8, R8, R59 ;  /* 0x0000003b08087220 */ /* 0x000fe20000410000 */
[----:B------:R-:W-:Y:S02]  /*0e30*/  LOP3.LUT R57, R10, 0xffff0000, RZ, 0xc0, !PT ;  /* 0xffff00000a397812 */ /* 0x000fe400078ec0ff */
[----:B------:R-:W-:-:S02]  /*0e40*/  LOP3.LUT R50, R13, 0xffff0000, RZ, 0xc0, !PT ;  /* 0xffff00000d327812 */ /* 0x000fc400078ec0ff */
[C---:B------:R-:W-:Y:S02]  /*0e50*/  SHF.L.U32 R13, R15.reuse, 0x10, RZ ;  /* 0x000000100f0d7819 */ /* 0x040fe400000006ff */
[----:B------:R-:W-:Y:S01]  /*0e60*/  LOP3.LUT R10, R15, 0xffff0000, RZ, 0xc0, !PT ;  /* 0xffff00000f0a7812 */ /* 0x000fe200078ec0ff */
[C---:B------:R-:W-:Y:S01]  /*0e70*/  IMAD.U32 R12, R14.reuse, 0x10000, RZ ;  /* 0x000100000e0c7824 */ /* 0x040fe200078e00ff */
[----:B------:R-:W-:Y:S01]  /*0e80*/  LOP3.LUT R14, R14, 0xffff0000, RZ, 0xc0, !PT ;  /* 0xffff00000e0e7812 */ /* 0x000fe200078ec0ff */
[----:B------:R-:W-:Y:S01]  /*0e90*/  IMAD.U32 R56, R11, 0x10000, RZ ;  /* 0x000100000b387824 */ /* 0x000fe200078e00ff */
[----:B-1----:R-:W-:Y:S02]  /*0ea0*/  LOP3.LUT R52, R20, 0xffff0000, RZ, 0xc0, !PT ;  /* 0xffff000014347812 */ /* 0x002fe400078ec0ff */
[C---:B------:R-:W-:Y:S01]  /*0eb0*/  LOP3.LUT R53, R16.reuse, 0xffff0000, RZ, 0xc0, !PT ;  /* 0xffff000010357812 */ /* 0x040fe200078ec0ff */
[----:B------:R-:W-:Y:S02]  /*0ec0*/  IMAD.U32 R16, R16, 0x10000, RZ ;  /* 0x0001000010107824 */ /* 0x000fe400078e00ff */
[----:B------:R-:W-:-:S02]  /*0ed0*/  IMAD.U32 R15, R20, 0x10000, RZ ;  /* 0x00010000140f7824 */ /* 0x000fc400078e00ff */
[----:B------:R-:W-:Y:S01]  /*0ee0*/  FMUL.FTZ R59, R53, R52 ;  /* 0x00000034353b7220 */ /* 0x000fe20000410000 */
[----:B------:R-:W-:Y:S01]  /*0ef0*/  FFMA.FTZ R53, R49, R58, R8 ;  /* 0x0000003a31357223 */ /* 0x000fe20000010008 */
[----:B------:R-:W-:Y:S01]  /*0f00*/  SHF.L.U32 R8, R17, 0x10, RZ ;  /* 0x0000001011087819 */ /* 0x000fe200000006ff */
[----:B------:R-:W-:Y:S02]  /*0f10*/  IMAD.U32 R49, R21, 0x10000, RZ ;  /* 0x0001000015317824 */ /* 0x000fe400078e00ff */
[----:B------:R-:W-:Y:S01]  /*0f20*/  FFMA.FTZ R15, R16, R15, R59 ;  /* 0x0000000f100f7223 */ /* 0x000fe2000001003b */
[----:B------:R-:W-:Y:S02]  /*0f30*/  LOP3.LUT R17, R17, 0xffff0000, RZ, 0xc0, !PT ;  /* 0xffff000011117812 */ /* 0x000fe400078ec0ff */
[----:B------:R-:W-:Y:S01]  /*0f40*/  LOP3.LUT R16, R21, 0xffff0000, RZ, 0xc0, !PT ;  /* 0xffff000015107812 */ /* 0x000fe200078ec0ff */
[----:B------:R-:W-:Y:S01]  /*0f50*/  FFMA.FTZ R20, R8, R49, R15 ;  /* 0x0000003108147223 */ /* 0x000fe2000001000f */
[----:B------:R-:W-:Y:S01]  /*0f60*/  FFMA.FTZ R54, R54, R51, R53 ;  /* 0x0000003336367223 */ /* 0x000fe20000010035 */
[----:B------:R-:W-:Y:S01]  /*0f70*/  SHF.L.U32 R15, R22, 0x10, RZ ;  /* 0x00000010160f7819 */ /* 0x000fe200000006ff */
[----:B------:R-:W-:-:S02]  /*0f80*/  IMAD.U32 R8, R18, 0x10000, RZ ;  /* 0x0001000012087824 */ /* 0x000fc400078e00ff */
[----:B------:R-:W-:Y:S01]  /*0f90*/  FFMA.FTZ R17, R17, R16, R20 ;  /* 0x0000001011117223 */ /* 0x000fe20000010014 */
[----:B------:R-:W-:-:S03]  /*0fa0*/  FFMA.FTZ R50, R55, R50, R54 ;  /* 0x0000003237327223 */ /* 0x000fc60000010036 */
[----:B------:R-:W-:Y:S01]  /*0fb0*/  FFMA.FTZ R17, R8, R15, R17 ;  /* 0x0000000f08117223 */ /* 0x000fe20000010011 */
[----:B------:R-:W-:Y:S01]  /*0fc0*/  FFMA.FTZ R12, R9, R12, R50 ;  /* 0x0000000c090c7223 */ /* 0x000fe20000010032 */
[C---:B------:R-:W-:Y:S01]  /*0fd0*/  IMAD.U32 R15, R23.reuse, 0x10000, RZ ;  /* 0x00010000170f7824 */ /* 0x040fe200078e00ff */
[----:B------:R-:W-:Y:S02]  /*0fe0*/  LOP3.LUT R8, R23, 0xffff0000, RZ, 0xc0, !PT ;  /* 0xffff000017087812 */ /* 0x000fe400078ec0ff */
[----:B------:R-:W-:Y:S02]  /*0ff0*/  LOP3.LUT R9, R22, 0xffff0000, RZ, 0xc0, !PT ;  /* 0xffff000016097812 */ /* 0x000fe400078ec0ff */
[----:B------:R-:W-:Y:S02]  /*1000*/  LOP3.LUT R18, R18, 0xffff0000, RZ, 0xc0, !PT ;  /* 0xffff000012127812 */ /* 0x000fe400078ec0ff */
[C---:B--2---:R-:W-:Y:S02]  /*1010*/  SHF.L.U32 R21, R24.reuse, 0x10, RZ ;  /* 0x0000001018157819 */ /* 0x044fe400000006ff */
[----:B------:R-:W-:Y:S01]  /*1020*/  LOP3.LUT R24, R24, 0xffff0000, RZ, 0xc0, !PT ;  /* 0xffff000018187812 */ /* 0x000fe200078ec0ff */
[C---:B---3--:R-:W-:Y:S01]  /*1030*/  IMAD.U32 R50, R28.reuse, 0x10000, RZ ;  /* 0x000100001c327824 */ /* 0x048fe200078e00ff */
[----:B------:R-:W-:Y:S01]  /*1040*/  LOP3.LUT R23, R28, 0xffff0000, RZ, 0xc0, !PT ;  /* 0xffff00001c177812 */ /* 0x000fe200078ec0ff */
[C---:B------:R-:W-:Y:S01]  /*1050*/  IMAD.U32 R28, R29.reuse, 0x10000, RZ ;  /* 0x000100001d1c7824 */ /* 0x040fe200078e00ff */
[----:B------:R-:W-:-:S03]  /*1060*/  LOP3.LUT R20, R29, 0xffff0000, RZ, 0xc0, !PT ;  /* 0xffff00001d147812 */ /* 0x000fc600078ec0ff */
[----:B------:R-:W-:Y:S01]  /*1070*/  FMUL.FTZ R24, R24, R23 ;  /* 0x0000001718187220 */ /* 0x000fe20000410000 */
[----:B------:R-:W-:Y:S02]  /*1080*/  LOP3.LUT R29, R36, 0xffff0000, RZ, 0xc0, !PT ;  /* 0xffff0000241d7812 */ /* 0x000fe400078ec0ff */
[C---:B------:R-:W-:Y:S01]  /*1090*/  LOP3.LUT R22, R32.reuse, 0xffff0000, RZ, 0xc0, !PT ;  /* 0xffff000020167812 */ /* 0x040fe200078ec0ff */
[----:B------:R-:W-:Y:S01]  /*10a0*/  IMAD.U32 R32, R32, 0x10000, RZ ;  /* 0x0001000020207824 */ /* 0x000fe200078e00ff */
[----:B------:R-:W-:Y:S01]  /*10b0*/  SHF.L.U32 R23, R36, 0x10, RZ ;  /* 0x0000001024177819 */ /* 0x000fe200000006ff */
[----:B------:R-:W-:Y:S02]  /*10c0*/  FFMA.FTZ R9, R18, R9, R17 ;  /* 0x0000000912097223 */ /* 0x000fe40000010011 */
[----:B------:R-:W-:Y:S01]  /*10d0*/  FMUL.FTZ R29, R22, R29 ;  /* 0x0000001d161d7220 */ /* 0x000fe20000410000 */
[----:B------:R-:W-:Y:S02]  /*10e0*/  IMAD.U32 R17, R25, 0x10000, RZ ;  /* 0x0001000019117824 */ /* 0x000fe400078e00ff */
[----:B------:R-:W-:Y:S01]  /*10f0*/  FFMA.FTZ R24, R21, R50, R24 ;  /* 0x0000003215187223 */ /* 0x000fe20000010018 */
[----:B------:R-:W-:-:S02]  /*1100*/  IMAD.U32 R21, R33, 0x10000, RZ ;  /* 0x0001000021157824 */ /* 0x000fc400078e00ff */
[----:B------:R-:W-:Y:S01]  /*1110*/  FFMA.FTZ R32, R32, R23, R29 ;  /* 0x0000001720207223 */ /* 0x000fe2000001001d */
[----:B------:R-:W-:Y:S02]  /*1120*/  IMAD.U32 R22, R37, 0x10000, RZ ;  /* 0x0001000025167824 */ /* 0x000fe400078e00ff */
[----:B------:R-:W-:Y:S01]  /*1130*/  FFMA.FTZ R57, R57, R14, R12 ;  /* 0x0000000e39397223 */ /* 0x000fe2000001000c */
[----:B------:R-:W-:Y:S01]  /*1140*/  LOP3.LUT R25, R25, 0xffff0000, RZ, 0xc0, !PT ;  /* 0xffff000019197812 */ /* 0x000fe200078ec0ff */
[----:B------:R-:W-:Y:S01]  /*1150*/  FFMA.FTZ R28, R17, R28, R24 ;  /* 0x0000001c111c7223 */ /* 0x000fe20000010018 */
[----:B------:R-:W-:Y:S01]  /*1160*/  LOP3.LUT R33, R33, 0xffff0000, RZ, 0xc0, !PT ;  /* 0xffff000021217812 */ /* 0x000fe200078ec0ff */
[----:B------:R-:W-:Y:S01]  /*1170*/  IMAD.U32 R12, R19, 0x10000, RZ ;  /* 0x00010000130c7824 */ /* 0x000fe200078e00ff */
[----:B------:R-:W-:Y:S01]  /*1180*/  LOP3.LUT R24, R37, 0xffff0000, RZ, 0xc0, !PT ;  /* 0xffff000025187812 */ /* 0x000fe200078ec0ff */
[----:B------:R-:W-:Y:S01]  /*1190*/  FFMA.FTZ R22, R21, R22, R32 ;  /* 0x0000001615167223 */ /* 0x000fe20000010020 */
[----:B------:R-:W-:Y:S01]  /*11a0*/  FFMA.FTZ R56, R56, R13, R57 ;  /* 0x0000000d38387223 */ /* 0x000fe20000010039 */
[----:B------:R-:W-:Y:S01]  /*11b0*/  SHF.L.U32 R18, R30, 0x10, RZ ;  /* 0x000000101e127819 */ /* 0x000fe200000006ff */
[----:B------:R-:W-:-:S02]  /*11c0*/  IMAD.U32 R13, R26, 0x10000, RZ ;  /* 0x000100001a0d7824 */ /* 0x000fc400078e00ff */
[----:B------:R-:W-:Y:S01]  /*11d0*/  FFMA.FTZ R28, R25, R20, R28 ;  /* 0x00000014191c7223 */ /* 0x000fe2000001001c */
[----:B------:R-:W-:Y:S01]  /*11e0*/  SHF.L.U32 R17, R34, 0x10, RZ ;  /* 0x0000001022117819 */ /* 0x000fe200000006ff */
[----:B------:R-:W-:Y:S01]  /*11f0*/  FFMA.FTZ R12, R12, R15, R9 ;  /* 0x0000000f0c0c7223 */ /* 0x000fe20000010009 */
[----:B------:R-:W-:Y:S02]  /*1200*/  IMAD.U32 R20, R38, 0x10000, RZ ;  /* 0x0001000026147824 */ /* 0x000fe400078e00ff */
[----:B------:R-:W-:Y:S01]  /*1210*/  FFMA.FTZ R22, R33, R24, R22 ;  /* 0x0000001821167223 */ /* 0x000fe20000010016 */
[----:B------:R-:W-:Y:S01]  /*1220*/  LOP3.LUT R26, R26, 0xffff0000, RZ, 0xc0, !PT ;  /* 0xffff00001a1a7812 */ /* 0x000fe200078ec0ff */
[----:B------:R-:W-:Y:S01]  /*1230*/  FFMA.FTZ R13, R13, R18, R28 ;  /* 0x000000120d0d7223 */ /* 0x000fe2000001001c */
[----:B------:R-:W-:Y:S01]  /*1240*/  LOP3.LUT R15, R30, 0xffff0000, RZ, 0xc0, !PT ;  /* 0xffff00001e0f7812 */ /* 0x000fe200078ec0ff */
[----:B------:R-:W-:Y:S01]  /*1250*/  FFMA.FTZ R17, R17, R20, R22 ;  /* 0x0000001411117223 */ /* 0x000fe20000010016 */
[----:B------:R-:W-:-:S02]  /*1260*/  LOP3.LUT R34, R34, 0xffff0000, RZ, 0xc0, !PT ;  /* 0xffff000022227812 */ /* 0x000fc400078ec0ff */
[----:B------:R-:W-:Y:S01]  /*1270*/  LOP3.LUT R21, R38, 0xffff0000, RZ, 0xc0, !PT ;  /* 0xffff000026157812 */ /* 0x000fe200078ec0ff */
[----:B------:R-:W-:Y:S01]  /*1280*/  IMAD.U32 R16, R31, 0x10000, RZ ;  /* 0x000100001f107824 */ /* 0x000fe200078e00ff */
[----:B------:R-:W-:Y:S01]  /*1290*/  SHF.L.U32 R9, R27, 0x10, RZ ;  /* 0x000000101b097819 */ /* 0x000fe200000006ff */
[----:B------:R-:W-:Y:S01]  /*12a0*/  FFMA.FTZ R26, R26, R15, R13 ;  /* 0x0000000f1a1a7223 */ /* 0x000fe2000001000d */
[----:B------:R-:W-:Y:S01]  /*12b0*/  SHF.L.U32 R18, R39, 0x10, RZ ;  /* 0x0000001027127819 */ /* 0x000fe200000006ff */
[----:B------:R-:W-:Y:S02]  /*12c0*/  IMAD.U32 R13, R35, 0x10000, RZ ;  /* 0x00010000230d7824 */ /* 0x000fe400078e00ff */
[----:B------:R-:W-:Y:S01]  /*12d0*/  FFMA.FTZ R34, R34, R21, R17 ;  /* 0x0000001522227223 */ /* 0x000fe20000010011 */
[----:B------:R-:W-:Y:S01]  /*12e0*/  FFMA.FTZ R26, R9, R16, R26 ;  /* 0x00000010091a7223 */ /* 0x000fe2000001001a */
[----:B------:R-:W-:Y:S02]  /*12f0*/  LOP3.LUT R11, R11, 0xffff0000, RZ, 0xc0, !PT ;  /* 0xffff00000b0b7812 */ /* 0x000fe400078ec0ff */
[----:B------:R-:W-:Y:S01]  /*1300*/  LOP3.LUT R19, R19, 0xffff0000, RZ, 0xc0, !PT ;  /* 0xffff000013137812 */ /* 0x000fe200078ec0ff */
[----:B------:R-:W-:Y:S01]  /*1310*/  FFMA.FTZ R18, R13, R18, R34 ;  /* 0x000000120d127223 */ /* 0x000fe20000010022 */
[----:B------:R-:W-:-:S02]  /*1320*/  LOP3.LUT R27, R27, 0xffff0000, RZ, 0xc0, !PT ;  /* 0xffff00001b1b7812 */ /* 0x000fc400078ec0ff */
[----:B------:R-:W-:Y:S02]  /*1330*/  LOP3.LUT R14, R31, 0xffff0000, RZ, 0xc0, !PT ;  /* 0xffff00001f0e7812 */ /* 0x000fe400078ec0ff */
[----:B------:R-:W-:Y:S02]  /*1340*/  LOP3.LUT R35, R35, 0xffff0000, RZ, 0xc0, !PT ;  /* 0xffff000023237812 */ /* 0x000fe400078ec0ff */
[----:B------:R-:W-:Y:S01]  /*1350*/  LOP3.LUT R16, R39, 0xffff0000, RZ, 0xc0, !PT ;  /* 0xffff000027107812 */ /* 0x000fe200078ec0ff */
[----:B------:R-:W-:Y:S01]  /*1360*/  FFMA.FTZ R10, R11, R10, R56 ;  /* 0x0000000a0b0a7223 */ /* 0x000fe20000010038 */
[----:B------:R-:W-:Y:S01]  /*1370*/  FFMA.FTZ R12, R19, R8, R12 ;  /* 0x00000008130c7223 */ /* 0x000fe2000001000c */
[----:B------:R-:W-:Y:S02]  /*1380*/  FFMA.FTZ R26, R27, R14, R26 ;  /* 0x0000000e1b1a7223 */ /* 0x000fe4000001001a */
        /* <DEDUP_REMOVED lines=13> */
[----:B0-----:R-:W-:-:S02]  /*1460*/  FADD.FTZ R12, R9, R8 ;  /* 0x00000008090c7221 */ /* 0x001fc40000010000 */
[----:B------:R-:W0:Y:S01]  /*1470*/  LDC.64 R8, c[0x0][0x2d0] ;  /* 0x0000b400ff087b82 */ /* 0x000e220000000a00 */
[----:B-1----:R-:W-:Y:S01]  /*1480*/  FADD.FTZ R14, R11, R14 ;  /* 0x0000000e0b0e7221 */ /* 0x002fe20000010000 */
[----:B--2---:R-:W-:Y:S01]  /*1490*/  FADD.FTZ R17, R16, R13 ;  /* 0x0000000d10117221 */ /* 0x004fe20000010000 */
[----:B---3--:R-:W-:Y:S01]  /*14a0*/  FADD.FTZ R20, R19, R10 ;  /* 0x0000000a13147221 */ /* 0x008fe20000010000 */
[----:B------:R-:W1:Y:S04]  /*14b0*/  SHFL.BFLY PT, R13, R12, 0x1, 0x1f ;  /* 0x0c201f000c0d7f89 */ /* 0x000e6800000e0000 */
[----:B------:R-:W2:Y:S04]  /*14c0*/  SHFL.BFLY PT, R15, R14, 0x1, 0x1f ;  /* 0x0c201f000e0f7f89 */ /* 0x000ea800000e0000 */
[----:B------:R-:W3:Y:S04]  /*14d0*/  SHFL.BFLY PT, R18, R17, 0x1, 0x1f ;  /* 0x0c201f0011127f89 */ /* 0x000ee800000e0000 */
[----:B------:R-:W4:Y:S01]  /*14e0*/  SHFL.BFLY PT, R21, R20, 0x1, 0x1f ;  /* 0x0c201f0014157f89 */ /* 0x000f2200000e0000 */
[----:B------:R-:W-:Y:S01]  /*14f0*/  @P0 SHF.R.S32.HI R11, RZ, 0x1f, R48 ;  /* 0x0000001fff0b0819 */ /* 0x000fe20000011430 */
[----:B------:R-:W-:-:S03]  /*1500*/  IMAD.MOV.U32 R10, RZ, RZ, RZ ;  /* 0x000000ffff0a7224 */ /* 0x000fc600078e00ff */
[----:B------:R-:W-:-:S04]  /*1510*/  @P0 LEA.HI R11, R11, R48, RZ, 0x7 ;  /* 0x000000300b0b0211 */ /* 0x000fc800078f38ff */
[----:B------:R-:W-:Y:S02]  /*1520*/  @P0 LOP3.LUT R10, R11, 0xffffff80, RZ, 0xc0, !PT ;  /* 0xffffff800b0a0812 */ /* 0x000fe400078ec0ff */
[----:B------:R-:W-:Y:S01]  /*1530*/  ISETP.GE.AND P0, PT, R46, R47, PT ;  /* 0x0000002f2e00720c */ /* 0x000fe20003f06270 */
[----:B-1----:R-:W-:Y:S01]  /*1540*/  FADD.FTZ R19, R12, R13 ;  /* 0x0000000d0c137221 */ /* 0x002fe20000010000 */
[----:B--2---:R-:W-:Y:S01]  /*1550*/  FADD.FTZ R15, R14, R15 ;  /* 0x0000000f0e0f7221 */ /* 0x004fe20000010000 */
[----:B---3--:R-:W-:Y:S01]  /*1560*/  FADD.FTZ R18, R17, R18 ;  /* 0x0000001211127221 */ /* 0x008fe20000010000 */
[----:B----4-:R-:W-:Y:S01]  /*1570*/  FADD.FTZ R21, R20, R21 ;  /* 0x0000001514157221 */ /* 0x010fe20000010000 */
[----:B0-----:R-:W-:Y:S08]  /*1580*/  @P5 BRA `(.L_x_82) ;  /* 0x0000000000645947 */ /* 0x001ff00003800000 */
[----:B------:R-:W0:Y:S01]  /*1590*/  LDC.64 R16, c[0x0][0x278] ;  /* 0x00009e00ff107b82 */ /* 0x000e220000000a00 */
[----:B------:R-:W-:Y:S01]  /*15a0*/  SHF.R.S32.HI R14, RZ, 0x1f, R10 ;  /* 0x0000001fff0e7819 */ /* 0x000fe2000001140a */
[----:B------:R-:W-:Y:S01]  /*15b0*/  ULDC.64 UR8, c[0x0][0x280] ;  /* 0x0000a00000087ab9 */ /* 0x000fe20000000a00 */
[----:B------:R-:W-:Y:S02]  /*15c0*/  IADD3 R12, P5, R5, R10, RZ ;  /* 0x0000000a050c7210 */ /* 0x000fe40007fbe0ff */
[----:B------:R-:W-:Y:S02]  /*15d0*/  FSEL R15, R15, RZ, !P4 ;  /* 0x000000ff0f0f7208 */ /* 0x000fe40006000000 */
[----:B------:R-:W-:Y:S01]  /*15e0*/  LEA.HI.X.SX32 R13, R5, R14, 0x1, P5 ;  /* 0x0000000e050d7211 */ /* 0x000fe200028f0eff */
[C---:B0-----:R-:W-:Y:S02]  /*15f0*/  IMAD R14, R16.reuse, UR7, RZ ;  /* 0x00000007100e7c24 */ /* 0x041fe4000f8e02ff */
[----:B------:R-:W-:-:S04]  /*1600*/  IMAD.WIDE.U32 R12, R16, UR6, R12 ;  /* 0x00000006100c7c25 */ /* 0x000fc8000f8e000c */
[----:B------:R-:W-:Y:S01]  /*1610*/  IMAD R11, R17, UR6, R14 ;  /* 0x00000006110b7c24 */ /* 0x000fe2000f8e020e */
[----:B------:R-:W-:Y:S01]  /*1620*/  FSEL R17, R18, RZ, !P2 ;  /* 0x000000ff12117208 */ /* 0x000fe20005000000 */
        /* <DEDUP_REMOVED lines=12> */
[----:B------:R0:W-:Y:S04]  /*16f0*/  STG.E desc[UR4][R12.64+0x80], R15 ;  /* 0x0000800f0c007986 */ /* 0x0001e8000c101904 */
[----:B------:R0:W-:Y:S04]  /*1700*/  STG.E desc[UR4][R12.64+0x100], R17 ;  /* 0x000100110c007986 */ /* 0x0001e8000c101904 */
[----:B------:R0:W-:Y:S02]  /*1710*/  STG.E desc[UR4][R12.64+0x180], R19 ;  /* 0x000180130c007986 */ /* 0x0001e4000c101904 */
.L_x_82:
[----:B------:R-:W-:Y:S05]  /*1720*/  BSYNC B0 ;  /* 0x0000000000007941 */ /* 0x000fea0003800000 */
.L_x_81:
        /* <DEDUP_REMOVED lines=14> */
[----:B------:R-:W-:Y:S01]  /*1810*/  IMAD R6, R8, UR7, RZ ;  /* 0x0000000708067c24 */ /* 0x000fe2000f8e02ff */
        /* <DEDUP_REMOVED lines=8> */
[--C-:B------:R-:W-:Y:S02]  /*18a0*/  IADD3 R4, P0, P1, R10, R5, R3.reuse ;  /* 0x000000050a047210 */ /* 0x100fe4000791e003 */
        /* <DEDUP_REMOVED lines=18> */
.L_x_84:
[----:B------:R-:W-:Y:S05]  /*19d0*/  BSYNC B0 ;  /* 0x0000000000007941 */ /* 0x000fea0003800000 */
.L_x_83:
[----:B------:R-:W-:Y:S01]  /*19e0*/  ULDC.64 UR10, c[0x0][0x2e8] ;  /* 0x0000ba00000a7ab9 */ /* 0x000fe20000000a00 */
[----:B------:R-:W-:Y:S01]  /*19f0*/  ULDC.64 UR8, c[0x0][0x2d8] ;  /* 0x0000b60000087ab9 */ /* 0x000fe20000000a00 */
[----:B------:R-:W-:Y:S01]  /*1a00*/  MOV R10, R12 ;  /* 0x0000000c000a7202 */ /* 0x000fe20000000f00 */
[----:B------:R-:W-:Y:S01]  /*1a10*/  IMAD R6, R41, UR8, RZ ;  /* 0x0000000829067c24 */ /* 0x000fe2000f8e02ff */
[----:B------:R-:W-:-:S03]  /*1a20*/  ISETP.NE.U32.AND P0, PT, RZ, UR10, PT ;  /* 0x0000000aff007c0c */ /* 0x000fc6000bf05070 */
[----:B0-----:R-:W-:Y:S01]  /*1a30*/  IMAD.WIDE.U32 R4, R7, UR8, R10 ;  /* 0x0000000807047c25 */ /* 0x001fe2000f8e000a */
[----:B------:R-:W-:-:S03]  /*1a40*/  ISETP.NE.AND.EX P0, PT, RZ, UR11, PT, P0 ;  /* 0x0000000bff007c0c */ /* 0x000fc6000bf05300 */
[----:B------:R-:W-:Y:S01]  /*1a50*/  IMAD R7, R7, UR9, R6 ;  /* 0x0000000907077c24 */ /* 0x000fe2000f8e0206 */
[----:B------:R-:W-:Y:S01]  /*1a60*/  ISETP.NE.OR P0, PT, R3, RZ, !P0 ;  /* 0x000000ff0300720c */ /* 0x000fe20004705670 */
[----:B------:R-:W-:Y:S02]  /*1a70*/  ULDC.64 UR8, c[0x0][0x2b8] ;  /* 0x0000ae0000087ab9 */ /* 0x000fe40000000a00 */
[----:B------:R-:W-:Y:S01]  /*1a80*/  IMAD.IADD R5, R5, 0x1, R7 ;  /* 0x0000000105057824 */ /* 0x000fe200078e0207 */
[----:B------:R-:W-:-:S04]  /*1a90*/  LEA R6, P1, R4, UR8, 0x2 ;  /* 0x0000000804067c11 */ /* 0x000fc8000f8210ff */
[----:B------:R-:W-:-:S05]  /*1aa0*/  LEA.HI.X R7, R4, UR9, R5, 0x2, P1 ;  /* 0x0000000904077c11 */ /* 0x000fca00088f1405 */
        /* <DEDUP_REMOVED lines=9> */
[----:B------:R-:W1:Y:S08]  /*1b40*/  LDC R3, c[0x0][0x2e0] ;  /* 0x0000b800ff037b82 */ /* 0x000e700000000800 */
[----:B0-----:R-:W0:Y:S08]  /*1b50*/  LDC R7, c[0x0][0x220] ;  /* 0x00008800ff077b82 */ /* 0x001e300000000800 */
[----:B------:R-:W2:Y:S01]  /*1b60*/  LDC.64 R4, c[0x0][0x2e8] ;  /* 0x0000ba00ff047b82 */ /* 0x000ea20000000a00 */
[----:B-1----:R-:W-:-:S04]  /*1b70*/  IMAD R0, R2, R3, R0 ;  /* 0x0000000302007224 */ /* 0x002fc800078e0200 */
[----:B0-----:R-:W-:-:S04]  /*1b80*/  IMAD R3, R0, R7, UR6 ;  /* 0x0000000600037e24 */ /* 0x001fc8000f8e0207 */
[----:B--2---:R-:W-:-:S05]  /*1b90*/  IMAD.WIDE R2, R3, 0x4, R4 ;  /* 0x0000000403027825 */ /* 0x004fca00078e0204 */
[----:B------:R-:W-:Y:S01]  /*1ba0*/  STG.E desc[UR4][R2.64], RZ ;  /* 0x000000ff02007986 */ /* 0x000fe2000c101904 */
[----:B------:R-:W-:Y:S05]  /*1bb0*/  EXIT ;  /* 0x000000000000794d */ /* 0x000fea0003800000 */
.L_x_85:
        /* <DEDUP_REMOVED lines=12> */
.L_x_139:


//--------------------- .nv.shared._ZN7cutlass13device_kernelIN5flash19enable_sm80_to_sm89INS1_16FlashAttnBwdSm80INS1_25CollectiveMainloopBwdSm80ILi2ELi2EN4cute5tupleIJNS5_1CILi64EEENS7_ILi128EEES8_EEENS_10bfloat16_tEfNS_4arch4Sm80ELb0ELb0ELb1ELb0ELb0ELb0ELb0ELb0ELi2ELi2ELi4ELi2ELb1EEENS1_21CollectiveEpilogueBwdISA_SB_SD_Li256ELb0ELb0ELi2EEENS1_19SingleTileSchedulerILb0ELb0ELb0ELi128EEEEEEEEEvNT_6ParamsE --------------------------
	.section	.nv.shared._ZN7cutlass13device_kernelIN5flash19enable_sm80_to_sm89INS1_16FlashAttnBwdSm80INS1_25CollectiveMainloopBwdSm80ILi2ELi2EN4cute5tupleIJNS5_1CILi64EEENS7_ILi128EEES8_EEENS_10bfloat16_tEfNS_4arch4Sm80ELb0ELb0ELb1ELb0ELb0ELb0ELb0ELb0ELi2ELi2ELi4ELi2ELb1EEENS1_21CollectiveEpilogueBwdISA_SB_SD_Li256ELb0ELb0ELi2EEENS1_19SingleTileSchedulerILb0ELb0ELb0ELi128EEEEEEEEEvNT_6ParamsE,"aw",@nobits
	.sectionflags	@""
	.align	16
	.zero		1024


//--------------------- .nv.shared.reserved.0     --------------------------
	.section	.nv.shared.reserved.0,"aw",@nobits
	.weak		__nv_reservedSMEM_offset_0_alias
	.size		__nv_reservedSMEM_offset_0_alias, 0, 0
	.other		__nv_reservedSMEM_offset_0_alias,@"STO_CUDA_RESERVED_SHARED STV_DEFAULT"
__nv_reservedSMEM_offset_0_alias:
	.zero		0


//--------------------- .nv.global                --------------------------
	.section	.nv.global,"aw",@nobits
.nv.global:
	.type		_ZN73_INTERNAL_24fd9406_37_flash_bwd_hdim64_bf16_softcap_sm80_cu_f3e6f9ee_28404cute1_E,@object
	.size		_ZN73_INTERNAL_24fd9406_37_flash_bwd_hdim64_bf16_softcap_sm80_cu_f3e6f9ee_28404cute1_E,(_ZN73_INTERNAL_24fd9406_37_flash_bwd_hdim64_bf16_softcap_sm80_cu_f3e6f9ee_28404cuda3std3__45__cpo6cbeginE - _ZN73_INTERNAL_24fd9406_37_flash_bwd_hdim64_bf16_softcap_sm80_cu_f3e6f9ee_28404cute1_E)
_ZN73_INTERNAL_24fd9406_37_flash_bwd_hdim64_bf16_softcap_sm80_cu_f3e6f9ee_28404cute1_E:
	.zero		1
	.type		_ZN73_INTERNAL_24fd9406_37_flash_bwd_hdim64_bf16_softcap_sm80_cu_f3e6f9ee_28404cuda3std3__45__cpo6cbeginE,@object
	.size		_ZN73_INTERNAL_24fd9406_37_flash_bwd_hdim64_bf16_softcap_sm80_cu_f3e6f9ee_28404cuda3std3__45__cpo6cbeginE,(_ZN73_INTERNAL_24fd9406_37_flash_bwd_hdim64_bf16_softcap_sm80_cu_f3e6f9ee_28404cuda3std3__48in_placeE - _ZN73_INTERNAL_24fd9406_37_flash_bwd_hdim64_bf16_softcap_sm80_cu_f3e6f9ee_28404cuda3std3__45__cpo6cbeginE)
_ZN73_INTERNAL_24fd9406_37_flash_bwd_hdim64_bf16_softcap_sm80_cu_f3e6f9ee_28404cuda3std3__45__cpo6cbeginE:
	.zero		1
	.type		_ZN73_INTERNAL_24fd9406_37_flash_bwd_hdim64_bf16_softcap_sm80_cu_f3e6f9ee_28404cuda3std3__48in_placeE,@object
	.size		_ZN73_INTERNAL_24fd9406_37_flash_bwd_hdim64_bf16_softcap_sm80_cu_f3e6f9ee_28404cuda3std3__48in_placeE,(_ZN73_INTERNAL_24fd9406_37_flash_bwd_hdim64_bf16_softcap_sm80_cu_f3e6f9ee_28404cuda3std6ranges3__45__cpo9iter_moveE - _ZN73_INTERNAL_24fd9406_37_flash_bwd_hdim64_bf16_softcap_sm80_cu_f3e6f9ee_28404cuda3std3__48in_placeE)
_ZN73_INTERNAL_24fd9406_37_flash_bwd_hdim64_bf16_softcap_sm80_cu_f3e6f9ee_28404cuda3std3__48in_placeE:
	.zero		1
	.type		_ZN73_INTERNAL_24fd9406_37_flash_bwd_hdim64_bf16_softcap_sm80_cu_f3e6f9ee_28404cuda3std6ranges3__45__cpo9iter_moveE,@object
	.size		_ZN73_INTERNAL_24fd9406_37_flash_bwd_hdim64_bf16_softcap_sm80_cu_f3e6f9ee_28404cuda3std6ranges3__45__cpo9iter_moveE,(_ZN73_INTERNAL_24fd9406_37_flash_bwd_hdim64_bf16_softcap_sm80_cu_f3e6f9ee_28404cuda3std3__45__cpo5beginE - _ZN73_INTERNAL_24fd9406_37_flash_bwd_hdim64_bf16_softcap_sm80_cu_f3e6f9ee_28404cuda3std6ranges3__45__cpo9iter_moveE)
_ZN73_INTERNAL_24fd9406_37_flash_bwd_hdim64_bf16_softcap_sm80_cu_f3e6f9ee_28404cuda3std6ranges3__45__cpo9iter_moveE:
	.zero		1
	.type		_ZN73_INTERNAL_24fd9406_37_flash_bwd_hdim64_bf16_softcap_sm80_cu_f3e6f9ee_28404cuda3std3__45__cpo5beginE,@object
	.size		_ZN73_INTERNAL_24fd9406_37_flash_bwd_hdim64_bf16_softcap_sm80_cu_f3e6f9ee_28404cuda3std3__45__cpo5beginE,(_ZN73_INTERNAL_24fd9406_37_flash_bwd_hdim64_bf16_softcap_sm80_cu_f3e6f9ee_28404cuda3std3__475_GLOBAL__N__24fd9406_37_flash_bwd_hdim64_bf16_softcap_sm80_cu_f3e6f9ee_28406ignoreE - _ZN73_INTERNAL_24fd9406_37_flash_bwd_hdim64_bf16_softcap_sm80_cu_f3e6f9ee_28404cuda3std3__45__cpo5beginE)
_ZN73_INTERNAL_24fd9406_37_flash_bwd_hdim64_bf16_softcap_sm80_cu_f3e6f9ee_28404cuda3std3__45__cpo5beginE:
	.zero		1
	.type		_ZN73_INTERNAL_24fd9406_37_flash_bwd_hdim64_bf16_softcap_sm80_cu_f3e6f9ee_28404cuda3std3__475_GLOBAL__N__24fd9406_37_flash_bwd_hdim64_bf16_softcap_sm80_cu_f3e6f9ee_28406ignoreE,@object
	.size		_ZN73_INTERNAL_24fd9406_37_flash_bwd_hdim64_bf16_softcap_sm80_cu_f3e6f9ee_28404cuda3std3__475_GLOBAL__N__24fd9406_37_flash_bwd_hdim64_bf16_softcap_sm80_cu_f3e6f9ee_28406ignoreE,(_ZN73_INTERNAL_24fd9406_37_flash_bwd_hdim64_bf16_softcap_sm80_cu_f3e6f9ee_28404cute7productE - _ZN73_INTERNAL_24fd9406_37_flash_bwd_hdim64_bf16_softcap_sm80_cu_f3e6f9ee_28404cuda3std3__475_GLOBAL__N__24fd9406_37_flash_bwd_hdim64_bf16_softcap_sm80_cu_f3e6f9ee_28406ignoreE)
_ZN73_INTERNAL_24fd9406_37_flash_bwd_hdim64_bf16_softcap_sm80_cu_f3e6f9ee_28404cuda3std3__475_GLOBAL__N__24fd9406_37_flash_bwd_hdim64_bf16_softcap_sm80_cu_f3e6f9ee_28406ignoreE:
	.zero		1
	.type		_ZN73_INTERNAL_24fd9406_37_flash_bwd_hdim64_bf16_softcap_sm80_cu_f3e6f9ee_28404cute7productE,@object
	.size		_ZN73_INTERNAL_24fd9406_37_flash_bwd_hdim64_bf16_softcap_sm80_cu_f3e6f9ee_28404cute7productE,(_ZN73_INTERNAL_24fd9406_37_flash_bwd_hdim64_bf16_softcap_sm80_cu_f3e6f9ee_28404cuda3std3__45__cpo3endE - _ZN73_INTERNAL_24fd9406_37_flash_bwd_hdim64_bf16_softcap_sm80_cu_f3e6f9ee_28404cute7productE)
_ZN73_INTERNAL_24fd9406_37_flash_bwd_hdim64_bf16_softcap_sm80_cu_f3e6f9ee_28404cute7productE:
	.zero		1
	.type		_ZN73_INTERNAL_24fd9406_37_flash_bwd_hdim64_bf16_softcap_sm80_cu_f3e6f9ee_28404cuda3std3__45__cpo3endE,@object
	.size		_ZN73_INTERNAL_24fd9406_37_flash_bwd_hdim64_bf16_softcap_sm80_cu_f3e6f9ee_28404cuda3std3__45__cpo3endE,(_ZN73_INTERNAL_24fd9406_37_flash_bwd_hdim64_bf16_softcap_sm80_cu_f3e6f9ee_28404cuda3std3__419piecewise_constructE - _ZN73_INTERNAL_24fd9406_37_flash_bwd_hdim64_bf16_softcap_sm80_cu_f3e6f9ee_28404cuda3std3__45__cpo3endE)
_ZN73_INTERNAL_24fd9406_37_flash_bwd_hdim64_bf16_softcap_sm80_cu_f3e6f9ee_28404cuda3std3__45__cpo3endE:
	.zero		1
	.type		_ZN73_INTERNAL_24fd9406_37_flash_bwd_hdim64_bf16_softcap_sm80_cu_f3e6f9ee_28404cuda3std3__419piecewise_constructE,@object
	.size		_ZN73_INTERNAL_24fd9406_37_flash_bwd_hdim64_bf16_softcap_sm80_cu_f3e6f9ee_28404cuda3std3__419piecewise_constructE,(_ZN73_INTERNAL_24fd9406_37_flash_bwd_hdim64_bf16_softcap_sm80_cu_f3e6f9ee_28404cuda3std3__45__cpo4cendE - _ZN73_INTERNAL_24fd9406_37_flash_bwd_hdim64_bf16_softcap_sm80_cu_f3e6f9ee_28404cuda3std3__419piecewise_constructE)
_ZN73_INTERNAL_24fd9406_37_flash_bwd_hdim64_bf16_softcap_sm80_cu_f3e6f9ee_28404cuda3std3__419piecewise_constructE:
	.zero		1
	.type		_ZN73_INTERNAL_24fd9406_37_flash_bwd_hdim64_bf16_softcap_sm80_cu_f3e6f9ee_28404cuda3std3__45__cpo4cendE,@object
	.size		_ZN73_INTERNAL_24fd9406_37_flash_bwd_hdim64_bf16_softcap_sm80_cu_f3e6f9ee_28404cuda3std3__45__cpo4cendE,(_ZN73_INTERNAL_24fd9406_37_flash_bwd_hdim64_bf16_softcap_sm80_cu_f3e6f9ee_28404cuda3std6ranges3__45__cpo4swapE - _ZN73_INTERNAL_24fd9406_37_flash_bwd_hdim64_bf16_softcap_sm80_cu_f3e6f9ee_28404cuda3std3__45__cpo4cendE)
_ZN73_INTERNAL_24fd9406_37_flash_bwd_hdim64_bf16_softcap_sm80_cu_f3e6f9ee_28404cuda3std3__45__cpo4cendE:
	.zero		1
	.type		_ZN73_INTERNAL_24fd9406_37_flash_bwd_hdim64_bf16_softcap_sm80_cu_f3e6f9ee_28404cuda3std6ranges3__45__cpo4swapE,@object
	.size		_ZN73_INTERNAL_24fd9406_37_flash_bwd_hdim64_bf16_softcap_sm80_cu_f3e6f9ee_28404cuda3std6ranges3__45__cpo4swapE,(.L_7 - _ZN73_INTERNAL_24fd9406_37_flash_bwd_hdim64_bf16_softcap_sm80_cu_f3e6f9ee_28404cuda3std6ranges3__45__cpo4swapE)
_ZN73_INTERNAL_24fd9406_37_flash_bwd_hdim64_bf16_softcap_sm80_cu_f3e6f9ee_28404cuda3std6ranges3__45__cpo4swapE:
	.zero		1
.L_7:


//--------------------- .nv.shared._ZN7cutlass13device_kernelIN5flash19enable_sm80_to_sm89INS1_16FlashAttnBwdSm80INS1_25CollectiveMainloopBwdSm80ILi2ELi2EN4cute5tupleIJNS5_1CILi64EEENS7_ILi128EEES8_EEENS_10bfloat16_tEfNS_4arch4Sm80ELb0ELb0ELb1ELb0ELb1ELb0ELb0ELb0ELi2ELi2ELi4ELi2ELb1EEENS1_21CollectiveEpilogueBwdISA_SB_SD_Li256ELb0ELb0ELi2EEENS1_19SingleTileSchedulerILb0ELb0ELb0ELi128EEEEEEEEEvNT_6ParamsE --------------------------
	.section	.nv.shared._ZN7cutlass13device_kernelIN5flash19enable_sm80_to_sm89INS1_16FlashAttnBwdSm80INS1_25CollectiveMainloopBwdSm80ILi2ELi2EN4cute5tupleIJNS5_1CILi64EEENS7_ILi128EEES8_EEENS_10bfloat16_tEfNS_4arch4Sm80ELb0ELb0ELb1ELb0ELb1ELb0ELb0ELb0ELi2ELi2ELi4ELi2ELb1EEENS1_21CollectiveEpilogueBwdISA_SB_SD_Li256ELb0ELb0ELi2EEENS1_19SingleTileSchedulerILb0ELb0ELb0ELi128EEEEEEEEEvNT_6ParamsE,"aw",@nobits
	.sectionflags	@""
	.align	16
	.zero		1024


//--------------------- .nv.shared._ZN7cutlass13device_kernelIN5flash19enable_sm80_to_sm89INS1_16FlashAttnBwdSm80INS1_25CollectiveMainloopBwdSm80ILi2ELi2EN4cute5tupleIJNS5_1CILi64EEENS7_ILi128EEES8_EEENS_10bfloat16_tEfNS_4arch4Sm80ELb0ELb0ELb1ELb0ELb0ELb0ELb0ELb0ELi2ELi2ELi4ELi2ELb1EEENS1_24CollectiveEpilogueBwdGQAISA_fSD_Li256ELb0ELb0EEENS1_19SingleTileSchedulerILb0ELb0ELb0ELi128EEEEEEEEEvNT_6ParamsE --------------------------
	.section	.nv.shared._ZN7cutlass13device_kernelIN5flash19enable_sm80_to_sm89INS1_16FlashAttnBwdSm80INS1_25CollectiveMainloopBwdSm80ILi2ELi2EN4cute5tupleIJNS5_1CILi64EEENS7_ILi128EEES8_EEENS_10bfloat16_tEfNS_4arch4Sm80ELb0ELb0ELb1ELb0ELb0ELb0ELb0ELb0ELi2ELi2ELi4ELi2ELb1EEENS1_24CollectiveEpilogueBwdGQAISA_fSD_Li256ELb0ELb0EEENS1_19SingleTileSchedulerILb0ELb0ELb0ELi128EEEEEEEEEvNT_6ParamsE,"aw",@nobits
	.sectionflags	@""
	.align	16
	.zero		1024


//--------------------- .nv.shared._ZN7cutlass13device_kernelIN5flash19enable_sm80_to_sm89INS1_16FlashAttnBwdSm80INS1_25CollectiveMainloopBwdSm80ILi2ELi2EN4cute5tupleIJNS5_1CILi64EEENS7_ILi128EEES8_EEENS_10bfloat16_tEfNS_4arch4Sm80ELb0ELb0ELb1ELb0ELb1ELb0ELb0ELb0ELi2ELi2ELi4ELi2ELb1EEENS1_24CollectiveEpilogueBwdGQAISA_fSD_Li256ELb0ELb1EEENS1_19SingleTileSchedulerILb0ELb0ELb0ELi128EEEEEEEEEvNT_6ParamsE --------------------------
	.section	.nv.shared._ZN7cutlass13device_kernelIN5flash19enable_sm80_to_sm89INS1_16FlashAttnBwdSm80INS1_25CollectiveMainloopBwdSm80ILi2ELi2EN4cute5tupleIJNS5_1CILi64EEENS7_ILi128EEES8_EEENS_10bfloat16_tEfNS_4arch4Sm80ELb0ELb0ELb1ELb0ELb1ELb0ELb0ELb0ELi2ELi2ELi4ELi2ELb1EEENS1_24CollectiveEpilogueBwdGQAISA_fSD_Li256ELb0ELb1EEENS1_19SingleTileSchedulerILb0ELb0ELb0ELi128EEEEEEEEEvNT_6ParamsE,"aw",@nobits
	.sectionflags	@""
	.align	16
	.zero		1024


//--------------------- .nv.shared._ZN7cutlass13device_kernelIN5flash19enable_sm80_to_sm89INS1_16FlashAttnBwdSm80INS1_25CollectiveMainloopBwdSm80ILi2ELi2EN4cute5tupleIJNS5_1CILi64EEENS7_ILi128EEES8_EEENS_10bfloat16_tEfNS_4arch4Sm80ELb0ELb0ELb1ELb1ELb0ELb0ELb0ELb0ELi2ELi2ELi4ELi2ELb1EEENS1_21CollectiveEpilogueBwdISA_SB_SD_Li256ELb1ELb0ELi2EEENS1_19SingleTileSchedulerILb1ELb0ELb0ELi128EEEEEEEEEvNT_6ParamsE --------------------------
	.section	.nv.shared._ZN7cutlass13device_kernelIN5flash19enable_sm80_to_sm89INS1_16FlashAttnBwdSm80INS1_25CollectiveMainloopBwdSm80ILi2ELi2EN4cute5tupleIJNS5_1CILi64EEENS7_ILi128EEES8_EEENS_10bfloat16_tEfNS_4arch4Sm80ELb0ELb0ELb1ELb1ELb0ELb0ELb0ELb0ELi2ELi2ELi4ELi2ELb1EEENS1_21CollectiveEpilogueBwdISA_SB_SD_Li256ELb1ELb0ELi2EEENS1_19SingleTileSchedulerILb1ELb0ELb0ELi128EEEEEEEEEvNT_6ParamsE,"aw",@nobits
	.sectionflags	@""
	.align	16
	.zero		1024


//--------------------- .nv.shared._ZN7cutlass13device_kernelIN5flash19enable_sm80_to_sm89INS1_16FlashAttnBwdSm80INS1_25CollectiveMainloopBwdSm80ILi2ELi2EN4cute5tupleIJNS5_1CILi64EEENS7_ILi128EEES8_EEENS_10bfloat16_tEfNS_4arch4Sm80ELb0ELb0ELb1ELb1ELb1ELb0ELb0ELb0ELi2ELi2ELi4ELi2ELb1EEENS1_21CollectiveEpilogueBwdISA_SB_SD_Li256ELb1ELb0ELi2EEENS1_19SingleTileSchedulerILb1ELb0ELb0ELi128EEEEEEEEEvNT_6ParamsE --------------------------
	.section	.nv.shared._ZN7cutlass13device_kernelIN5flash19enable_sm80_to_sm89INS1_16FlashAttnBwdSm80INS1_25CollectiveMainloopBwdSm80ILi2ELi2EN4cute5tupleIJNS5_1CILi64EEENS7_ILi128EEES8_EEENS_10bfloat16_tEfNS_4arch4Sm80ELb0ELb0ELb1ELb1ELb1ELb0ELb0ELb0ELi2ELi2ELi4ELi2ELb1EEENS1_21CollectiveEpilogueBwdISA_SB_SD_Li256ELb1ELb0ELi2EEENS1_19SingleTileSchedulerILb1ELb0ELb0ELi128EEEEEEEEEvNT_6ParamsE,"aw",@nobits
	.sectionflags	@""
	.align	16
	.zero		1024


//--------------------- .nv.shared._ZN7cutlass13device_kernelIN5flash19enable_sm80_to_sm89INS1_16FlashAttnBwdSm80INS1_25CollectiveMainloopBwdSm80ILi2ELi2EN4cute5tupleIJNS5_1CILi64EEENS7_ILi128EEES8_EEENS_10bfloat16_tEfNS_4arch4Sm80ELb0ELb0ELb1ELb1ELb0ELb0ELb0ELb0ELi2ELi2ELi4ELi2ELb1EEENS1_24CollectiveEpilogueBwdGQAISA_fSD_Li256ELb1ELb0EEENS1_19SingleTileSchedulerILb1ELb0ELb0ELi128EEEEEEEEEvNT_6ParamsE --------------------------
	.section	.nv.shared._ZN7cutlass13device_kernelIN5flash19enable_sm80_to_sm89INS1_16FlashAttnBwdSm80INS1_25CollectiveMainloopBwdSm80ILi2ELi2EN4cute5tupleIJNS5_1CILi64EEENS7_ILi128EEES8_EEENS_10bfloat16_tEfNS_4arch4Sm80ELb0ELb0ELb1ELb1ELb0ELb0ELb0ELb0ELi2ELi2ELi4ELi2ELb1EEENS1_24CollectiveEpilogueBwdGQAISA_fSD_Li256ELb1ELb0EEENS1_19SingleTileSchedulerILb1ELb0ELb0ELi128EEEEEEEEEvNT_6ParamsE,"aw",@nobits
	.sectionflags	@""
	.align	16
	.zero		1024


//--------------------- .nv.shared._ZN7cutlass13device_kernelIN5flash19enable_sm80_to_sm89INS1_16FlashAttnBwdSm80INS1_25CollectiveMainloopBwdSm80ILi2ELi2EN4cute5tupleIJNS5_1CILi64EEENS7_ILi128EEES8_EEENS_10bfloat16_tEfNS_4arch4Sm80ELb0ELb0ELb1ELb1ELb1ELb0ELb0ELb0ELi2ELi2ELi4ELi2ELb1EEENS1_24CollectiveEpilogueBwdGQAISA_fSD_Li256ELb1ELb1EEENS1_19SingleTileSchedulerILb1ELb0ELb0ELi128EEEEEEEEEvNT_6ParamsE --------------------------
	.section	.nv.shared._ZN7cutlass13device_kernelIN5flash19enable_sm80_to_sm89INS1_16FlashAttnBwdSm80INS1_25CollectiveMainloopBwdSm80ILi2ELi2EN4cute5tupleIJNS5_1CILi64EEENS7_ILi128EEES8_EEENS_10bfloat16_tEfNS_4arch4Sm80ELb0ELb0ELb1ELb1ELb1ELb0ELb0ELb0ELi2ELi2ELi4ELi2ELb1EEENS1_24CollectiveEpilogueBwdGQAISA_fSD_Li256ELb1ELb1EEENS1_19SingleTileSchedulerILb1ELb0ELb0ELi128EEEEEEEEEvNT_6ParamsE,"aw",@nobits
	.sectionflags	@""
	.align	16
	.zero		1024


//--------------------- .nv.shared._ZN7cutlass13device_kernelIN5flash19enable_sm80_to_sm89INS1_16FlashAttnBwdSm80INS1_25CollectiveMainloopBwdSm80ILi2ELi2EN4cute5tupleIJNS5_1CILi64EEENS7_ILi128EEES8_EEENS_10bfloat16_tEfNS_4arch4Sm80ELb0ELb1ELb1ELb0ELb0ELb0ELb0ELb0ELi2ELi2ELi4ELi2ELb1EEENS1_21CollectiveEpilogueBwdISA_SB_SD_Li256ELb0ELb0ELi2EEENS1_19SingleTileSchedulerILb0ELb0ELb0ELi128EEEEEEEEEvNT_6ParamsE --------------------------
	.section	.nv.shared._ZN7cutlass13device_kernelIN5flash19enable_sm80_to_sm89INS1_16FlashAttnBwdSm80INS1_25CollectiveMainloopBwdSm80ILi2ELi2EN4cute5tupleIJNS5_1CILi64EEENS7_ILi128EEES8_EEENS_10bfloat16_tEfNS_4arch4Sm80ELb0ELb1ELb1ELb0ELb0ELb0ELb0ELb0ELi2ELi2ELi4ELi2ELb1EEENS1_21CollectiveEpilogueBwdISA_SB_SD_Li256ELb0ELb0ELi2EEENS1_19SingleTileSchedulerILb0ELb0ELb0ELi128EEEEEEEEEvNT_6ParamsE,"aw",@nobits
	.sectionflags	@""
	.align	16
	.zero		1024


//--------------------- .nv.shared._ZN7cutlass13device_kernelIN5flash19enable_sm80_to_sm89INS1_16FlashAttnBwdSm80INS1_25CollectiveMainloopBwdSm80ILi2ELi2EN4cute5tupleIJNS5_1CILi64EEENS7_ILi128EEES8_EEENS_10bfloat16_tEfNS_4arch4Sm80ELb0ELb1ELb1ELb0ELb1ELb0ELb0ELb0ELi2ELi2ELi4ELi2ELb1EEENS1_21CollectiveEpilogueBwdISA_SB_SD_Li256ELb0ELb0ELi2EEENS1_19SingleTileSchedulerILb0ELb0ELb0ELi128EEEEEEEEEvNT_6ParamsE --------------------------
	.section	.nv.shared._ZN7cutlass13device_kernelIN5flash19enable_sm80_to_sm89INS1_16FlashAttnBwdSm80INS1_25CollectiveMainloopBwdSm80ILi2ELi2EN4cute5tupleIJNS5_1CILi64EEENS7_ILi128EEES8_EEENS_10bfloat16_tEfNS_4arch4Sm80ELb0ELb1ELb1ELb0ELb1ELb0ELb0ELb0ELi2ELi2ELi4ELi2ELb1EEENS1_21CollectiveEpilogueBwdISA_SB_SD_Li256ELb0ELb0ELi2EEENS1_19SingleTileSchedulerILb0ELb0ELb0ELi128EEEEEEEEEvNT_6ParamsE,"aw",@nobits
	.sectionflags	@""
	.align	16
	.zero		1024


//--------------------- .nv.shared._ZN7cutlass13device_kernelIN5flash19enable_sm80_to_sm89INS1_16FlashAttnBwdSm80INS1_25CollectiveMainloopBwdSm80ILi2ELi2EN4cute5tupleIJNS5_1CILi64EEENS7_ILi128EEES8_EEENS_10bfloat16_tEfNS_4arch4Sm80ELb0ELb1ELb1ELb0ELb0ELb0ELb0ELb0ELi2ELi2ELi4ELi2ELb1EEENS1_24CollectiveEpilogueBwdGQAISA_fSD_Li256ELb0ELb0EEENS1_19SingleTileSchedulerILb0ELb0ELb0ELi128EEEEEEEEEvNT_6ParamsE --------------------------
	.section	.nv.shared._ZN7cutlass13device_kernelIN5flash19enable_sm80_to_sm89INS1_16FlashAttnBwdSm80INS1_25CollectiveMainloopBwdSm80ILi2ELi2EN4cute5tupleIJNS5_1CILi64EEENS7_ILi128EEES8_EEENS_10bfloat16_tEfNS_4arch4Sm80ELb0ELb1ELb1ELb0ELb0ELb0ELb0ELb0ELi2ELi2ELi4ELi2ELb1EEENS1_24CollectiveEpilogueBwdGQAISA_fSD_Li256ELb0ELb0EEENS1_19SingleTileSchedulerILb0ELb0ELb0ELi128EEEEEEEEEvNT_6ParamsE,"aw",@nobits
	.sectionflags	@""
	.align	16
	.zero		1024


//--------------------- .nv.shared._ZN7cutlass13device_kernelIN5flash19enable_sm80_to_sm89INS1_16FlashAttnBwdSm80INS1_25CollectiveMainloopBwdSm80ILi2ELi2EN4cute5tupleIJNS5_1CILi64EEENS7_ILi128EEES8_EEENS_10bfloat16_tEfNS_4arch4Sm80ELb0ELb1ELb1ELb0ELb1ELb0ELb0ELb0ELi2ELi2ELi4ELi2ELb1EEENS1_24CollectiveEpilogueBwdGQAISA_fSD_Li256ELb0ELb1EEENS1_19SingleTileSchedulerILb0ELb0ELb0ELi128EEEEEEEEEvNT_6ParamsE --------------------------
	.section	.nv.shared._ZN7cutlass13device_kernelIN5flash19enable_sm80_to_sm89INS1_16FlashAttnBwdSm80INS1_25CollectiveMainloopBwdSm80ILi2ELi2EN4cute5tupleIJNS5_1CILi64EEENS7_ILi128EEES8_EEENS_10bfloat16_tEfNS_4arch4Sm80ELb0ELb1ELb1ELb0ELb1ELb0ELb0ELb0ELi2ELi2ELi4ELi2ELb1EEENS1_24CollectiveEpilogueBwdGQAISA_fSD_Li256ELb0ELb1EEENS1_19SingleTileSchedulerILb0ELb0ELb0ELi128EEEEEEEEEvNT_6ParamsE,"aw",@nobits
	.sectionflags	@""
	.align	16
	.zero		1024


//--------------------- .nv.shared._ZN7cutlass13device_kernelIN5flash19enable_sm80_to_sm89INS1_16FlashAttnBwdSm80INS1_25CollectiveMainloopBwdSm80ILi2ELi2EN4cute5tupleIJNS5_1CILi64EEENS7_ILi128EEES8_EEENS_10bfloat16_tEfNS_4arch4Sm80ELb0ELb1ELb1ELb1ELb0ELb0ELb0ELb0ELi2ELi2ELi4ELi2ELb1EEENS1_21CollectiveEpilogueBwdISA_SB_SD_Li256ELb1ELb0ELi2EEENS1_19SingleTileSchedulerILb1ELb0ELb0ELi128EEEEEEEEEvNT_6ParamsE --------------------------
	.section	.nv.shared._ZN7cutlass13device_kernelIN5flash19enable_sm80_to_sm89INS1_16FlashAttnBwdSm80INS1_25CollectiveMainloopBwdSm80ILi2ELi2EN4cute5tupleIJNS5_1CILi64EEENS7_ILi128EEES8_EEENS_10bfloat16_tEfNS_4arch4Sm80ELb0ELb1ELb1ELb1ELb0ELb0ELb0ELb0ELi2ELi2ELi4ELi2ELb1EEENS1_21CollectiveEpilogueBwdISA_SB_SD_Li256ELb1ELb0ELi2EEENS1_19SingleTileSchedulerILb1ELb0ELb0ELi128EEEEEEEEEvNT_6ParamsE,"aw",@nobits
	.sectionflags	@""
	.align	16
	.zero		1024


//--------------------- .nv.shared._ZN7cutlass13device_kernelIN5flash19enable_sm80_to_sm89INS1_16FlashAttnBwdSm80INS1_25CollectiveMainloopBwdSm80ILi2ELi2EN4cute5tupleIJNS5_1CILi64EEENS7_ILi128EEES8_EEENS_10bfloat16_tEfNS_4arch4Sm80ELb0ELb1ELb1ELb1ELb1ELb0ELb0ELb0ELi2ELi2ELi4ELi2ELb1EEENS1_21CollectiveEpilogueBwdISA_SB_SD_Li256ELb1ELb0ELi2EEENS1_19SingleTileSchedulerILb1ELb0ELb0ELi128EEEEEEEEEvNT_6ParamsE --------------------------
	.section	.nv.shared._ZN7cutlass13device_kernelIN5flash19enable_sm80_to_sm89INS1_16FlashAttnBwdSm80INS1_25CollectiveMainloopBwdSm80ILi2ELi2EN4cute5tupleIJNS5_1CILi64EEENS7_ILi128EEES8_EEENS_10bfloat16_tEfNS_4arch4Sm80ELb0ELb1ELb1ELb1ELb1ELb0ELb0ELb0ELi2ELi2ELi4ELi2ELb1EEENS1_21CollectiveEpilogueBwdISA_SB_SD_Li256ELb1ELb0ELi2EEENS1_19SingleTileSchedulerILb1ELb0ELb0ELi128EEEEEEEEEvNT_6ParamsE,"aw",@nobits
	.sectionflags	@""
	.align	16
	.zero		1024


//--------------------- .nv.shared._ZN7cutlass13device_kernelIN5flash19enable_sm80_to_sm89INS1_16FlashAttnBwdSm80INS1_25CollectiveMainloopBwdSm80ILi2ELi2EN4cute5tupleIJNS5_1CILi64EEENS7_ILi128EEES8_EEENS_10bfloat16_tEfNS_4arch4Sm80ELb0ELb1ELb1ELb1ELb0ELb0ELb0ELb0ELi2ELi2ELi4ELi2ELb1EEENS1_24CollectiveEpilogueBwdGQAISA_fSD_Li256ELb1ELb0EEENS1_19SingleTileSchedulerILb1ELb0ELb0ELi128EEEEEEEEEvNT_6ParamsE --------------------------
	.section	.nv.shared._ZN7cutlass13device_kernelIN5flash19enable_sm80_to_sm89INS1_16FlashAttnBwdSm80INS1_25CollectiveMainloopBwdSm80ILi2ELi2EN4cute5tupleIJNS5_1CILi64EEENS7_ILi128EEES8_EEENS_10bfloat16_tEfNS_4arch4Sm80ELb0ELb1ELb1ELb1ELb0ELb0ELb0ELb0ELi2ELi2ELi4ELi2ELb1EEENS1_24CollectiveEpilogueBwdGQAISA_fSD_Li256ELb1ELb0EEENS1_19SingleTileSchedulerILb1ELb0ELb0ELi128EEEEEEEEEvNT_6ParamsE,"aw",@nobits
	.sectionflags	@""
	.align	16
	.zero		1024


//--------------------- .nv.shared._ZN7cutlass13device_kernelIN5flash19enable_sm80_to_sm89INS1_16FlashAttnBwdSm80INS1_25CollectiveMainloopBwdSm80ILi2ELi2EN4cute5tupleIJNS5_1CILi64EEENS7_ILi128EEES8_EEENS_10bfloat16_tEfNS_4arch4Sm80ELb0ELb1ELb1ELb1ELb1ELb0ELb0ELb0ELi2ELi2ELi4ELi2ELb1EEENS1_24CollectiveEpilogueBwdGQAISA_fSD_Li256ELb1ELb1EEENS1_19SingleTileSchedulerILb1ELb0ELb0ELi128EEEEEEEEEvNT_6ParamsE --------------------------
	.section	.nv.shared._ZN7cutlass13device_kernelIN5flash19enable_sm80_to_sm89INS1_16FlashAttnBwdSm80INS1_25CollectiveMainloopBwdSm80ILi2ELi2EN4cute5tupleIJNS5_1CILi64EEENS7_ILi128EEES8_EEENS_10bfloat16_tEfNS_4arch4Sm80ELb0ELb1ELb1ELb1ELb1ELb0ELb0ELb0ELi2ELi2ELi4ELi2ELb1EEENS1_24CollectiveEpilogueBwdGQAISA_fSD_Li256ELb1ELb1EEENS1_19SingleTileSchedulerILb1ELb0ELb0ELi128EEEEEEEEEvNT_6ParamsE,"aw",@nobits
	.sectionflags	@""
	.align	16
	.zero		1024


//--------------------- .nv.shared._ZN7cutlass13device_kernelIN5flash19enable_sm80_to_sm89INS1_16FlashAttnBwdSm80INS1_25CollectiveMainloopBwdSm80ILi2ELi2EN4cute5tupleIJNS5_1CILi64EEENS7_ILi128EEES8_EEENS_10bfloat16_tEfNS_4arch4Sm80ELb1ELb0ELb1ELb0ELb0ELb0ELb0ELb0ELi2ELi2ELi4ELi2ELb1EEENS1_21CollectiveEpilogueBwdISA_SB_SD_Li256ELb0ELb0ELi2EEENS1_25SingleTileBwdLPTSchedulerILb0ELi128ELb0EEEEEEEEEvNT_6ParamsE --------------------------
	.section	.nv.shared._ZN7cutlass13device_kernelIN5flash19enable_sm80_to_sm89INS1_16FlashAttnBwdSm80INS1_25CollectiveMainloopBwdSm80ILi2ELi2EN4cute5tupleIJNS5_1CILi64EEENS7_ILi128EEES8_EEENS_10bfloat16_tEfNS_4arch4Sm80ELb1ELb0ELb1ELb0ELb0ELb0ELb0ELb0ELi2ELi2ELi4ELi2ELb1EEENS1_21CollectiveEpilogueBwdISA_SB_SD_Li256ELb0ELb0ELi2EEENS1_25SingleTileBwdLPTSchedulerILb0ELi128ELb0EEEEEEEEEvNT_6ParamsE,"aw",@nobits
	.sectionflags	@""
	.align	16
	.zero		1024


//--------------------- .nv.shared._ZN7cutlass13device_kernelIN5flash19enable_sm80_to_sm89INS1_16FlashAttnBwdSm80INS1_25CollectiveMainloopBwdSm80ILi2ELi2EN4cute5tupleIJNS5_1CILi64EEENS7_ILi128EEES8_EEENS_10bfloat16_tEfNS_4arch4Sm80ELb1ELb0ELb1ELb0ELb1ELb0ELb0ELb0ELi2ELi2ELi4ELi2ELb1EEENS1_21CollectiveEpilogueBwdISA_SB_SD_Li256ELb0ELb0ELi2EEENS1_25SingleTileBwdLPTSchedulerILb0ELi128ELb1EEEEEEEEEvNT_6ParamsE --------------------------
	.section	.nv.shared._ZN7cutlass13device_kernelIN5flash19enable_sm80_to_sm89INS1_16FlashAttnBwdSm80INS1_25CollectiveMainloopBwdSm80ILi2ELi2EN4cute5tupleIJNS5_1CILi64EEENS7_ILi128EEES8_EEENS_10bfloat16_tEfNS_4arch4Sm80ELb1ELb0ELb1ELb0ELb1ELb0ELb0ELb0ELi2ELi2ELi4ELi2ELb1EEENS1_21CollectiveEpilogueBwdISA_SB_SD_Li256ELb0ELb0ELi2EEENS1_25SingleTileBwdLPTSchedulerILb0ELi128ELb1EEEEEEEEEvNT_6ParamsE,"aw",@nobits
	.sectionflags	@""
	.align	16
	.zero		1024


//--------------------- .nv.shared._ZN7cutlass13device_kernelIN5flash19enable_sm80_to_sm89INS1_16FlashAttnBwdSm80INS1_25CollectiveMainloopBwdSm80ILi2ELi2EN4cute5tupleIJNS5_1CILi64EEENS7_ILi128EEES8_EEENS_10bfloat16_tEfNS_4arch4Sm80ELb1ELb0ELb1ELb0ELb0ELb0ELb0ELb0ELi2ELi2ELi4ELi2ELb1EEENS1_24CollectiveEpilogueBwdGQAISA_fSD_Li256ELb0ELb0EEENS1_25SingleTileBwdLPTSchedulerILb0ELi128ELb0EEEEEEEEEvNT_6ParamsE --------------------------
	.section	.nv.shared._ZN7cutlass13device_kernelIN5flash19enable_sm80_to_sm89INS1_16FlashAttnBwdSm80INS1_25CollectiveMainloopBwdSm80ILi2ELi2EN4cute5tupleIJNS5_1CILi64EEENS7_ILi128EEES8_EEENS_10bfloat16_tEfNS_4arch4Sm80ELb1ELb0ELb1ELb0ELb0ELb0ELb0ELb0ELi2ELi2ELi4ELi2ELb1EEENS1_24CollectiveEpilogueBwdGQAISA_fSD_Li256ELb0ELb0EEENS1_25SingleTileBwdLPTSchedulerILb0ELi128ELb0EEEEEEEEEvNT_6ParamsE,"aw",@nobits
	.sectionflags	@""
	.align	16
	.zero		1024


//--------------------- .nv.shared._ZN7cutlass13device_kernelIN5flash19enable_sm80_to_sm89INS1_16FlashAttnBwdSm80INS1_25CollectiveMainloopBwdSm80ILi2ELi2EN4cute5tupleIJNS5_1CILi64EEENS7_ILi128EEES8_EEENS_10bfloat16_tEfNS_4arch4Sm80ELb1ELb0ELb1ELb0ELb1ELb0ELb0ELb0ELi2ELi2ELi4ELi2ELb1EEENS1_24CollectiveEpilogueBwdGQAISA_fSD_Li256ELb0ELb1EEENS1_25SingleTileBwdLPTSchedulerILb0ELi128ELb1EEEEEEEEEvNT_6ParamsE --------------------------
	.section	.nv.shared._ZN7cutlass13device_kernelIN5flash19enable_sm80_to_sm89INS1_16FlashAttnBwdSm80INS1_25CollectiveMainloopBwdSm80ILi2ELi2EN4cute5tupleIJNS5_1CILi64EEENS7_ILi128EEES8_EEENS_10bfloat16_tEfNS_4arch4Sm80ELb1ELb0ELb1ELb0ELb1ELb0ELb0ELb0ELi2ELi2ELi4ELi2ELb1EEENS1_24CollectiveEpilogueBwdGQAISA_fSD_Li256ELb0ELb1EEENS1_25SingleTileBwdLPTSchedulerILb0ELi128ELb1EEEEEEEEEvNT_6ParamsE,"aw",@nobits
	.sectionflags	@""
	.align	16
	.zero		1024


//--------------------- .nv.shared._ZN7cutlass13device_kernelIN5flash22FlashAttnBwdPreprocessIN4cute5tupleIJNS3_1CILi64EEES6_EEENS_10bfloat16_tEfNS_4arch4Sm80ELb1ELb0EEEEEvNT_6ParamsE --------------------------
	.section	.nv.shared._ZN7cutlass13device_kernelIN5flash22FlashAttnBwdPreprocessIN4cute5tupleIJNS3_1CILi64EEES6_EEENS_10bfloat16_tEfNS_4arch4Sm80ELb1ELb0EEEEEvNT_6ParamsE,"aw",@nobits
	.sectionflags	@""
	.align	16
	.zero		1024


//--------------------- .nv.shared._ZN7cutlass13device_kernelIN5flash19enable_sm80_to_sm89INS1_16FlashAttnBwdSm80INS1_25CollectiveMainloopBwdSm80ILi2ELi2EN4cute5tupleIJNS5_1CILi64EEENS7_ILi128EEES8_EEENS_10bfloat16_tEfNS_4arch4Sm80ELb1ELb0ELb1ELb1ELb0ELb0ELb0ELb0ELi2ELi2ELi4ELi2ELb1EEENS1_21CollectiveEpilogueBwdISA_SB_SD_Li256ELb1ELb0ELi2EEENS1_25SingleTileBwdLPTSchedulerILb1ELi128ELb0EEEEEEEEEvNT_6ParamsE --------------------------
	.section	.nv.shared._ZN7cutlass13device_kernelIN5flash19enable_sm80_to_sm89INS1_16FlashAttnBwdSm80INS1_25CollectiveMainloopBwdSm80ILi2ELi2EN4cute5tupleIJNS5_1CILi64EEENS7_ILi128EEES8_EEENS_10bfloat16_tEfNS_4arch4Sm80ELb1ELb0ELb1ELb1ELb0ELb0ELb0ELb0ELi2ELi2ELi4ELi2ELb1EEENS1_21CollectiveEpilogueBwdISA_SB_SD_Li256ELb1ELb0ELi2EEENS1_25SingleTileBwdLPTSchedulerILb1ELi128ELb0EEEEEEEEEvNT_6ParamsE,"aw",@nobits
	.sectionflags	@""
	.align	16
	.zero		1024


//--------------------- .nv.shared._ZN7cutlass13device_kernelIN5flash19enable_sm80_to_sm89INS1_16FlashAttnBwdSm80INS1_25CollectiveMainloopBwdSm80ILi2ELi2EN4cute5tupleIJNS5_1CILi64EEENS7_ILi128EEES8_EEENS_10bfloat16_tEfNS_4arch4Sm80ELb1ELb0ELb1ELb1ELb1ELb0ELb0ELb0ELi2ELi2ELi4ELi2ELb1EEENS1_21CollectiveEpilogueBwdISA_SB_SD_Li256ELb1ELb0ELi2EEENS1_25SingleTileBwdLPTSchedulerILb1ELi128ELb1EEEEEEEEEvNT_6ParamsE --------------------------
	.section	.nv.shared._ZN7cutlass13device_kernelIN5flash19enable_sm80_to_sm89INS1_16FlashAttnBwdSm80INS1_25CollectiveMainloopBwdSm80ILi2ELi2EN4cute5tupleIJNS5_1CILi64EEENS7_ILi128EEES8_EEENS_10bfloat16_tEfNS_4arch4Sm80ELb1ELb0ELb1ELb1ELb1ELb0ELb0ELb0ELi2ELi2ELi4ELi2ELb1EEENS1_21CollectiveEpilogueBwdISA_SB_SD_Li256ELb1ELb0ELi2EEENS1_25SingleTileBwdLPTSchedulerILb1ELi128ELb1EEEEEEEEEvNT_6ParamsE,"aw",@nobits
	.sectionflags	@""
	.align	16
	.zero		1024


//--------------------- .nv.shared._ZN7cutlass13device_kernelIN5flash19enable_sm80_to_sm89INS1_16FlashAttnBwdSm80INS1_25CollectiveMainloopBwdSm80ILi2ELi2EN4cute5tupleIJNS5_1CILi64EEENS7_ILi128EEES8_EEENS_10bfloat16_tEfNS_4arch4Sm80ELb1ELb0ELb1ELb1ELb0ELb0ELb0ELb0ELi2ELi2ELi4ELi2ELb1EEENS1_24CollectiveEpilogueBwdGQAISA_fSD_Li256ELb1ELb0EEENS1_25SingleTileBwdLPTSchedulerILb1ELi128ELb0EEEEEEEEEvNT_6ParamsE --------------------------
	.section	.nv.shared._ZN7cutlass13device_kernelIN5flash19enable_sm80_to_sm89INS1_16FlashAttnBwdSm80INS1_25CollectiveMainloopBwdSm80ILi2ELi2EN4cute5tupleIJNS5_1CILi64EEENS7_ILi128EEES8_EEENS_10bfloat16_tEfNS_4arch4Sm80ELb1ELb0ELb1ELb1ELb0ELb0ELb0ELb0ELi2ELi2ELi4ELi2ELb1EEENS1_24CollectiveEpilogueBwdGQAISA_fSD_Li256ELb1ELb0EEENS1_25SingleTileBwdLPTSchedulerILb1ELi128ELb0EEEEEEEEEvNT_6ParamsE,"aw",@nobits
	.sectionflags	@""
	.align	16
	.zero		1024


//--------------------- .nv.shared._ZN7cutlass13device_kernelIN5flash32FlashAttnBwdPostprocessConvertdQIN4cute5tupleIJNS3_1CILi64EEES6_EEENS_10bfloat16_tEfNS_4arch4Sm80ELi256ENS3_8TiledMMAINS3_8MMA_AtomIJNS3_30SM80_16x8x16_F32BF16BF16F32_TNEEEENS3_6LayoutINS4_IJNS5_ILi2EEENS5_ILi4EEENS5_ILi1EEEEEENS4_IJSI_SG_NS5_ILi0EEEEEEEENS4_IJNS5_ILi32EEES6_NS5_ILi16EEEEEEEELb0EEEEEvNT_6ParamsE --------------------------
	.section	.nv.shared._ZN7cutlass13device_kernelIN5flash32FlashAttnBwdPostprocessConvertdQIN4cute5tupleIJNS3_1CILi64EEES6_EEENS_10bfloat16_tEfNS_4arch4Sm80ELi256ENS3_8TiledMMAINS3_8MMA_AtomIJNS3_30SM80_16x8x16_F32BF16BF16F32_TNEEEENS3_6LayoutINS4_IJNS5_ILi2EEENS5_ILi4EEENS5_ILi1EEEEEENS4_IJSI_SG_NS5_ILi0EEEEEEEENS4_IJNS5_ILi32EEES6_NS5_ILi16EEEEEEEELb0EEEEEvNT_6ParamsE,"aw",@nobits
	.sectionflags	@""
	.align	16
	.zero		1024


//--------------------- .nv.shared._ZN7cutlass13device_kernelIN5flash19enable_sm80_to_sm89INS1_16FlashAttnBwdSm80INS1_25CollectiveMainloopBwdSm80ILi2ELi2EN4cute5tupleIJNS5_1CILi64EEENS7_ILi128EEES8_EEENS_10bfloat16_tEfNS_4arch4Sm80ELb1ELb0ELb1ELb1ELb1ELb0ELb0ELb0ELi2ELi2ELi4ELi2ELb1EEENS1_24CollectiveEpilogueBwdGQAISA_fSD_Li256ELb1ELb1EEENS1_25SingleTileBwdLPTSchedulerILb1ELi128ELb1EEEEEEEEEvNT_6ParamsE --------------------------
	.section	.nv.shared._ZN7cutlass13device_kernelIN5flash19enable_sm80_to_sm89INS1_16FlashAttnBwdSm80INS1_25CollectiveMainloopBwdSm80ILi2ELi2EN4cute5tupleIJNS5_1CILi64EEENS7_ILi128EEES8_EEENS_10bfloat16_tEfNS_4arch4Sm80ELb1ELb0ELb1ELb1ELb1ELb0ELb0ELb0ELi2ELi2ELi4ELi2ELb1EEENS1_24CollectiveEpilogueBwdGQAISA_fSD_Li256ELb1ELb1EEENS1_25SingleTileBwdLPTSchedulerILb1ELi128ELb1EEEEEEEEEvNT_6ParamsE,"aw",@nobits
	.sectionflags	@""
	.align	16
	.zero		1024


//--------------------- .nv.shared._ZN7cutlass13device_kernelIN5flash22FlashAttnBwdPreprocessIN4cute5tupleIJNS3_1CILi64EEES6_EEENS_10bfloat16_tEfNS_4arch4Sm80ELb1ELb1EEEEEvNT_6ParamsE --------------------------
	.section	.nv.shared._ZN7cutlass13device_kernelIN5flash22FlashAttnBwdPreprocessIN4cute5tupleIJNS3_1CILi64EEES6_EEENS_10bfloat16_tEfNS_4arch4Sm80ELb1ELb1EEEEEvNT_6ParamsE,"aw",@nobits
	.sectionflags	@""
	.align	16
	.zero		1024


//--------------------- .nv.shared._ZN7cutlass13device_kernelIN5flash19enable_sm80_to_sm89INS1_16FlashAttnBwdSm80INS1_25CollectiveMainloopBwdSm80ILi2ELi2EN4cute5tupleIJNS5_1CILi128EEES8_NS7_ILi64EEEEEENS_10bfloat16_tEfNS_4arch4Sm80ELb0ELb0ELb1ELb0ELb0ELb0ELb0ELb0ELi2ELi4ELi4ELi4ELb0EEENS1_21CollectiveEpilogueBwdISA_SB_SD_Li256ELb0ELb0ELi2EEENS1_19SingleTileSchedulerILb0ELb0ELb0ELi128EEEEEEEEEvNT_6ParamsE --------------------------
	.section	.nv.shared._ZN7cutlass13device_kernelIN5flash19enable_sm80_to_sm89INS1_16FlashAttnBwdSm80INS1_25CollectiveMainloopBwdSm80ILi2ELi2EN4cute5tupleIJNS5_1CILi128EEES8_NS7_ILi64EEEEEENS_10bfloat16_tEfNS_4arch4Sm80ELb0ELb0ELb1ELb0ELb0ELb0ELb0ELb0ELi2ELi4ELi4ELi4ELb0EEENS1_21CollectiveEpilogueBwdISA_SB_SD_Li256ELb0ELb0ELi2EEENS1_19SingleTileSchedulerILb0ELb0ELb0ELi128EEEEEEEEEvNT_6ParamsE,"aw",@nobits
	.sectionflags	@""
	.align	16
	.zero		1024


//--------------------- .nv.shared._ZN7cutlass13device_kernelIN5flash19enable_sm80_to_sm89INS1_16FlashAttnBwdSm80INS1_25CollectiveMainloopBwdSm80ILi2ELi2EN4cute5tupleIJNS5_1CILi128EEES8_NS7_ILi64EEEEEENS_10bfloat16_tEfNS_4arch4Sm80ELb0ELb0ELb1ELb0ELb1ELb0ELb0ELb0ELi2ELi4ELi4ELi4ELb0EEENS1_21CollectiveEpilogueBwdISA_SB_SD_Li256ELb0ELb0ELi2EEENS1_19SingleTileSchedulerILb0ELb0ELb0ELi128EEEEEEEEEvNT_6ParamsE --------------------------
	.section	.nv.shared._ZN7cutlass13device_kernelIN5flash19enable_sm80_to_sm89INS1_16FlashAttnBwdSm80INS1_25CollectiveMainloopBwdSm80ILi2ELi2EN4cute5tupleIJNS5_1CILi128EEES8_NS7_ILi64EEEEEENS_10bfloat16_tEfNS_4arch4Sm80ELb0ELb0ELb1ELb0ELb1ELb0ELb0ELb0ELi2ELi4ELi4ELi4ELb0EEENS1_21CollectiveEpilogueBwdISA_SB_SD_Li256ELb0ELb0ELi2EEENS1_19SingleTileSchedulerILb0ELb0ELb0ELi128EEEEEEEEEvNT_6ParamsE,"aw",@nobits
	.sectionflags	@""
	.align	16
	.zero		1024


//--------------------- .nv.shared._ZN7cutlass13device_kernelIN5flash19enable_sm80_to_sm89INS1_16FlashAttnBwdSm80INS1_25CollectiveMainloopBwdSm80ILi2ELi2EN4cute5tupleIJNS5_1CILi128EEES8_NS7_ILi64EEEEEENS_10bfloat16_tEfNS_4arch4Sm80ELb0ELb0ELb1ELb0ELb0ELb0ELb0ELb0ELi2ELi4ELi4ELi4ELb0EEENS1_24CollectiveEpilogueBwdGQAISA_fSD_Li256ELb0ELb0EEENS1_19SingleTileSchedulerILb0ELb0ELb0ELi128EEEEEEEEEvNT_6ParamsE --------------------------
	.section	.nv.shared._ZN7cutlass13device_kernelIN5flash19enable_sm80_to_sm89INS1_16FlashAttnBwdSm80INS1_25CollectiveMainloopBwdSm80ILi2ELi2EN4cute5tupleIJNS5_1CILi128EEES8_NS7_ILi64EEEEEENS_10bfloat16_tEfNS_4arch4Sm80ELb0ELb0ELb1ELb0ELb0ELb0ELb0ELb0ELi2ELi4ELi4ELi4ELb0EEENS1_24CollectiveEpilogueBwdGQAISA_fSD_Li256ELb0ELb0EEENS1_19SingleTileSchedulerILb0ELb0ELb0ELi128EEEEEEEEEvNT_6ParamsE,"aw",@nobits
	.sectionflags	@""
	.align	16
	.zero		1024


//--------------------- .nv.shared._ZN7cutlass13device_kernelIN5flash19enable_sm80_to_sm89INS1_16FlashAttnBwdSm80INS1_25CollectiveMainloopBwdSm80ILi2ELi2EN4cute5tupleIJNS5_1CILi128EEES8_NS7_ILi64EEEEEENS_10bfloat16_tEfNS_4arch4Sm80ELb0ELb0ELb1ELb0ELb1ELb0ELb0ELb0ELi2ELi4ELi4ELi4ELb0EEENS1_24CollectiveEpilogueBwdGQAISA_fSD_Li256ELb0ELb1EEENS1_19SingleTileSchedulerILb0ELb0ELb0ELi128EEEEEEEEEvNT_6ParamsE --------------------------
	.section	.nv.shared._ZN7cutlass13device_kernelIN5flash19enable_sm80_to_sm89INS1_16FlashAttnBwdSm80INS1_25CollectiveMainloopBwdSm80ILi2ELi2EN4cute5tupleIJNS5_1CILi128EEES8_NS7_ILi64EEEEEENS_10bfloat16_tEfNS_4arch4Sm80ELb0ELb0ELb1ELb0ELb1ELb0ELb0ELb0ELi2ELi4ELi4ELi4ELb0EEENS1_24CollectiveEpilogueBwdGQAISA_fSD_Li256ELb0ELb1EEENS1_19SingleTileSchedulerILb0ELb0ELb0ELi128EEEEEEEEEvNT_6ParamsE,"aw",@nobits
	.sectionflags	@""
	.align	16
	.zero		1024


//--------------------- .nv.shared._ZN7cutlass13device_kernelIN5flash19enable_sm80_to_sm89INS1_16FlashAttnBwdSm80INS1_25CollectiveMainloopBwdSm80ILi2ELi2EN4cute5tupleIJNS5_1CILi128EEES8_NS7_ILi64EEEEEENS_10bfloat16_tEfNS_4arch4Sm80ELb0ELb0ELb1ELb1ELb0ELb0ELb0ELb0ELi2ELi4ELi4ELi4ELb0EEENS1_21CollectiveEpilogueBwdISA_SB_SD_Li256ELb1ELb0ELi2EEENS1_19SingleTileSchedulerILb1ELb0ELb0ELi128EEEEEEEEEvNT_6ParamsE --------------------------
	.section	.nv.shared._ZN7cutlass13device_kernelIN5flash19enable_sm80_to_sm89INS1_16FlashAttnBwdSm80INS1_25CollectiveMainloopBwdSm80ILi2ELi2EN4cute5tupleIJNS5_1CILi128EEES8_NS7_ILi64EEEEEENS_10bfloat16_tEfNS_4arch4Sm80ELb0ELb0ELb1ELb1ELb0ELb0ELb0ELb0ELi2ELi4ELi4ELi4ELb0EEENS1_21CollectiveEpilogueBwdISA_SB_SD_Li256ELb1ELb0ELi2EEENS1_19SingleTileSchedulerILb1ELb0ELb0ELi128EEEEEEEEEvNT_6ParamsE,"aw",@nobits
	.sectionflags	@""
	.align	16
	.zero		1024


//--------------------- .nv.shared._ZN7cutlass13device_kernelIN5flash19enable_sm80_to_sm89INS1_16FlashAttnBwdSm80INS1_25CollectiveMainloopBwdSm80ILi2ELi2EN4cute5tupleIJNS5_1CILi128EEES8_NS7_ILi64EEEEEENS_10bfloat16_tEfNS_4arch4Sm80ELb0ELb0ELb1ELb1ELb1ELb0ELb0ELb0ELi2ELi4ELi4ELi4ELb0EEENS1_21CollectiveEpilogueBwdISA_SB_SD_Li256ELb1ELb0ELi2EEENS1_19SingleTileSchedulerILb1ELb0ELb0ELi128EEEEEEEEEvNT_6ParamsE --------------------------
	.section	.nv.shared._ZN7cutlass13device_kernelIN5flash19enable_sm80_to_sm89INS1_16FlashAttnBwdSm80INS1_25CollectiveMainloopBwdSm80ILi2ELi2EN4cute5tupleIJNS5_1CILi128EEES8_NS7_ILi64EEEEEENS_10bfloat16_tEfNS_4arch4Sm80ELb0ELb0ELb1ELb1ELb1ELb0ELb0ELb0ELi2ELi4ELi4ELi4ELb0EEENS1_21CollectiveEpilogueBwdISA_SB_SD_Li256ELb1ELb0ELi2EEENS1_19SingleTileSchedulerILb1ELb0ELb0ELi128EEEEEEEEEvNT_6ParamsE,"aw",@nobits
	.sectionflags	@""
	.align	16
	.zero		1024


//--------------------- .nv.shared._ZN7cutlass13device_kernelIN5flash19enable_sm80_to_sm89INS1_16FlashAttnBwdSm80INS1_25CollectiveMainloopBwdSm80ILi2ELi2EN4cute5tupleIJNS5_1CILi128EEES8_NS7_ILi64EEEEEENS_10bfloat16_tEfNS_4arch4Sm80ELb0ELb0ELb1ELb1ELb0ELb0ELb0ELb0ELi2ELi4ELi4ELi4ELb0EEENS1_24CollectiveEpilogueBwdGQAISA_fSD_Li256ELb1ELb0EEENS1_19SingleTileSchedulerILb1ELb0ELb0ELi128EEEEEEEEEvNT_6ParamsE --------------------------
	.section	.nv.shared._ZN7cutlass13device_kernelIN5flash19enable_sm80_to_sm89INS1_16FlashAttnBwdSm80INS1_25CollectiveMainloopBwdSm80ILi2ELi2EN4cute5tupleIJNS5_1CILi128EEES8_NS7_ILi64EEEEEENS_10bfloat16_tEfNS_4arch4Sm80ELb0ELb0ELb1ELb1ELb0ELb0ELb0ELb0ELi2ELi4ELi4ELi4ELb0EEENS1_24CollectiveEpilogueBwdGQAISA_fSD_Li256ELb1ELb0EEENS1_19SingleTileSchedulerILb1ELb0ELb0ELi128EEEEEEEEEvNT_6ParamsE,"aw",@nobits
	.sectionflags	@""
	.align	16
	.zero		1024


//--------------------- .nv.shared._ZN7cutlass13device_kernelIN5flash19enable_sm80_to_sm89INS1_16FlashAttnBwdSm80INS1_25CollectiveMainloopBwdSm80ILi2ELi2EN4cute5tupleIJNS5_1CILi128EEES8_NS7_ILi64EEEEEENS_10bfloat16_tEfNS_4arch4Sm80ELb0ELb0ELb1ELb1ELb1ELb0ELb0ELb0ELi2ELi4ELi4ELi4ELb0EEENS1_24CollectiveEpilogueBwdGQAISA_fSD_Li256ELb1ELb1EEENS1_19SingleTileSchedulerILb1ELb0ELb0ELi128EEEEEEEEEvNT_6ParamsE --------------------------
	.section	.nv.shared._ZN7cutlass13device_kernelIN5flash19enable_sm80_to_sm89INS1_16FlashAttnBwdSm80INS1_25CollectiveMainloopBwdSm80ILi2ELi2EN4cute5tupleIJNS5_1CILi128EEES8_NS7_ILi64EEEEEENS_10bfloat16_tEfNS_4arch4Sm80ELb0ELb0ELb1ELb1ELb1ELb0ELb0ELb0ELi2ELi4ELi4ELi4ELb0EEENS1_24CollectiveEpilogueBwdGQAISA_fSD_Li256ELb1ELb1EEENS1_19SingleTileSchedulerILb1ELb0ELb0ELi128EEEEEEEEEvNT_6ParamsE,"aw",@nobits
	.sectionflags	@""
	.align	16
	.zero		1024


//--------------------- .nv.shared._ZN7cutlass13device_kernelIN5flash19enable_sm80_to_sm89INS1_16FlashAttnBwdSm80INS1_25CollectiveMainloopBwdSm80ILi2ELi2EN4cute5tupleIJNS5_1CILi128EEES8_NS7_ILi64EEEEEENS_10bfloat16_tEfNS_4arch4Sm80ELb0ELb1ELb1ELb0ELb0ELb0ELb0ELb0ELi2ELi4ELi4ELi4ELb0EEENS1_21CollectiveEpilogueBwdISA_SB_SD_Li256ELb0ELb0ELi2EEENS1_19SingleTileSchedulerILb0ELb0ELb0ELi128EEEEEEEEEvNT_6ParamsE --------------------------
	.section	.nv.shared._ZN7cutlass13device_kernelIN5flash19enable_sm80_to_sm89INS1_16FlashAttnBwdSm80INS1_25CollectiveMainloopBwdSm80ILi2ELi2EN4cute5tupleIJNS5_1CILi128EEES8_NS7_ILi64EEEEEENS_10bfloat16_tEfNS_4arch4Sm80ELb0ELb1ELb1ELb0ELb0ELb0ELb0ELb0ELi2ELi4ELi4ELi4ELb0EEENS1_21CollectiveEpilogueBwdISA_SB_SD_Li256ELb0ELb0ELi2EEENS1_19SingleTileSchedulerILb0ELb0ELb0ELi128EEEEEEEEEvNT_6ParamsE,"aw",@nobits
	.sectionflags	@""
	.align	16
	.zero		1024


//--------------------- .nv.shared._ZN7cutlass13device_kernelIN5flash19enable_sm80_to_sm89INS1_16FlashAttnBwdSm80INS1_25CollectiveMainloopBwdSm80ILi2ELi2EN4cute5tupleIJNS5_1CILi128EEES8_NS7_ILi64EEEEEENS_10bfloat16_tEfNS_4arch4Sm80ELb0ELb1ELb1ELb0ELb1ELb0ELb0ELb0ELi2ELi4ELi4ELi4ELb0EEENS1_21CollectiveEpilogueBwdISA_SB_SD_Li256ELb0ELb0ELi2EEENS1_19SingleTileSchedulerILb0ELb0ELb0ELi128EEEEEEEEEvNT_6ParamsE --------------------------
	.section	.nv.shared._ZN7cutlass13device_kernelIN5flash19enable_sm80_to_sm89INS1_16FlashAttnBwdSm80INS1_25CollectiveMainloopBwdSm80ILi2ELi2EN4cute5tupleIJNS5_1CILi128EEES8_NS7_ILi64EEEEEENS_10bfloat16_tEfNS_4arch4Sm80ELb0ELb1ELb1ELb0ELb1ELb0ELb0ELb0ELi2ELi4ELi4ELi4ELb0EEENS1_21CollectiveEpilogueBwdISA_SB_SD_Li256ELb0ELb0ELi2EEENS1_19SingleTileSchedulerILb0ELb0ELb0ELi128EEEEEEEEEvNT_6ParamsE,"aw",@nobits
	.sectionflags	@""
	.align	16
	.zero		1024


//--------------------- .nv.shared._ZN7cutlass13device_kernelIN5flash19enable_sm80_to_sm89INS1_16FlashAttnBwdSm80INS1_25CollectiveMainloopBwdSm80ILi2ELi2EN4cute5tupleIJNS5_1CILi128EEES8_NS7_ILi64EEEEEENS_10bfloat16_tEfNS_4arch4Sm80ELb0ELb1ELb1ELb0ELb0ELb0ELb0ELb0ELi2ELi4ELi4ELi4ELb0EEENS1_24CollectiveEpilogueBwdGQAISA_fSD_Li256ELb0ELb0EEENS1_19SingleTileSchedulerILb0ELb0ELb0ELi128EEEEEEEEEvNT_6ParamsE --------------------------
	.section	.nv.shared._ZN7cutlass13device_kernelIN5flash19enable_sm80_to_sm89INS1_16FlashAttnBwdSm80INS1_25CollectiveMainloopBwdSm80ILi2ELi2EN4cute5tupleIJNS5_1CILi128EEES8_NS7_ILi64EEEEEENS_10bfloat16_tEfNS_4arch4Sm80ELb0ELb1ELb1ELb0ELb0ELb0ELb0ELb0ELi2ELi4ELi4ELi4ELb0EEENS1_24CollectiveEpilogueBwdGQAISA_fSD_Li256ELb0ELb0EEENS1_19SingleTileSchedulerILb0ELb0ELb0ELi128EEEEEEEEEvNT_6ParamsE,"aw",@nobits
	.sectionflags	@""
	.align	16
	.zero		1024


//--------------------- .nv.shared._ZN7cutlass13device_kernelIN5flash19enable_sm80_to_sm89INS1_16FlashAttnBwdSm80INS1_25CollectiveMainloopBwdSm80ILi2ELi2EN4cute5tupleIJNS5_1CILi128EEES8_NS7_ILi64EEEEEENS_10bfloat16_tEfNS_4arch4Sm80ELb0ELb1ELb1ELb0ELb1ELb0ELb0ELb0ELi2ELi4ELi4ELi4ELb0EEENS1_24CollectiveEpilogueBwdGQAISA_fSD_Li256ELb0ELb1EEENS1_19SingleTileSchedulerILb0ELb0ELb0ELi128EEEEEEEEEvNT_6ParamsE --------------------------
	.section	.nv.shared._ZN7cutlass13device_kernelIN5flash19enable_sm80_to_sm89INS1_16FlashAttnBwdSm80INS1_25CollectiveMainloopBwdSm80ILi2ELi2EN4cute5tupleIJNS5_1CILi128EEES8_NS7_ILi64EEEEEENS_10bfloat16_tEfNS_4arch4Sm80ELb0ELb1ELb1ELb0ELb1ELb0ELb0ELb0ELi2ELi4ELi4ELi4ELb0EEENS1_24CollectiveEpilogueBwdGQAISA_fSD_Li256ELb0ELb1EEENS1_19SingleTileSchedulerILb0ELb0ELb0ELi128EEEEEEEEEvNT_6ParamsE,"aw",@nobits
	.sectionflags	@""
	.align	16
	.zero		1024


//--------------------- .nv.shared._ZN7cutlass13device_kernelIN5flash19enable_sm80_to_sm89INS1_16FlashAttnBwdSm80INS1_25CollectiveMainloopBwdSm80ILi2ELi2EN4cute5tupleIJNS5_1CILi128EEES8_NS7_ILi64EEEEEENS_10bfloat16_tEfNS_4arch4Sm80ELb0ELb1ELb1ELb1ELb0ELb0ELb0ELb0ELi2ELi4ELi4ELi4ELb0EEENS1_21CollectiveEpilogueBwdISA_SB_SD_Li256ELb1ELb0ELi2EEENS1_19SingleTileSchedulerILb1ELb0ELb0ELi128EEEEEEEEEvNT_6ParamsE --------------------------
	.section	.nv.shared._ZN7cutlass13device_kernelIN5flash19enable_sm80_to_sm89INS1_16FlashAttnBwdSm80INS1_25CollectiveMainloopBwdSm80ILi2ELi2EN4cute5tupleIJNS5_1CILi128EEES8_NS7_ILi64EEEEEENS_10bfloat16_tEfNS_4arch4Sm80ELb0ELb1ELb1ELb1ELb0ELb0ELb0ELb0ELi2ELi4ELi4ELi4ELb0EEENS1_21CollectiveEpilogueBwdISA_SB_SD_Li256ELb1ELb0ELi2EEENS1_19SingleTileSchedulerILb1ELb0ELb0ELi128EEEEEEEEEvNT_6ParamsE,"aw",@nobits
	.sectionflags	@""
	.align	16
	.zero		1024


//--------------------- .nv.shared._ZN7cutlass13device_kernelIN5flash19enable_sm80_to_sm89INS1_16FlashAttnBwdSm80INS1_25CollectiveMainloopBwdSm80ILi2ELi2EN4cute5tupleIJNS5_1CILi128EEES8_NS7_ILi64EEEEEENS_10bfloat16_tEfNS_4arch4Sm80ELb0ELb1ELb1ELb1ELb1ELb0ELb0ELb0ELi2ELi4ELi4ELi4ELb0EEENS1_21CollectiveEpilogueBwdISA_SB_SD_Li256ELb1ELb0ELi2EEENS1_19SingleTileSchedulerILb1ELb0ELb0ELi128EEEEEEEEEvNT_6ParamsE --------------------------
	.section	.nv.shared._ZN7cutlass13device_kernelIN5flash19enable_sm80_to_sm89INS1_16FlashAttnBwdSm80INS1_25CollectiveMainloopBwdSm80ILi2ELi2EN4cute5tupleIJNS5_1CILi128EEES8_NS7_ILi64EEEEEENS_10bfloat16_tEfNS_4arch4Sm80ELb0ELb1ELb1ELb1ELb1ELb0ELb0ELb0ELi2ELi4ELi4ELi4ELb0EEENS1_21CollectiveEpilogueBwdISA_SB_SD_Li256ELb1ELb0ELi2EEENS1_19SingleTileSchedulerILb1ELb0ELb0ELi128EEEEEEEEEvNT_6ParamsE,"aw",@nobits
	.sectionflags	@""
	.align	16
	.zero		1024


//--------------------- .nv.shared._ZN7cutlass13device_kernelIN5flash19enable_sm80_to_sm89INS1_16FlashAttnBwdSm80INS1_25CollectiveMainloopBwdSm80ILi2ELi2EN4cute5tupleIJNS5_1CILi128EEES8_NS7_ILi64EEEEEENS_10bfloat16_tEfNS_4arch4Sm80ELb0ELb1ELb1ELb1ELb0ELb0ELb0ELb0ELi2ELi4ELi4ELi4ELb0EEENS1_24CollectiveEpilogueBwdGQAISA_fSD_Li256ELb1ELb0EEENS1_19SingleTileSchedulerILb1ELb0ELb0ELi128EEEEEEEEEvNT_6ParamsE --------------------------
	.section	.nv.shared._ZN7cutlass13device_kernelIN5flash19enable_sm80_to_sm89INS1_16FlashAttnBwdSm80INS1_25CollectiveMainloopBwdSm80ILi2ELi2EN4cute5tupleIJNS5_1CILi128EEES8_NS7_ILi64EEEEEENS_10bfloat16_tEfNS_4arch4Sm80ELb0ELb1ELb1ELb1ELb0ELb0ELb0ELb0ELi2ELi4ELi4ELi4ELb0EEENS1_24CollectiveEpilogueBwdGQAISA_fSD_Li256ELb1ELb0EEENS1_19SingleTileSchedulerILb1ELb0ELb0ELi128EEEEEEEEEvNT_6ParamsE,"aw",@nobits
	.sectionflags	@""
	.align	16
	.zero		1024


//--------------------- .nv.shared._ZN7cutlass13device_kernelIN5flash19enable_sm80_to_sm89INS1_16FlashAttnBwdSm80INS1_25CollectiveMainloopBwdSm80ILi2ELi2EN4cute5tupleIJNS5_1CILi128EEES8_NS7_ILi64EEEEEENS_10bfloat16_tEfNS_4arch4Sm80ELb0ELb1ELb1ELb1ELb1ELb0ELb0ELb0ELi2ELi4ELi4ELi4ELb0EEENS1_24CollectiveEpilogueBwdGQAISA_fSD_Li256ELb1ELb1EEENS1_19SingleTileSchedulerILb1ELb0ELb0ELi128EEEEEEEEEvNT_6ParamsE --------------------------
	.section	.nv.shared._ZN7cutlass13device_kernelIN5flash19enable_sm80_to_sm89INS1_16FlashAttnBwdSm80INS1_25CollectiveMainloopBwdSm80ILi2ELi2EN4cute5tupleIJNS5_1CILi128EEES8_NS7_ILi64EEEEEENS_10bfloat16_tEfNS_4arch4Sm80ELb0ELb1ELb1ELb1ELb1ELb0ELb0ELb0ELi2ELi4ELi4ELi4ELb0EEENS1_24CollectiveEpilogueBwdGQAISA_fSD_Li256ELb1ELb1EEENS1_19SingleTileSchedulerILb1ELb0ELb0ELi128EEEEEEEEEvNT_6ParamsE,"aw",@nobits
	.sectionflags	@""
	.align	16
	.zero		1024


//--------------------- .nv.shared._ZN7cutlass13device_kernelIN5flash19enable_sm80_to_sm89INS1_16FlashAttnBwdSm80INS1_25CollectiveMainloopBwdSm80ILi2ELi2EN4cute5tupleIJNS5_1CILi128EEES8_NS7_ILi64EEEEEENS_10bfloat16_tEfNS_4arch4Sm80ELb1ELb0ELb1ELb0ELb0ELb0ELb0ELb0ELi2ELi4ELi4ELi4ELb0EEENS1_21CollectiveEpilogueBwdISA_SB_SD_Li256ELb0ELb0ELi2EEENS1_25SingleTileBwdLPTSchedulerILb0ELi128ELb0EEEEEEEEEvNT_6ParamsE --------------------------
	.section	.nv.shared._ZN7cutlass13device_kernelIN5flash19enable_sm80_to_sm89INS1_16FlashAttnBwdSm80INS1_25CollectiveMainloopBwdSm80ILi2ELi2EN4cute5tupleIJNS5_1CILi128EEES8_NS7_ILi64EEEEEENS_10bfloat16_tEfNS_4arch4Sm80ELb1ELb0ELb1ELb0ELb0ELb0ELb0ELb0ELi2ELi4ELi4ELi4ELb0EEENS1_21CollectiveEpilogueBwdISA_SB_SD_Li256ELb0ELb0ELi2EEENS1_25SingleTileBwdLPTSchedulerILb0ELi128ELb0EEEEEEEEEvNT_6ParamsE,"aw",@nobits
	.sectionflags	@""
	.align	16
	.zero		1024


//--------------------- .nv.shared._ZN7cutlass13device_kernelIN5flash19enable_sm80_to_sm89INS1_16FlashAttnBwdSm80INS1_25CollectiveMainloopBwdSm80ILi2ELi2EN4cute5tupleIJNS5_1CILi128EEES8_NS7_ILi64EEEEEENS_10bfloat16_tEfNS_4arch4Sm80ELb1ELb0ELb1ELb0ELb1ELb0ELb0ELb0ELi2ELi4ELi4ELi4ELb0EEENS1_21CollectiveEpilogueBwdISA_SB_SD_Li256ELb0ELb0ELi2EEENS1_25SingleTileBwdLPTSchedulerILb0ELi128ELb1EEEEEEEEEvNT_6ParamsE --------------------------
	.section	.nv.shared._ZN7cutlass13device_kernelIN5flash19enable_sm80_to_sm89INS1_16FlashAttnBwdSm80INS1_25CollectiveMainloopBwdSm80ILi2ELi2EN4cute5tupleIJNS5_1CILi128EEES8_NS7_ILi64EEEEEENS_10bfloat16_tEfNS_4arch4Sm80ELb1ELb0ELb1ELb0ELb1ELb0ELb0ELb0ELi2ELi4ELi4ELi4ELb0EEENS1_21CollectiveEpilogueBwdISA_SB_SD_Li256ELb0ELb0ELi2EEENS1_25SingleTileBwdLPTSchedulerILb0ELi128ELb1EEEEEEEEEvNT_6ParamsE,"aw",@nobits
	.sectionflags	@""
	.align	16
	.zero		1024


//--------------------- .nv.shared._ZN7cutlass13device_kernelIN5flash19enable_sm80_to_sm89INS1_16FlashAttnBwdSm80INS1_25CollectiveMainloopBwdSm80ILi2ELi2EN4cute5tupleIJNS5_1CILi128EEES8_NS7_ILi64EEEEEENS_10bfloat16_tEfNS_4arch4Sm80ELb1ELb0ELb1ELb0ELb0ELb0ELb0ELb0ELi2ELi4ELi4ELi4ELb0EEENS1_24CollectiveEpilogueBwdGQAISA_fSD_Li256ELb0ELb0EEENS1_25SingleTileBwdLPTSchedulerILb0ELi128ELb0EEEEEEEEEvNT_6ParamsE --------------------------
	.section	.nv.shared._ZN7cutlass13device_kernelIN5flash19enable_sm80_to_sm89INS1_16FlashAttnBwdSm80INS1_25CollectiveMainloopBwdSm80ILi2ELi2EN4cute5tupleIJNS5_1CILi128EEES8_NS7_ILi64EEEEEENS_10bfloat16_tEfNS_4arch4Sm80ELb1ELb0ELb1ELb0ELb0ELb0ELb0ELb0ELi2ELi4ELi4ELi4ELb0EEENS1_24CollectiveEpilogueBwdGQAISA_fSD_Li256ELb0ELb0EEENS1_25SingleTileBwdLPTSchedulerILb0ELi128ELb0EEEEEEEEEvNT_6ParamsE,"aw",@nobits
	.sectionflags	@""
	.align	16
	.zero		1024


//--------------------- .nv.shared._ZN7cutlass13device_kernelIN5flash19enable_sm80_to_sm89INS1_16FlashAttnBwdSm80INS1_25CollectiveMainloopBwdSm80ILi2ELi2EN4cute5tupleIJNS5_1CILi128EEES8_NS7_ILi64EEEEEENS_10bfloat16_tEfNS_4arch4Sm80ELb1ELb0ELb1ELb0ELb1ELb0ELb0ELb0ELi2ELi4ELi4ELi4ELb0EEENS1_24CollectiveEpilogueBwdGQAISA_fSD_Li256ELb0ELb1EEENS1_25SingleTileBwdLPTSchedulerILb0ELi128ELb1EEEEEEEEEvNT_6ParamsE --------------------------
	.section	.nv.shared._ZN7cutlass13device_kernelIN5flash19enable_sm80_to_sm89INS1_16FlashAttnBwdSm80INS1_25CollectiveMainloopBwdSm80ILi2ELi2EN4cute5tupleIJNS5_1CILi128EEES8_NS7_ILi64EEEEEENS_10bfloat16_tEfNS_4arch4Sm80ELb1ELb0ELb1ELb0ELb1ELb0ELb0ELb0ELi2ELi4ELi4ELi4ELb0EEENS1_24CollectiveEpilogueBwdGQAISA_fSD_Li256ELb0ELb1EEENS1_25SingleTileBwdLPTSchedulerILb0ELi128ELb1EEEEEEEEEvNT_6ParamsE,"aw",@nobits
	.sectionflags	@""
	.align	16
	.zero		1024


//--------------------- .nv.shared._ZN7cutlass13device_kernelIN5flash22FlashAttnBwdPreprocessIN4cute5tupleIJNS3_1CILi128EEENS5_ILi64EEEEEENS_10bfloat16_tEfNS_4arch4Sm80ELb1ELb0EEEEEvNT_6ParamsE --------------------------
	.section	.nv.shared._ZN7cutlass13device_kernelIN5flash22FlashAttnBwdPreprocessIN4cute5tupleIJNS3_1CILi128EEENS5_ILi64EEEEEENS_10bfloat16_tEfNS_4arch4Sm80ELb1ELb0EEEEEvNT_6ParamsE,"aw",@nobits
	.sectionflags	@""
	.align	16
	.zero		1024


//--------------------- .nv.shared._ZN7cutlass13device_kernelIN5flash19enable_sm80_to_sm89INS1_16FlashAttnBwdSm80INS1_25CollectiveMainloopBwdSm80ILi2ELi2EN4cute5tupleIJNS5_1CILi128EEES8_NS7_ILi64EEEEEENS_10bfloat16_tEfNS_4arch4Sm80ELb1ELb0ELb1ELb1ELb0ELb0ELb0ELb0ELi2ELi4ELi4ELi4ELb0EEENS1_21CollectiveEpilogueBwdISA_SB_SD_Li256ELb1ELb0ELi2EEENS1_25SingleTileBwdLPTSchedulerILb1ELi128ELb0EEEEEEEEEvNT_6ParamsE --------------------------
	.section	.nv.shared._ZN7cutlass13device_kernelIN5flash19enable_sm80_to_sm89INS1_16FlashAttnBwdSm80INS1_25CollectiveMainloopBwdSm80ILi2ELi2EN4cute5tupleIJNS5_1CILi128EEES8_NS7_ILi64EEEEEENS_10bfloat16_tEfNS_4arch4Sm80ELb1ELb0ELb1ELb1ELb0ELb0ELb0ELb0ELi2ELi4ELi4ELi4ELb0EEENS1_21CollectiveEpilogueBwdISA_SB_SD_Li256ELb1ELb0ELi2EEENS1_25SingleTileBwdLPTSchedulerILb1ELi128ELb0EEEEEEEEEvNT_6ParamsE,"aw",@nobits
	.sectionflags	@""
	.align	16
	.zero		1024


//--------------------- .nv.shared._ZN7cutlass13device_kernelIN5flash19enable_sm80_to_sm89INS1_16FlashAttnBwdSm80INS1_25CollectiveMainloopBwdSm80ILi2ELi2EN4cute5tupleIJNS5_1CILi128EEES8_NS7_ILi64EEEEEENS_10bfloat16_tEfNS_4arch4Sm80ELb1ELb0ELb1ELb1ELb1ELb0ELb0ELb0ELi2ELi4ELi4ELi4ELb0EEENS1_21CollectiveEpilogueBwdISA_SB_SD_Li256ELb1ELb0ELi2EEENS1_25SingleTileBwdLPTSchedulerILb1ELi128ELb1EEEEEEEEEvNT_6ParamsE --------------------------
	.section	.nv.shared._ZN7cutlass13device_kernelIN5flash19enable_sm80_to_sm89INS1_16FlashAttnBwdSm80INS1_25CollectiveMainloopBwdSm80ILi2ELi2EN4cute5tupleIJNS5_1CILi128EEES8_NS7_ILi64EEEEEENS_10bfloat16_tEfNS_4arch4Sm80ELb1ELb0ELb1ELb1ELb1ELb0ELb0ELb0ELi2ELi4ELi4ELi4ELb0EEENS1_21CollectiveEpilogueBwdISA_SB_SD_Li256ELb1ELb0ELi2EEENS1_25SingleTileBwdLPTSchedulerILb1ELi128ELb1EEEEEEEEEvNT_6ParamsE,"aw",@nobits
	.sectionflags	@""
	.align	16
	.zero		1024


//--------------------- .nv.shared._ZN7cutlass13device_kernelIN5flash19enable_sm80_to_sm89INS1_16FlashAttnBwdSm80INS1_25CollectiveMainloopBwdSm80ILi2ELi2EN4cute5tupleIJNS5_1CILi128EEES8_NS7_ILi64EEEEEENS_10bfloat16_tEfNS_4arch4Sm80ELb1ELb0ELb1ELb1ELb0ELb0ELb0ELb0ELi2ELi4ELi4ELi4ELb0EEENS1_24CollectiveEpilogueBwdGQAISA_fSD_Li256ELb1ELb0EEENS1_25SingleTileBwdLPTSchedulerILb1ELi128ELb0EEEEEEEEEvNT_6ParamsE --------------------------
	.section	.nv.shared._ZN7cutlass13device_kernelIN5flash19enable_sm80_to_sm89INS1_16FlashAttnBwdSm80INS1_25CollectiveMainloopBwdSm80ILi2ELi2EN4cute5tupleIJNS5_1CILi128EEES8_NS7_ILi64EEEEEENS_10bfloat16_tEfNS_4arch4Sm80ELb1ELb0ELb1ELb1ELb0ELb0ELb0ELb0ELi2ELi4ELi4ELi4ELb0EEENS1_24CollectiveEpilogueBwdGQAISA_fSD_Li256ELb1ELb0EEENS1_25SingleTileBwdLPTSchedulerILb1ELi128ELb0EEEEEEEEEvNT_6ParamsE,"aw",@nobits
	.sectionflags	@""
	.align	16
	.zero		1024


//--------------------- .nv.shared._ZN7cutlass13device_kernelIN5flash32FlashAttnBwdPostprocessConvertdQIN4cute5tupleIJNS3_1CILi128EEENS5_ILi64EEEEEENS_10bfloat16_tEfNS_4arch4Sm80ELi256ENS3_8TiledMMAINS3_8MMA_AtomIJNS3_30SM80_16x8x16_F32BF16BF16F32_TNEEEENS3_6LayoutINS4_IJNS5_ILi4EEENS5_ILi2EEENS5_ILi1EEEEEENS4_IJSJ_SH_NS5_ILi0EEEEEEEENS4_IJS7_NS5_ILi32EEENS5_ILi16EEEEEEEELb0EEEEEvNT_6ParamsE --------------------------
	.section	.nv.shared._ZN7cutlass13device_kernelIN5flash32FlashAttnBwdPostprocessConvertdQIN4cute5tupleIJNS3_1CILi128EEENS5_ILi64EEEEEENS_10bfloat16_tEfNS_4arch4Sm80ELi256ENS3_8TiledMMAINS3_8MMA_AtomIJNS3_30SM80_16x8x16_F32BF16BF16F32_TNEEEENS3_6LayoutINS4_IJNS5_ILi4EEENS5_ILi2EEENS5_ILi1EEEEEENS4_IJSJ_SH_NS5_ILi0EEEEEEEENS4_IJS7_NS5_ILi32EEENS5_ILi16EEEEEEEELb0EEEEEvNT_6ParamsE,"aw",@nobits
	.sectionflags	@""
	.align	16
	.zero		1024


//--------------------- .nv.shared._ZN7cutlass13device_kernelIN5flash19enable_sm80_to_sm89INS1_16FlashAttnBwdSm80INS1_25CollectiveMainloopBwdSm80ILi2ELi2EN4cute5tupleIJNS5_1CILi128EEES8_NS7_ILi64EEEEEENS_10bfloat16_tEfNS_4arch4Sm80ELb1ELb0ELb1ELb1ELb1ELb0ELb0ELb0ELi2ELi4ELi4ELi4ELb0EEENS1_24CollectiveEpilogueBwdGQAISA_fSD_Li256ELb1ELb1EEENS1_25SingleTileBwdLPTSchedulerILb1ELi128ELb1EEEEEEEEEvNT_6ParamsE --------------------------
	.section	.nv.shared._ZN7cutlass13device_kernelIN5flash19enable_sm80_to_sm89INS1_16FlashAttnBwdSm80INS1_25CollectiveMainloopBwdSm80ILi2ELi2EN4cute5tupleIJNS5_1CILi128EEES8_NS7_ILi64EEEEEENS_10bfloat16_tEfNS_4arch4Sm80ELb1ELb0ELb1ELb1ELb1ELb0ELb0ELb0ELi2ELi4ELi4ELi4ELb0EEENS1_24CollectiveEpilogueBwdGQAISA_fSD_Li256ELb1ELb1EEENS1_25SingleTileBwdLPTSchedulerILb1ELi128ELb1EEEEEEEEEvNT_6ParamsE,"aw",@nobits
	.sectionflags	@""
	.align	16
	.zero		1024


//--------------------- .nv.shared._ZN7cutlass13device_kernelIN5flash22FlashAttnBwdPreprocessIN4cute5tupleIJNS3_1CILi128EEENS5_ILi64EEEEEENS_10bfloat16_tEfNS_4arch4Sm80ELb1ELb1EEEEEvNT_6ParamsE --------------------------
	.section	.nv.shared._ZN7cutlass13device_kernelIN5flash22FlashAttnBwdPreprocessIN4cute5tupleIJNS3_1CILi128EEENS5_ILi64EEEEEENS_10bfloat16_tEfNS_4arch4Sm80ELb1ELb1EEEEEvNT_6ParamsE,"aw",@nobits
	.sectionflags	@""
	.align	16
	.zero		1024


//--------------------- .nv.constant0._ZN7cutlass13device_kernelIN5flash19enable_sm80_to_sm89INS1_16FlashAttnBwdSm80INS1_25CollectiveMainloopBwdSm80ILi2ELi2EN4cute5tupleIJNS5_1CILi64EEENS7_ILi128EEES8_EEENS_10bfloat16_tEfNS_4arch4Sm80ELb0ELb0ELb1ELb0ELb0ELb0ELb0ELb0ELi2ELi2ELi4ELi2ELb1EEENS1_21CollectiveEpilogueBwdISA_SB_SD_Li256ELb0ELb0ELi2EEENS1_19SingleTileSchedulerILb0ELb0ELb0ELi128EEEEEEEEEvNT_6ParamsE --------------------------
	.section	.nv.constant0._ZN7cutlass13device_kernelIN5flash19enable_sm80_to_sm89INS1_16FlashAttnBwdSm80INS1_25CollectiveMainloopBwdSm80ILi2ELi2EN4cute5tupleIJNS5_1CILi64EEENS7_ILi128EEES8_EEENS_10bfloat16_tEfNS_4arch4Sm80ELb0ELb0ELb1ELb0ELb0ELb0ELb0ELb0ELi2ELi2ELi4ELi2ELb1EEENS1_21CollectiveEpilogueBwdISA_SB_SD_Li256ELb0ELb0ELi2EEENS1_19SingleTileSchedulerILb0ELb0ELb0ELi128EEEEEEEEEvNT_6ParamsE,"a",@progbits
	.sectionflags	@""
	.align	4
.nv.constant0._ZN7cutlass13device_kernelIN5flash19enable_sm80_to_sm89INS1_16FlashAttnBwdSm80INS1_25CollectiveMainloopBwdSm80ILi2ELi2EN4cute5tupleIJNS5_1CILi64EEENS7_ILi128EEES8_EEENS_10bfloat16_tEfNS_4arch4Sm80ELb0ELb0ELb1ELb0ELb0ELb0ELb0ELb0ELi2ELi2ELi4ELi2ELb1EEENS1_21CollectiveEpilogueBwdISA_SB_SD_Li256ELb0ELb0ELi2EEENS1_19SingleTileSchedulerILb0ELb0ELb0ELi128EEEEEEEEEvNT_6ParamsE:
	.zero		1152


//--------------------- .nv.constant0._ZN7cutlass13device_kernelIN5flash19enable_sm80_to_sm89INS1_16FlashAttnBwdSm80INS1_25CollectiveMainloopBwdSm80ILi2ELi2EN4cute5tupleIJNS5_1CILi64EEENS7_ILi128EEES8_EEENS_10bfloat16_tEfNS_4arch4Sm80ELb0ELb0ELb1ELb0ELb1ELb0ELb0ELb0ELi2ELi2ELi4ELi2ELb1EEENS1_21CollectiveEpilogueBwdISA_SB_SD_Li256ELb0ELb0ELi2EEENS1_19SingleTileSchedulerILb0ELb0ELb0ELi128EEEEEEEEEvNT_6ParamsE --------------------------
	.section	.nv.constant0._ZN7cutlass13device_kernelIN5flash19enable_sm80_to_sm89INS1_16FlashAttnBwdSm80INS1_25CollectiveMainloopBwdSm80ILi2ELi2EN4cute5tupleIJNS5_1CILi64EEENS7_ILi128EEES8_EEENS_10bfloat16_tEfNS_4arch4Sm80ELb0ELb0ELb1ELb0ELb1ELb0ELb0ELb0ELi2ELi2ELi4ELi2ELb1EEENS1_21CollectiveEpilogueBwdISA_SB_SD_Li256ELb0ELb0ELi2EEENS1_19SingleTileSchedulerILb0ELb0ELb0ELi128EEEEEEEEEvNT_6ParamsE,"a",@progbits
	.sectionflags	@""
	.align	4
.nv.constant0._ZN7cutlass13device_kernelIN5flash19enable_sm80_to_sm89INS1_16FlashAttnBwdSm80INS1_25CollectiveMainloopBwdSm80ILi2ELi2EN4cute5tupleIJNS5_1CILi64EEENS7_ILi128EEES8_EEENS_10bfloat16_tEfNS_4arch4Sm80ELb0ELb0ELb1ELb0ELb1ELb0ELb0ELb0ELi2ELi2ELi4ELi2ELb1EEENS1_21CollectiveEpilogueBwdISA_SB_SD_Li256ELb0ELb0ELi2EEENS1_19SingleTileSchedulerILb0ELb0ELb0ELi128EEEEEEEEEvNT_6ParamsE:
	.zero		1152


//--------------------- .nv.constant0._ZN7cutlass13device_kernelIN5flash19enable_sm80_to_sm89INS1_16FlashAttnBwdSm80INS1_25CollectiveMainloopBwdSm80ILi2ELi2EN4cute5tupleIJNS5_1CILi64EEENS7_ILi128EEES8_EEENS_10bfloat16_tEfNS_4arch4Sm80ELb0ELb0ELb1ELb0ELb0ELb0ELb0ELb0ELi2ELi2ELi4ELi2ELb1EEENS1_24CollectiveEpilogueBwdGQAISA_fSD_Li256ELb0ELb0EEENS1_19SingleTileSchedulerILb0ELb0ELb0ELi128EEEEEEEEEvNT_6ParamsE --------------------------
	.section	.nv.constant0._ZN7cutlass13device_kernelIN5flash19enable_sm80_to_sm89INS1_16FlashAttnBwdSm80INS1_25CollectiveMainloopBwdSm80ILi2ELi2EN4cute5tupleIJNS5_1CILi64EEENS7_ILi128EEES8_EEENS_10bfloat16_tEfNS_4arch4Sm80ELb0ELb0ELb1ELb0ELb0ELb0ELb0ELb0ELi2ELi2ELi4ELi2ELb1EEENS1_24CollectiveEpilogueBwdGQAISA_fSD_Li256ELb0ELb0EEENS1_19SingleTileSchedulerILb0ELb0ELb0ELi128EEEEEEEEEvNT_6ParamsE,"a",@progbits
	.sectionflags	@""
	.align	4
.nv.constant0._ZN7cutlass13device_kernelIN5flash19enable_sm80_to_sm89INS1_16FlashAttnBwdSm80INS1_25CollectiveMainloopBwdSm80ILi2ELi2EN4cute5tupleIJNS5_1CILi64EEENS7_ILi128EEES8_EEENS_10bfloat16_tEfNS_4arch4Sm80ELb0ELb0ELb1ELb0ELb0ELb0ELb0ELb0ELi2ELi2ELi4ELi2ELb1EEENS1_24CollectiveEpilogueBwdGQAISA_fSD_Li256ELb0ELb0EEENS1_19SingleTileSchedulerILb0ELb0ELb0ELi128EEEEEEEEEvNT_6ParamsE:
	.zero		1160


//--------------------- .nv.constant0._ZN7cutlass13device_kernelIN5flash19enable_sm80_to_sm89INS1_16FlashAttnBwdSm80INS1_25CollectiveMainloopBwdSm80ILi2ELi2EN4cute5tupleIJNS5_1CILi64EEENS7_ILi128EEES8_EEENS_10bfloat16_tEfNS_4arch4Sm80ELb0ELb0ELb1ELb0ELb1ELb0ELb0ELb0ELi2ELi2ELi4ELi2ELb1EEENS1_24CollectiveEpilogueBwdGQAISA_fSD_Li256ELb0ELb1EEENS1_19SingleTileSchedulerILb0ELb0ELb0ELi128EEEEEEEEEvNT_6ParamsE --------------------------
	.section	.nv.constant0._ZN7cutlass13device_kernelIN5flash19enable_sm80_to_sm89INS1_16FlashAttnBwdSm80INS1_25CollectiveMainloopBwdSm80ILi2ELi2EN4cute5tupleIJNS5_1CILi64EEENS7_ILi128EEES8_EEENS_10bfloat16_tEfNS_4arch4Sm80ELb0ELb0ELb1ELb0ELb1ELb0ELb0ELb0ELi2ELi2ELi4ELi2ELb1EEENS1_24CollectiveEpilogueBwdGQAISA_fSD_Li256ELb0ELb1EEENS1_19SingleTileSchedulerILb0ELb0ELb0ELi128EEEEEEEEEvNT_6ParamsE,"a",@progbits
	.sectionflags	@""
	.align	4
.nv.constant0._ZN7cutlass13device_kernelIN5flash19enable_sm80_to_sm89INS1_16FlashAttnBwdSm80INS1_25CollectiveMainloopBwdSm80ILi2ELi2EN4cute5tupleIJNS5_1CILi64EEENS7_ILi128EEES8_EEENS_10bfloat16_tEfNS_4arch4Sm80ELb0ELb0ELb1ELb0ELb1ELb0ELb0ELb0ELi2ELi2ELi4ELi2ELb1EEENS1_24CollectiveEpilogueBwdGQAISA_fSD_Li256ELb0ELb1EEENS1_19SingleTileSchedulerILb0ELb0ELb0ELi128EEEEEEEEEvNT_6ParamsE:
	.zero		1160


//--------------------- .nv.constant0._ZN7cutlass13device_kernelIN5flash19enable_sm80_to_sm89INS1_16FlashAttnBwdSm80INS1_25CollectiveMainloopBwdSm80ILi2ELi2EN4cute5tupleIJNS5_1CILi64EEENS7_ILi128EEES8_EEENS_10bfloat16_tEfNS_4arch4Sm80ELb0ELb0ELb1ELb1ELb0ELb0ELb0ELb0ELi2ELi2ELi4ELi2ELb1EEENS1_21CollectiveEpilogueBwdISA_SB_SD_Li256ELb1ELb0ELi2EEENS1_19SingleTileSchedulerILb1ELb0ELb0ELi128EEEEEEEEEvNT_6ParamsE --------------------------
	.section	.nv.constant0._ZN7cutlass13device_kernelIN5flash19enable_sm80_to_sm89INS1_16FlashAttnBwdSm80INS1_25CollectiveMainloopBwdSm80ILi2ELi2EN4cute5tupleIJNS5_1CILi64EEENS7_ILi128EEES8_EEENS_10bfloat16_tEfNS_4arch4Sm80ELb0ELb0ELb1ELb1ELb0ELb0ELb0ELb0ELi2ELi2ELi4ELi2ELb1EEENS1_21CollectiveEpilogueBwdISA_SB_SD_Li256ELb1ELb0ELi2EEENS1_19SingleTileSchedulerILb1ELb0ELb0ELi128EEEEEEEEEvNT_6ParamsE,"a",@progbits
	.sectionflags	@""
	.align	4
.nv.constant0._ZN7cutlass13device_kernelIN5flash19enable_sm80_to_sm89INS1_16FlashAttnBwdSm80INS1_25CollectiveMainloopBwdSm80ILi2ELi2EN4cute5tupleIJNS5_1CILi64EEENS7_ILi128EEES8_EEENS_10bfloat16_tEfNS_4arch4Sm80ELb0ELb0ELb1ELb1ELb0ELb0ELb0ELb0ELi2ELi2ELi4ELi2ELb1EEENS1_21CollectiveEpilogueBwdISA_SB_SD_Li256ELb1ELb0ELi2EEENS1_19SingleTileSchedulerILb1ELb0ELb0ELi128EEEEEEEEEvNT_6ParamsE:
	.zero		1152


//--------------------- .nv.constant0._ZN7cutlass13device_kernelIN5flash19enable_sm80_to_sm89INS1_16FlashAttnBwdSm80INS1_25CollectiveMainloopBwdSm80ILi2ELi2EN4cute5tupleIJNS5_1CILi64EEENS7_ILi128EEES8_EEENS_10bfloat16_tEfNS_4arch4Sm80ELb0ELb0ELb1ELb1ELb1ELb0ELb0ELb0ELi2ELi2ELi4ELi2ELb1EEENS1_21CollectiveEpilogueBwdISA_SB_SD_Li256ELb1ELb0ELi2EEENS1_19SingleTileSchedulerILb1ELb0ELb0ELi128EEEEEEEEEvNT_6ParamsE --------------------------
	.section	.nv.constant0._ZN7cutlass13device_kernelIN5flash19enable_sm80_to_sm89INS1_16FlashAttnBwdSm80INS1_25CollectiveMainloopBwdSm80ILi2ELi2EN4cute5tupleIJNS5_1CILi64EEENS7_ILi128EEES8_EEENS_10bfloat16_tEfNS_4arch4Sm80ELb0ELb0ELb1ELb1ELb1ELb0ELb0ELb0ELi2ELi2ELi4ELi2ELb1EEENS1_21CollectiveEpilogueBwdISA_SB_SD_Li256ELb1ELb0ELi2EEENS1_19SingleTileSchedulerILb1ELb0ELb0ELi128EEEEEEEEEvNT_6ParamsE,"a",@progbits
	.sectionflags	@""
	.align	4
.nv.constant0._ZN7cutlass13device_kernelIN5flash19enable_sm80_to_sm89INS1_16FlashAttnBwdSm80INS1_25CollectiveMainloopBwdSm80ILi2ELi2EN4cute5tupleIJNS5_1CILi64EEENS7_ILi128EEES8_EEENS_10bfloat16_tEfNS_4arch4Sm80ELb0ELb0ELb1ELb1ELb1ELb0ELb0ELb0ELi2ELi2ELi4ELi2ELb1EEENS1_21CollectiveEpilogueBwdISA_SB_SD_Li256ELb1ELb0ELi2EEENS1_19SingleTileSchedulerILb1ELb0ELb0ELi128EEEEEEEEEvNT_6ParamsE:
	.zero		1152


//--------------------- .nv.constant0._ZN7cutlass13device_kernelIN5flash19enable_sm80_to_sm89INS1_16FlashAttnBwdSm80INS1_25CollectiveMainloopBwdSm80ILi2ELi2EN4cute5tupleIJNS5_1CILi64EEENS7_ILi128EEES8_EEENS_10bfloat16_tEfNS_4arch4Sm80ELb0ELb0ELb1ELb1ELb0ELb0ELb0ELb0ELi2ELi2ELi4ELi2ELb1EEENS1_24CollectiveEpilogueBwdGQAISA_fSD_Li256ELb1ELb0EEENS1_19SingleTileSchedulerILb1ELb0ELb0ELi128EEEEEEEEEvNT_6ParamsE --------------------------
	.section	.nv.constant0._ZN7cutlass13device_kernelIN5flash19enable_sm80_to_sm89INS1_16FlashAttnBwdSm80INS1_25CollectiveMainloopBwdSm80ILi2ELi2EN4cute5tupleIJNS5_1CILi64EEENS7_ILi128EEES8_EEENS_10bfloat16_tEfNS_4arch4Sm80ELb0ELb0ELb1ELb1ELb0ELb0ELb0ELb0ELi2ELi2ELi4ELi2ELb1EEENS1_24CollectiveEpilogueBwdGQAISA_fSD_Li256ELb1ELb0EEENS1_19SingleTileSchedulerILb1ELb0ELb0ELi128EEEEEEEEEvNT_6ParamsE,"a",@progbits
	.sectionflags	@""
	.align	4
.nv.constant0._ZN7cutlass13device_kernelIN5flash19enable_sm80_to_sm89INS1_16FlashAttnBwdSm80INS1_25CollectiveMainloopBwdSm80ILi2ELi2EN4cute5tupleIJNS5_1CILi64EEENS7_ILi128EEES8_EEENS_10bfloat16_tEfNS_4arch4Sm80ELb0ELb0ELb1ELb1ELb0ELb0ELb0ELb0ELi2ELi2ELi4ELi2ELb1EEENS1_24CollectiveEpilogueBwdGQAISA_fSD_Li256ELb1ELb0EEENS1_19SingleTileSchedulerILb1ELb0ELb0ELi128EEEEEEEEEvNT_6ParamsE:
	.zero		1160


//--------------------- .nv.constant0._ZN7cutlass13device_kernelIN5flash19enable_sm80_to_sm89INS1_16FlashAttnBwdSm80INS1_25CollectiveMainloopBwdSm80ILi2ELi2EN4cute5tupleIJNS5_1CILi64EEENS7_ILi128EEES8_EEENS_10bfloat16_tEfNS_4arch4Sm80ELb0ELb0ELb1ELb1ELb1ELb0ELb0ELb0ELi2ELi2ELi4ELi2ELb1EEENS1_24CollectiveEpilogueBwdGQAISA_fSD_Li256ELb1ELb1EEENS1_19SingleTileSchedulerILb1ELb0ELb0ELi128EEEEEEEEEvNT_6ParamsE --------------------------
	.section	.nv.constant0._ZN7cutlass13device_kernelIN5flash19enable_sm80_to_sm89INS1_16FlashAttnBwdSm80INS1_25CollectiveMainloopBwdSm80ILi2ELi2EN4cute5tupleIJNS5_1CILi64EEENS7_ILi128EEES8_EEENS_10bfloat16_tEfNS_4arch4Sm80ELb0ELb0ELb1ELb1ELb1ELb0ELb0ELb0ELi2ELi2ELi4ELi2ELb1EEENS1_24CollectiveEpilogueBwdGQAISA_fSD_Li256ELb1ELb1EEENS1_19SingleTileSchedulerILb1ELb0ELb0ELi128EEEEEEEEEvNT_6ParamsE,"a",@progbits
	.sectionflags	@""
	.align	4
.nv.constant0._ZN7cutlass13device_kernelIN5flash19enable_sm80_to_sm89INS1_16FlashAttnBwdSm80INS1_25CollectiveMainloopBwdSm80ILi2ELi2EN4cute5tupleIJNS5_1CILi64EEENS7_ILi128EEES8_EEENS_10bfloat16_tEfNS_4arch4Sm80ELb0ELb0ELb1ELb1ELb1ELb0ELb0ELb0ELi2ELi2ELi4ELi2ELb1EEENS1_24CollectiveEpilogueBwdGQAISA_fSD_Li256ELb1ELb1EEENS1_19SingleTileSchedulerILb1ELb0ELb0ELi128EEEEEEEEEvNT_6ParamsE:
	.zero		1160


//--------------------- .nv.constant0._ZN7cutlass13device_kernelIN5flash19enable_sm80_to_sm89INS1_16FlashAttnBwdSm80INS1_25CollectiveMainloopBwdSm80ILi2ELi2EN4cute5tupleIJNS5_1CILi64EEENS7_ILi128EEES8_EEENS_10bfloat16_tEfNS_4arch4Sm80ELb0ELb1ELb1ELb0ELb0ELb0ELb0ELb0ELi2ELi2ELi4ELi2ELb1EEENS1_21CollectiveEpilogueBwdISA_SB_SD_Li256ELb0ELb0ELi2EEENS1_19SingleTileSchedulerILb0ELb0ELb0ELi128EEEEEEEEEvNT_6ParamsE --------------------------
	.section	.nv.constant0._ZN7cutlass13device_kernelIN5flash19enable_sm80_to_sm89INS1_16FlashAttnBwdSm80INS1_25CollectiveMainloopBwdSm80ILi2ELi2EN4cute5tupleIJNS5_1CILi64EEENS7_ILi128EEES8_EEENS_10bfloat16_tEfNS_4arch4Sm80ELb0ELb1ELb1ELb0ELb0ELb0ELb0ELb0ELi2ELi2ELi4ELi2ELb1EEENS1_21CollectiveEpilogueBwdISA_SB_SD_Li256ELb0ELb0ELi2EEENS1_19SingleTileSchedulerILb0ELb0ELb0ELi128EEEEEEEEEvNT_6ParamsE,"a",@progbits
	.sectionflags	@""
	.align	4
.nv.constant0._ZN7cutlass13device_kernelIN5flash19enable_sm80_to_sm89INS1_16FlashAttnBwdSm80INS1_25CollectiveMainloopBwdSm80ILi2ELi2EN4cute5tupleIJNS5_1CILi64EEENS7_ILi128EEES8_EEENS_10bfloat16_tEfNS_4arch4Sm80ELb0ELb1ELb1ELb0ELb0ELb0ELb0ELb0ELi2ELi2ELi4ELi2ELb1EEENS1_21CollectiveEpilogueBwdISA_SB_SD_Li256ELb0ELb0ELi2EEENS1_19SingleTileSchedulerILb0ELb0ELb0ELi128EEEEEEEEEvNT_6ParamsE:
	.zero		1152


//--------------------- .nv.constant0._ZN7cutlass13device_kernelIN5flash19enable_sm80_to_sm89INS1_16FlashAttnBwdSm80INS1_25CollectiveMainloopBwdSm80ILi2ELi2EN4cute5tupleIJNS5_1CILi64EEENS7_ILi128EEES8_EEENS_10bfloat16_tEfNS_4arch4Sm80ELb0ELb1ELb1ELb0ELb1ELb0ELb0ELb0ELi2ELi2ELi4ELi2ELb1EEENS1_21CollectiveEpilogueBwdISA_SB_SD_Li256ELb0ELb0ELi2EEENS1_19SingleTileSchedulerILb0ELb0ELb0ELi128EEEEEEEEEvNT_6ParamsE --------------------------
	.section	.nv.constant0._ZN7cutlass13device_kernelIN5flash19enable_sm80_to_sm89INS1_16FlashAttnBwdSm80INS1_25CollectiveMainloopBwdSm80ILi2ELi2EN4cute5tupleIJNS5_1CILi64EEENS7_ILi128EEES8_EEENS_10bfloat16_tEfNS_4arch4Sm80ELb0ELb1ELb1ELb0ELb1ELb0ELb0ELb0ELi2ELi2ELi4ELi2ELb1EEENS1_21CollectiveEpilogueBwdISA_SB_SD_Li256ELb0ELb0ELi2EEENS1_19SingleTileSchedulerILb0ELb0ELb0ELi128EEEEEEEEEvNT_6ParamsE,"a",@progbits
	.sectionflags	@""
	.align	4
.nv.constant0._ZN7cutlass13device_kernelIN5flash19enable_sm80_to_sm89INS1_16FlashAttnBwdSm80INS1_25CollectiveMainloopBwdSm80ILi2ELi2EN4cute5tupleIJNS5_1CILi64EEENS7_ILi128EEES8_EEENS_10bfloat16_tEfNS_4arch4Sm80ELb0ELb1ELb1ELb0ELb1ELb0ELb0ELb0ELi2ELi2ELi4ELi2ELb1EEENS1_21CollectiveEpilogueBwdISA_SB_SD_Li256ELb0ELb0ELi2EEENS1_19SingleTileSchedulerILb0ELb0ELb0ELi128EEEEEEEEEvNT_6ParamsE:
	.zero		1152


//--------------------- .nv.constant0._ZN7cutlass13device_kernelIN5flash19enable_sm80_to_sm89INS1_16FlashAttnBwdSm80INS1_25CollectiveMainloopBwdSm80ILi2ELi2EN4cute5tupleIJNS5_1CILi64EEENS7_ILi128EEES8_EEENS_10bfloat16_tEfNS_4arch4Sm80ELb0ELb1ELb1ELb0ELb0ELb0ELb0ELb0ELi2ELi2ELi4ELi2ELb1EEENS1_24CollectiveEpilogueBwdGQAISA_fSD_Li256ELb0ELb0EEENS1_19SingleTileSchedulerILb0ELb0ELb0ELi128EEEEEEEEEvNT_6ParamsE --------------------------
	.section	.nv.constant0._ZN7cutlass13device_kernelIN5flash19enable_sm80_to_sm89INS1_16FlashAttnBwdSm80INS1_25CollectiveMainloopBwdSm80ILi2ELi2EN4cute5tupleIJNS5_1CILi64EEENS7_ILi128EEES8_EEENS_10bfloat16_tEfNS_4arch4Sm80ELb0ELb1ELb1ELb0ELb0ELb0ELb0ELb0ELi2ELi2ELi4ELi2ELb1EEENS1_24CollectiveEpilogueBwdGQAISA_fSD_Li256ELb0ELb0EEENS1_19SingleTileSchedulerILb0ELb0ELb0ELi128EEEEEEEEEvNT_6ParamsE,"a",@progbits
	.sectionflags	@""
	.align	4
.nv.constant0._ZN7cutlass13device_kernelIN5flash19enable_sm80_to_sm89INS1_16FlashAttnBwdSm80INS1_25CollectiveMainloopBwdSm80ILi2ELi2EN4cute5tupleIJNS5_1CILi64EEENS7_ILi128EEES8_EEENS_10bfloat16_tEfNS_4arch4Sm80ELb0ELb1ELb1ELb0ELb0ELb0ELb0ELb0ELi2ELi2ELi4ELi2ELb1EEENS1_24CollectiveEpilogueBwdGQAISA_fSD_Li256ELb0ELb0EEENS1_19SingleTileSchedulerILb0ELb0ELb0ELi128EEEEEEEEEvNT_6ParamsE:
	.zero		1160


//--------------------- .nv.constant0._ZN7cutlass13device_kernelIN5flash19enable_sm80_to_sm89INS1_16FlashAttnBwdSm80INS1_25CollectiveMainloopBwdSm80ILi2ELi2EN4cute5tupleIJNS5_1CILi64EEENS7_ILi128EEES8_EEENS_10bfloat16_tEfNS_4arch4Sm80ELb0ELb1ELb1ELb0ELb1ELb0ELb0ELb0ELi2ELi2ELi4ELi2ELb1EEENS1_24CollectiveEpilogueBwdGQAISA_fSD_Li256ELb0ELb1EEENS1_19SingleTileSchedulerILb0ELb0ELb0ELi128EEEEEEEEEvNT_6ParamsE --------------------------
	.section	.nv.constant0._ZN7cutlass13device_kernelIN5flash19enable_sm80_to_sm89INS1_16FlashAttnBwdSm80INS1_25CollectiveMainloopBwdSm80ILi2ELi2EN4cute5tupleIJNS5_1CILi64EEENS7_ILi128EEES8_EEENS_10bfloat16_tEfNS_4arch4Sm80ELb0ELb1ELb1ELb0ELb1ELb0ELb0ELb0ELi2ELi2ELi4ELi2ELb1EEENS1_24CollectiveEpilogueBwdGQAISA_fSD_Li256ELb0ELb1EEENS1_19SingleTileSchedulerILb0ELb0ELb0ELi128EEEEEEEEEvNT_6ParamsE,"a",@progbits
	.sectionflags	@""
	.align	4
.nv.constant0._ZN7cutlass13device_kernelIN5flash19enable_sm80_to_sm89INS1_16FlashAttnBwdSm80INS1_25CollectiveMainloopBwdSm80ILi2ELi2EN4cute5tupleIJNS5_1CILi64EEENS7_ILi128EEES8_EEENS_10bfloat16_tEfNS_4arch4Sm80ELb0ELb1ELb1ELb0ELb1ELb0ELb0ELb0ELi2ELi2ELi4ELi2ELb1EEENS1_24CollectiveEpilogueBwdGQAISA_fSD_Li256ELb0ELb1EEENS1_19SingleTileSchedulerILb0ELb0ELb0ELi128EEEEEEEEEvNT_6ParamsE:
	.zero		1160


//--------------------- .nv.constant0._ZN7cutlass13device_kernelIN5flash19enable_sm80_to_sm89INS1_16FlashAttnBwdSm80INS1_25CollectiveMainloopBwdSm80ILi2ELi2EN4cute5tupleIJNS5_1CILi64EEENS7_ILi128EEES8_EEENS_10bfloat16_tEfNS_4arch4Sm80ELb0ELb1ELb1ELb1ELb0ELb0ELb0ELb0ELi2ELi2ELi4ELi2ELb1EEENS1_21CollectiveEpilogueBwdISA_SB_SD_Li256ELb1ELb0ELi2EEENS1_19SingleTileSchedulerILb1ELb0ELb0ELi128EEEEEEEEEvNT_6ParamsE --------------------------
	.section	.nv.constant0._ZN7cutlass13device_kernelIN5flash19enable_sm80_to_sm89INS1_16FlashAttnBwdSm80INS1_25CollectiveMainloopBwdSm80ILi2ELi2EN4cute5tupleIJNS5_1CILi64EEENS7_ILi128EEES8_EEENS_10bfloat16_tEfNS_4arch4Sm80ELb0ELb1ELb1ELb1ELb0ELb0ELb0ELb0ELi2ELi2ELi4ELi2ELb1EEENS1_21CollectiveEpilogueBwdISA_SB_SD_Li256ELb1ELb0ELi2EEENS1_19SingleTileSchedulerILb1ELb0ELb0ELi128EEEEEEEEEvNT_6ParamsE,"a",@progbits
	.sectionflags	@""
	.align	4
.nv.constant0._ZN7cutlass13device_kernelIN5flash19enable_sm80_to_sm89INS1_16FlashAttnBwdSm80INS1_25CollectiveMainloopBwdSm80ILi2ELi2EN4cute5tupleIJNS5_1CILi64EEENS7_ILi128EEES8_EEENS_10bfloat16_tEfNS_4arch4Sm80ELb0ELb1ELb1ELb1ELb0ELb0ELb0ELb0ELi2ELi2ELi4ELi2ELb1EEENS1_21CollectiveEpilogueBwdISA_SB_SD_Li256ELb1ELb0ELi2EEENS1_19SingleTileSchedulerILb1ELb0ELb0ELi128EEEEEEEEEvNT_6ParamsE:
	.zero		1152


//--------------------- .nv.constant0._ZN7cutlass13device_kernelIN5flash19enable_sm80_to_sm89INS1_16FlashAttnBwdSm80INS1_25CollectiveMainloopBwdSm80ILi2ELi2EN4cute5tupleIJNS5_1CILi64EEENS7_ILi128EEES8_EEENS_10bfloat16_tEfNS_4arch4Sm80ELb0ELb1ELb1ELb1ELb1ELb0ELb0ELb0ELi2ELi2ELi4ELi2ELb1EEENS1_21CollectiveEpilogueBwdISA_SB_SD_Li256ELb1ELb0ELi2EEENS1_19SingleTileSchedulerILb1ELb0ELb0ELi128EEEEEEEEEvNT_6ParamsE --------------------------
	.section	.nv.constant0._ZN7cutlass13device_kernelIN5flash19enable_sm80_to_sm89INS1_16FlashAttnBwdSm80INS1_25CollectiveMainloopBwdSm80ILi2ELi2EN4cute5tupleIJNS5_1CILi64EEENS7_ILi128EEES8_EEENS_10bfloat16_tEfNS_4arch4Sm80ELb0ELb1ELb1ELb1ELb1ELb0ELb0ELb0ELi2ELi2ELi4ELi2ELb1EEENS1_21CollectiveEpilogueBwdISA_SB_SD_Li256ELb1ELb0ELi2EEENS1_19SingleTileSchedulerILb1ELb0ELb0ELi128EEEEEEEEEvNT_6ParamsE,"a",@progbits
	.sectionflags	@""
	.align	4
.nv.constant0._ZN7cutlass13device_kernelIN5flash19enable_sm80_to_sm89INS1_16FlashAttnBwdSm80INS1_25CollectiveMainloopBwdSm80ILi2ELi2EN4cute5tupleIJNS5_1CILi64EEENS7_ILi128EEES8_EEENS_10bfloat16_tEfNS_4arch4Sm80ELb0ELb1ELb1ELb1ELb1ELb0ELb0ELb0ELi2ELi2ELi4ELi2ELb1EEENS1_21CollectiveEpilogueBwdISA_SB_SD_Li256ELb1ELb0ELi2EEENS1_19SingleTileSchedulerILb1ELb0ELb0ELi128EEEEEEEEEvNT_6ParamsE:
	.zero		1152


//--------------------- .nv.constant0._ZN7cutlass13device_kernelIN5flash19enable_sm80_to_sm89INS1_16FlashAttnBwdSm80INS1_25CollectiveMainloopBwdSm80ILi2ELi2EN4cute5tupleIJNS5_1CILi64EEENS7_ILi128EEES8_EEENS_10bfloat16_tEfNS_4arch4Sm80ELb0ELb1ELb1ELb1ELb0ELb0ELb0ELb0ELi2ELi2ELi4ELi2ELb1EEENS1_24CollectiveEpilogueBwdGQAISA_fSD_Li256ELb1ELb0EEENS1_19SingleTileSchedulerILb1ELb0ELb0ELi128EEEEEEEEEvNT_6ParamsE --------------------------
	.section	.nv.constant0._ZN7cutlass13device_kernelIN5flash19enable_sm80_to_sm89INS1_16FlashAttnBwdSm80INS1_25CollectiveMainloopBwdSm80ILi2ELi2EN4cute5tupleIJNS5_1CILi64EEENS7_ILi128EEES8_EEENS_10bfloat16_tEfNS_4arch4Sm80ELb0ELb1ELb1ELb1ELb0ELb0ELb0ELb0ELi2ELi2ELi4ELi2ELb1EEENS1_24CollectiveEpilogueBwdGQAISA_fSD_Li256ELb1ELb0EEENS1_19SingleTileSchedulerILb1ELb0ELb0ELi128EEEEEEEEEvNT_6ParamsE,"a",@progbits
	.sectionflags	@""
	.align	4
.nv.constant0._ZN7cutlass13device_kernelIN5flash19enable_sm80_to_sm89INS1_16FlashAttnBwdSm80INS1_25CollectiveMainloopBwdSm80ILi2ELi2EN4cute5tupleIJNS5_1CILi64EEENS7_ILi128EEES8_EEENS_10bfloat16_tEfNS_4arch4Sm80ELb0ELb1ELb1ELb1ELb0ELb0ELb0ELb0ELi2ELi2ELi4ELi2ELb1EEENS1_24CollectiveEpilogueBwdGQAISA_fSD_Li256ELb1ELb0EEENS1_19SingleTileSchedulerILb1ELb0ELb0ELi128EEEEEEEEEvNT_6ParamsE:
	.zero		1160


//--------------------- .nv.constant0._ZN7cutlass13device_kernelIN5flash19enable_sm80_to_sm89INS1_16FlashAttnBwdSm80INS1_25CollectiveMainloopBwdSm80ILi2ELi2EN4cute5tupleIJNS5_1CILi64EEENS7_ILi128EEES8_EEENS_10bfloat16_tEfNS_4arch4Sm80ELb0ELb1ELb1ELb1ELb1ELb0ELb0ELb0ELi2ELi2ELi4ELi2ELb1EEENS1_24CollectiveEpilogueBwdGQAISA_fSD_Li256ELb1ELb1EEENS1_19SingleTileSchedulerILb1ELb0ELb0ELi128EEEEEEEEEvNT_6ParamsE --------------------------
	.section	.nv.constant0._ZN7cutlass13device_kernelIN5flash19enable_sm80_to_sm89INS1_16FlashAttnBwdSm80INS1_25CollectiveMainloopBwdSm80ILi2ELi2EN4cute5tupleIJNS5_1CILi64EEENS7_ILi128EEES8_EEENS_10bfloat16_tEfNS_4arch4Sm80ELb0ELb1ELb1ELb1ELb1ELb0ELb0ELb0ELi2ELi2ELi4ELi2ELb1EEENS1_24CollectiveEpilogueBwdGQAISA_fSD_Li256ELb1ELb1EEENS1_19SingleTileSchedulerILb1ELb0ELb0ELi128EEEEEEEEEvNT_6ParamsE,"a",@progbits
	.sectionflags	@""
	.align	4
.nv.constant0._ZN7cutlass13device_kernelIN5flash19enable_sm80_to_sm89INS1_16FlashAttnBwdSm80INS1_25CollectiveMainloopBwdSm80ILi2ELi2EN4cute5tupleIJNS5_1CILi64EEENS7_ILi128EEES8_EEENS_10bfloat16_tEfNS_4arch4Sm80ELb0ELb1ELb1ELb1ELb1ELb0ELb0ELb0ELi2ELi2ELi4ELi2ELb1EEENS1_24CollectiveEpilogueBwdGQAISA_fSD_Li256ELb1ELb1EEENS1_19SingleTileSchedulerILb1ELb0ELb0ELi128EEEEEEEEEvNT_6ParamsE:
	.zero		1160


//--------------------- .nv.constant0._ZN7cutlass13device_kernelIN5flash19enable_sm80_to_sm89INS1_16FlashAttnBwdSm80INS1_25CollectiveMainloopBwdSm80ILi2ELi2EN4cute5tupleIJNS5_1CILi64EEENS7_ILi128EEES8_EEENS_10bfloat16_tEfNS_4arch4Sm80ELb1ELb0ELb1ELb0ELb0ELb0ELb0ELb0ELi2ELi2ELi4ELi2ELb1EEENS1_21CollectiveEpilogueBwdISA_SB_SD_Li256ELb0ELb0ELi2EEENS1_25SingleTileBwdLPTSchedulerILb0ELi128ELb0EEEEEEEEEvNT_6ParamsE --------------------------
	.section	.nv.constant0._ZN7cutlass13device_kernelIN5flash19enable_sm80_to_sm89INS1_16FlashAttnBwdSm80INS1_25CollectiveMainloopBwdSm80ILi2ELi2EN4cute5tupleIJNS5_1CILi64EEENS7_ILi128EEES8_EEENS_10bfloat16_tEfNS_4arch4Sm80ELb1ELb0ELb1ELb0ELb0ELb0ELb0ELb0ELi2ELi2ELi4ELi2ELb1EEENS1_21CollectiveEpilogueBwdISA_SB_SD_Li256ELb0ELb0ELi2EEENS1_25SingleTileBwdLPTSchedulerILb0ELi128ELb0EEEEEEEEEvNT_6ParamsE,"a",@progbits
	.sectionflags	@""
	.align	4
.nv.constant0._ZN7cutlass13device_kernelIN5flash19enable_sm80_to_sm89INS1_16FlashAttnBwdSm80INS1_25CollectiveMainloopBwdSm80ILi2ELi2EN4cute5tupleIJNS5_1CILi64EEENS7_ILi128EEES8_EEENS_10bfloat16_tEfNS_4arch4Sm80ELb1ELb0ELb1ELb0ELb0ELb0ELb0ELb0ELi2ELi2ELi4ELi2ELb1EEENS1_21CollectiveEpilogueBwdISA_SB_SD_Li256ELb0ELb0ELi2EEENS1_25SingleTileBwdLPTSchedulerILb0ELi128ELb0EEEEEEEEEvNT_6ParamsE:
	.zero		1176


//--------------------- .nv.constant0._ZN7cutlass13device_kernelIN5flash19enable_sm80_to_sm89INS1_16FlashAttnBwdSm80INS1_25CollectiveMainloopBwdSm80ILi2ELi2EN4cute5tupleIJNS5_1CILi64EEENS7_ILi128EEES8_EEENS_10bfloat16_tEfNS_4arch4Sm80ELb1ELb0ELb1ELb0ELb1ELb0ELb0ELb0ELi2ELi2ELi4ELi2ELb1EEENS1_21CollectiveEpilogueBwdISA_SB_SD_Li256ELb0ELb0ELi2EEENS1_25SingleTileBwdLPTSchedulerILb0ELi128ELb1EEEEEEEEEvNT_6ParamsE --------------------------
	.section	.nv.constant0._ZN7cutlass13device_kernelIN5flash19enable_sm80_to_sm89INS1_16FlashAttnBwdSm80INS1_25CollectiveMainloopBwdSm80ILi2ELi2EN4cute5tupleIJNS5_1CILi64EEENS7_ILi128EEES8_EEENS_10bfloat16_tEfNS_4arch4Sm80ELb1ELb0ELb1ELb0ELb1ELb0ELb0ELb0ELi2ELi2ELi4ELi2ELb1EEENS1_21CollectiveEpilogueBwdISA_SB_SD_Li256ELb0ELb0ELi2EEENS1_25SingleTileBwdLPTSchedulerILb0ELi128ELb1EEEEEEEEEvNT_6ParamsE,"a",@progbits
	.sectionflags	@""
	.align	4
.nv.constant0._ZN7cutlass13device_kernelIN5flash19enable_sm80_to_sm89INS1_16FlashAttnBwdSm80INS1_25CollectiveMainloopBwdSm80ILi2ELi2EN4cute5tupleIJNS5_1CILi64EEENS7_ILi128EEES8_EEENS_10bfloat16_tEfNS_4arch4Sm80ELb1ELb0ELb1ELb0ELb1ELb0ELb0ELb0ELi2ELi2ELi4ELi2ELb1EEENS1_21CollectiveEpilogueBwdISA_SB_SD_Li256ELb0ELb0ELi2EEENS1_25SingleTileBwdLPTSchedulerILb0ELi128ELb1EEEEEEEEEvNT_6ParamsE:
	.zero		1176


//--------------------- .nv.constant0._ZN7cutlass13device_kernelIN5flash19enable_sm80_to_sm89INS1_16FlashAttnBwdSm80INS1_25CollectiveMainloopBwdSm80ILi2ELi2EN4cute5tupleIJNS5_1CILi64EEENS7_ILi128EEES8_EEENS_10bfloat16_tEfNS_4arch4Sm80ELb1ELb0ELb1ELb0ELb0ELb0ELb0ELb0ELi2ELi2ELi4ELi2ELb1EEENS1_24CollectiveEpilogueBwdGQAISA_fSD_Li256ELb0ELb0EEENS1_25SingleTileBwdLPTSchedulerILb0ELi128ELb0EEEEEEEEEvNT_6ParamsE --------------------------
	.section	.nv.constant0._ZN7cutlass13device_kernelIN5flash19enable_sm80_to_sm89INS1_16FlashAttnBwdSm80INS1_25CollectiveMainloopBwdSm80ILi2ELi2EN4cute5tupleIJNS5_1CILi64EEENS7_ILi128EEES8_EEENS_10bfloat16_tEfNS_4arch4Sm80ELb1ELb0ELb1ELb0ELb0ELb0ELb0ELb0ELi2ELi2ELi4ELi2ELb1EEENS1_24CollectiveEpilogueBwdGQAISA_fSD_Li256ELb0ELb0EEENS1_25SingleTileBwdLPTSchedulerILb0ELi128ELb0EEEEEEEEEvNT_6ParamsE,"a",@progbits
	.sectionflags	@""
	.align	4
.nv.constant0._ZN7cutlass13device_kernelIN5flash19enable_sm80_to_sm89INS1_16FlashAttnBwdSm80INS1_25CollectiveMainloopBwdSm80ILi2ELi2EN4cute5tupleIJNS5_1CILi64EEENS7_ILi128EEES8_EEENS_10bfloat16_tEfNS_4arch4Sm80ELb1ELb0ELb1ELb0ELb0ELb0ELb0ELb0ELi2ELi2ELi4ELi2ELb1EEENS1_24CollectiveEpilogueBwdGQAISA_fSD_Li256ELb0ELb0EEENS1_25SingleTileBwdLPTSchedulerILb0ELi128ELb0EEEEEEEEEvNT_6ParamsE:
	.zero		1184


//--------------------- .nv.constant0._ZN7cutlass13device_kernelIN5flash19enable_sm80_to_sm89INS1_16FlashAttnBwdSm80INS1_25CollectiveMainloopBwdSm80ILi2ELi2EN4cute5tupleIJNS5_1CILi64EEENS7_ILi128EEES8_EEENS_10bfloat16_tEfNS_4arch4Sm80ELb1ELb0ELb1ELb0ELb1ELb0ELb0ELb0ELi2ELi2ELi4ELi2ELb1EEENS1_24CollectiveEpilogueBwdGQAISA_fSD_Li256ELb0ELb1EEENS1_25SingleTileBwdLPTSchedulerILb0ELi128ELb1EEEEEEEEEvNT_6ParamsE --------------------------
	.section	.nv.constant0._ZN7cutlass13device_kernelIN5flash19enable_sm80_to_sm89INS1_16FlashAttnBwdSm80INS1_25CollectiveMainloopBwdSm80ILi2ELi2EN4cute5tupleIJNS5_1CILi64EEENS7_ILi128EEES8_EEENS_10bfloat16_tEfNS_4arch4Sm80ELb1ELb0ELb1ELb0ELb1ELb0ELb0ELb0ELi2ELi2ELi4ELi2ELb1EEENS1_24CollectiveEpilogueBwdGQAISA_fSD_Li256ELb0ELb1EEENS1_25SingleTileBwdLPTSchedulerILb0ELi128ELb1EEEEEEEEEvNT_6ParamsE,"a",@progbits
	.sectionflags	@""
	.align	4
.nv.constant0._ZN7cutlass13device_kernelIN5flash19enable_sm80_to_sm89INS1_16FlashAttnBwdSm80INS1_25CollectiveMainloopBwdSm80ILi2ELi2EN4cute5tupleIJNS5_1CILi64EEENS7_ILi128EEES8_EEENS_10bfloat16_tEfNS_4arch4Sm80ELb1ELb0ELb1ELb0ELb1ELb0ELb0ELb0ELi2ELi2ELi4ELi2ELb1EEENS1_24CollectiveEpilogueBwdGQAISA_fSD_Li256ELb0ELb1EEENS1_25SingleTileBwdLPTSchedulerILb0ELi128ELb1EEEEEEEEEvNT_6ParamsE:
	.zero		1184


//--------------------- .nv.constant0._ZN7cutlass13device_kernelIN5flash22FlashAttnBwdPreprocessIN4cute5tupleIJNS3_1CILi64EEES6_EEENS_10bfloat16_tEfNS_4arch4Sm80ELb1ELb0EEEEEvNT_6ParamsE --------------------------
	.section	.nv.constant0._ZN7cutlass13device_kernelIN5flash22FlashAttnBwdPreprocessIN4cute5tupleIJNS3_1CILi64EEES6_EEENS_10bfloat16_tEfNS_4arch4Sm80ELb1ELb0EEEEEvNT_6ParamsE,"a",@progbits
	.sectionflags	@""
	.align	4
.nv.constant0._ZN7cutlass13device_kernelIN5flash22FlashAttnBwdPreprocessIN4cute5tupleIJNS3_1CILi64EEES6_EEENS_10bfloat16_tEfNS_4arch4Sm80ELb1ELb0EEEEEvNT_6ParamsE:
	.zero		768


//--------------------- .nv.constant0._ZN7cutlass13device_kernelIN5flash19enable_sm80_to_sm89INS1_16FlashAttnBwdSm80INS1_25CollectiveMainloopBwdSm80ILi2ELi2EN4cute5tupleIJNS5_1CILi64EEENS7_ILi128EEES8_EEENS_10bfloat16_tEfNS_4arch4Sm80ELb1ELb0ELb1ELb1ELb0ELb0ELb0ELb0ELi2ELi2ELi4ELi2ELb1EEENS1_21CollectiveEpilogueBwdISA_SB_SD_Li256ELb1ELb0ELi2EEENS1_25SingleTileBwdLPTSchedulerILb1ELi128ELb0EEEEEEEEEvNT_6ParamsE --------------------------
	.section	.nv.constant0._ZN7cutlass13device_kernelIN5flash19enable_sm80_to_sm89INS1_16FlashAttnBwdSm80INS1_25CollectiveMainloopBwdSm80ILi2ELi2EN4cute5tupleIJNS5_1CILi64EEENS7_ILi128EEES8_EEENS_10bfloat16_tEfNS_4arch4Sm80ELb1ELb0ELb1ELb1ELb0ELb0ELb0ELb0ELi2ELi2ELi4ELi2ELb1EEENS1_21CollectiveEpilogueBwdISA_SB_SD_Li256ELb1ELb0ELi2EEENS1_25SingleTileBwdLPTSchedulerILb1ELi128ELb0EEEEEEEEEvNT_6ParamsE,"a",@progbits
	.sectionflags	@""
	.align	4
.nv.constant0._ZN7cutlass13device_kernelIN5flash19enable_sm80_to_sm89INS1_16FlashAttnBwdSm80INS1_25CollectiveMainloopBwdSm80ILi2ELi2EN4cute5tupleIJNS5_1CILi64EEENS7_ILi128EEES8_EEENS_10bfloat16_tEfNS_4arch4Sm80ELb1ELb0ELb1ELb1ELb0ELb0ELb0ELb0ELi2ELi2ELi4ELi2ELb1EEENS1_21CollectiveEpilogueBwdISA_SB_SD_Li256ELb1ELb0ELi2EEENS1_25SingleTileBwdLPTSchedulerILb1ELi128ELb0EEEEEEEEEvNT_6ParamsE:
	.zero		1176


//--------------------- .nv.constant0._ZN7cutlass13device_kernelIN5flash19enable_sm80_to_sm89INS1_16FlashAttnBwdSm80INS1_25CollectiveMainloopBwdSm80ILi2ELi2EN4cute5tupleIJNS5_1CILi64EEENS7_ILi128EEES8_EEENS_10bfloat16_tEfNS_4arch4Sm80ELb1ELb0ELb1ELb1ELb1ELb0ELb0ELb0ELi2ELi2ELi4ELi2ELb1EEENS1_21CollectiveEpilogueBwdISA_SB_SD_Li256ELb1ELb0ELi2EEENS1_25SingleTileBwdLPTSchedulerILb1ELi128ELb1EEEEEEEEEvNT_6ParamsE --------------------------
	.section	.nv.constant0._ZN7cutlass13device_kernelIN5flash19enable_sm80_to_sm89INS1_16FlashAttnBwdSm80INS1_25CollectiveMainloopBwdSm80ILi2ELi2EN4cute5tupleIJNS5_1CILi64EEENS7_ILi128EEES8_EEENS_10bfloat16_tEfNS_4arch4Sm80ELb1ELb0ELb1ELb1ELb1ELb0ELb0ELb0ELi2ELi2ELi4ELi2ELb1EEENS1_21CollectiveEpilogueBwdISA_SB_SD_Li256ELb1ELb0ELi2EEENS1_25SingleTileBwdLPTSchedulerILb1ELi128ELb1EEEEEEEEEvNT_6ParamsE,"a",@progbits
	.sectionflags	@""
	.align	4
.nv.constant0._ZN7cutlass13device_kernelIN5flash19enable_sm80_to_sm89INS1_16FlashAttnBwdSm80INS1_25CollectiveMainloopBwdSm80ILi2ELi2EN4cute5tupleIJNS5_1CILi64EEENS7_ILi128EEES8_EEENS_10bfloat16_tEfNS_4arch4Sm80ELb1ELb0ELb1ELb1ELb1ELb0ELb0ELb0ELi2ELi2ELi4ELi2ELb1EEENS1_21CollectiveEpilogueBwdISA_SB_SD_Li256ELb1ELb0ELi2EEENS1_25SingleTileBwdLPTSchedulerILb1ELi128ELb1EEEEEEEEEvNT_6ParamsE:
	.zero		1176


//--------------------- .nv.constant0._ZN7cutlass13device_kernelIN5flash19enable_sm80_to_sm89INS1_16FlashAttnBwdSm80INS1_25CollectiveMainloopBwdSm80ILi2ELi2EN4cute5tupleIJNS5_1CILi64EEENS7_ILi128EEES8_EEENS_10bfloat16_tEfNS_4arch4Sm80ELb1ELb0ELb1ELb1ELb0ELb0ELb0ELb0ELi2ELi2ELi4ELi2ELb1EEENS1_24CollectiveEpilogueBwdGQAISA_fSD_Li256ELb1ELb0EEENS1_25SingleTileBwdLPTSchedulerILb1ELi128ELb0EEEEEEEEEvNT_6ParamsE --------------------------
	.section	.nv.constant0._ZN7cutlass13device_kernelIN5flash19enable_sm80_to_sm89INS1_16FlashAttnBwdSm80INS1_25CollectiveMainloopBwdSm80ILi2ELi2EN4cute5tupleIJNS5_1CILi64EEENS7_ILi128EEES8_EEENS_10bfloat16_tEfNS_4arch4Sm80ELb1ELb0ELb1ELb1ELb0ELb0ELb0ELb0ELi2ELi2ELi4ELi2ELb1EEENS1_24CollectiveEpilogueBwdGQAISA_fSD_Li256ELb1ELb0EEENS1_25SingleTileBwdLPTSchedulerILb1ELi128ELb0EEEEEEEEEvNT_6ParamsE,"a",@progbits
	.sectionflags	@""
	.align	4
.nv.constant0._ZN7cutlass13device_kernelIN5flash19enable_sm80_to_sm89INS1_16FlashAttnBwdSm80INS1_25CollectiveMainloopBwdSm80ILi2ELi2EN4cute5tupleIJNS5_1CILi64EEENS7_ILi128EEES8_EEENS_10bfloat16_tEfNS_4arch4Sm80ELb1ELb0ELb1ELb1ELb0ELb0ELb0ELb0ELi2ELi2ELi4ELi2ELb1EEENS1_24CollectiveEpilogueBwdGQAISA_fSD_Li256ELb1ELb0EEENS1_25SingleTileBwdLPTSchedulerILb1ELi128ELb0EEEEEEEEEvNT_6ParamsE:
	.zero		1184


//--------------------- .nv.constant0._ZN7cutlass13device_kernelIN5flash32FlashAttnBwdPostprocessConvertdQIN4cute5tupleIJNS3_1CILi64EEES6_EEENS_10bfloat16_tEfNS_4arch4Sm80ELi256ENS3_8TiledMMAINS3_8MMA_AtomIJNS3_30SM80_16x8x16_F32BF16BF16F32_TNEEEENS3_6LayoutINS4_IJNS5_ILi2EEENS5_ILi4EEENS5_ILi1EEEEEENS4_IJSI_SG_NS5_ILi0EEEEEEEENS4_IJNS5_ILi32EEES6_NS5_ILi16EEEEEEEELb0EEEEEvNT_6ParamsE --------------------------
	.section	.nv.constant0._ZN7cutlass13device_kernelIN5flash32FlashAttnBwdPostprocessConvertdQIN4cute5tupleIJNS3_1CILi64EEES6_EEENS_10bfloat16_tEfNS_4arch4Sm80ELi256ENS3_8TiledMMAINS3_8MMA_AtomIJNS3_30SM80_16x8x16_F32BF16BF16F32_TNEEEENS3_6LayoutINS4_IJNS5_ILi2EEENS5_ILi4EEENS5_ILi1EEEEEENS4_IJSI_SG_NS5_ILi0EEEEEEEENS4_IJNS5_ILi32EEES6_NS5_ILi16EEEEEEEELb0EEEEEvNT_6ParamsE,"a",@progbits
	.sectionflags	@""
	.align	4
.nv.constant0._ZN7cutlass13device_kernelIN5flash32FlashAttnBwdPostprocessConvertdQIN4cute5tupleIJNS3_1CILi64EEES6_EEENS_10bfloat16_tEfNS_4arch4Sm80ELi256ENS3_8TiledMMAINS3_8MMA_AtomIJNS3_30SM80_16x8x16_F32BF16BF16F32_TNEEEENS3_6LayoutINS4_IJNS5_ILi2EEENS5_ILi4EEENS5_ILi1EEEEEENS4_IJSI_SG_NS5_ILi0EEEEEEEENS4_IJNS5_ILi32EEES6_NS5_ILi16EEEEEEEELb0EEEEEvNT_6ParamsE:
	.zero		640


//--------------------- .nv.constant0._ZN7cutlass13device_kernelIN5flash19enable_sm80_to_sm89INS1_16FlashAttnBwdSm80INS1_25CollectiveMainloopBwdSm80ILi2ELi2EN4cute5tupleIJNS5_1CILi64EEENS7_ILi128EEES8_EEENS_10bfloat16_tEfNS_4arch4Sm80ELb1ELb0ELb1ELb1ELb1ELb0ELb0ELb0ELi2ELi2ELi4ELi2ELb1EEENS1_24CollectiveEpilogueBwdGQAISA_fSD_Li256ELb1ELb1EEENS1_25SingleTileBwdLPTSchedulerILb1ELi128ELb1EEEEEEEEEvNT_6ParamsE --------------------------
	.section	.nv.constant0._ZN7cutlass13device_kernelIN5flash19enable_sm80_to_sm89INS1_16FlashAttnBwdSm80INS1_25CollectiveMainloopBwdSm80ILi2ELi2EN4cute5tupleIJNS5_1CILi64EEENS7_ILi128EEES8_EEENS_10bfloat16_tEfNS_4arch4Sm80ELb1ELb0ELb1ELb1ELb1ELb0ELb0ELb0ELi2ELi2ELi4ELi2ELb1EEENS1_24CollectiveEpilogueBwdGQAISA_fSD_Li256ELb1ELb1EEENS1_25SingleTileBwdLPTSchedulerILb1ELi128ELb1EEEEEEEEEvNT_6ParamsE,"a",@progbits
	.sectionflags	@""
	.align	4
.nv.constant0._ZN7cutlass13device_kernelIN5flash19enable_sm80_to_sm89INS1_16FlashAttnBwdSm80INS1_25CollectiveMainloopBwdSm80ILi2ELi2EN4cute5tupleIJNS5_1CILi64EEENS7_ILi128EEES8_EEENS_10bfloat16_tEfNS_4arch4Sm80ELb1ELb0ELb1ELb1ELb1ELb0ELb0ELb0ELi2ELi2ELi4ELi2ELb1EEENS1_24CollectiveEpilogueBwdGQAISA_fSD_Li256ELb1ELb1EEENS1_25SingleTileBwdLPTSchedulerILb1ELi128ELb1EEEEEEEEEvNT_6ParamsE:
	.zero		1184


//--------------------- .nv.constant0._ZN7cutlass13device_kernelIN5flash22FlashAttnBwdPreprocessIN4cute5tupleIJNS3_1CILi64EEES6_EEENS_10bfloat16_tEfNS_4arch4Sm80ELb1ELb1EEEEEvNT_6ParamsE --------------------------
	.section	.nv.constant0._ZN7cutlass13device_kernelIN5flash22FlashAttnBwdPreprocessIN4cute5tupleIJNS3_1CILi64EEES6_EEENS_10bfloat16_tEfNS_4arch4Sm80ELb1ELb1EEEEEvNT_6ParamsE,"a",@progbits
	.sectionflags	@""
	.align	4
.nv.constant0._ZN7cutlass13device_kernelIN5flash22FlashAttnBwdPreprocessIN4cute5tupleIJNS3_1CILi64EEES6_EEENS_10bfloat16_tEfNS_4arch4Sm80ELb1ELb1EEEEEvNT_6ParamsE:
	.zero		768


//--------------------- .nv.constant0._ZN7cutlass13device_kernelIN5flash19enable_sm80_to_sm89INS1_16FlashAttnBwdSm80INS1_25CollectiveMainloopBwdSm80ILi2ELi2EN4cute5tupleIJNS5_1CILi128EEES8_NS7_ILi64EEEEEENS_10bfloat16_tEfNS_4arch4Sm80ELb0ELb0ELb1ELb0ELb0ELb0ELb0ELb0ELi2ELi4ELi4ELi4ELb0EEENS1_21CollectiveEpilogueBwdISA_SB_SD_Li256ELb0ELb0ELi2EEENS1_19SingleTileSchedulerILb0ELb0ELb0ELi128EEEEEEEEEvNT_6ParamsE --------------------------
	.section	.nv.constant0._ZN7cutlass13device_kernelIN5flash19enable_sm80_to_sm89INS1_16FlashAttnBwdSm80INS1_25CollectiveMainloopBwdSm80ILi2ELi2EN4cute5tupleIJNS5_1CILi128EEES8_NS7_ILi64EEEEEENS_10bfloat16_tEfNS_4arch4Sm80ELb0ELb0ELb1ELb0ELb0ELb0ELb0ELb0ELi2ELi4ELi4ELi4ELb0EEENS1_21CollectiveEpilogueBwdISA_SB_SD_Li256ELb0ELb0ELi2EEENS1_19SingleTileSchedulerILb0ELb0ELb0ELi128EEEEEEEEEvNT_6ParamsE,"a",@progbits
	.sectionflags	@""
	.align	4
.nv.constant0._ZN7cutlass13device_kernelIN5flash19enable_sm80_to_sm89INS1_16FlashAttnBwdSm80INS1_25CollectiveMainloopBwdSm80ILi2ELi2EN4cute5tupleIJNS5_1CILi128EEES8_NS7_ILi64EEEEEENS_10bfloat16_tEfNS_4arch4Sm80ELb0ELb0ELb1ELb0ELb0ELb0ELb0ELb0ELi2ELi4ELi4ELi4ELb0EEENS1_21CollectiveEpilogueBwdISA_SB_SD_Li256ELb0ELb0ELi2EEENS1_19SingleTileSchedulerILb0ELb0ELb0ELi128EEEEEEEEEvNT_6ParamsE:
	.zero		1152


//--------------------- .nv.constant0._ZN7cutlass13device_kernelIN5flash19enable_sm80_to_sm89INS1_16FlashAttnBwdSm80INS1_25CollectiveMainloopBwdSm80ILi2ELi2EN4cute5tupleIJNS5_1CILi128EEES8_NS7_ILi64EEEEEENS_10bfloat16_tEfNS_4arch4Sm80ELb0ELb0ELb1ELb0ELb1ELb0ELb0ELb0ELi2ELi4ELi4ELi4ELb0EEENS1_21CollectiveEpilogueBwdISA_SB_SD_Li256ELb0ELb0ELi2EEENS1_19SingleTileSchedulerILb0ELb0ELb0ELi128EEEEEEEEEvNT_6ParamsE --------------------------
	.section	.nv.constant0._ZN7cutlass13device_kernelIN5flash19enable_sm80_to_sm89INS1_16FlashAttnBwdSm80INS1_25CollectiveMainloopBwdSm80ILi2ELi2EN4cute5tupleIJNS5_1CILi128EEES8_NS7_ILi64EEEEEENS_10bfloat16_tEfNS_4arch4Sm80ELb0ELb0ELb1ELb0ELb1ELb0ELb0ELb0ELi2ELi4ELi4ELi4ELb0EEENS1_21CollectiveEpilogueBwdISA_SB_SD_Li256ELb0ELb0ELi2EEENS1_19SingleTileSchedulerILb0ELb0ELb0ELi128EEEEEEEEEvNT_6ParamsE,"a",@progbits
	.sectionflags	@""
	.align	4
.nv.constant0._ZN7cutlass13device_kernelIN5flash19enable_sm80_to_sm89INS1_16FlashAttnBwdSm80INS1_25CollectiveMainloopBwdSm80ILi2ELi2EN4cute5tupleIJNS5_1CILi128EEES8_NS7_ILi64EEEEEENS_10bfloat16_tEfNS_4arch4Sm80ELb0ELb0ELb1ELb0ELb1ELb0ELb0ELb0ELi2ELi4ELi4ELi4ELb0EEENS1_21CollectiveEpilogueBwdISA_SB_SD_Li256ELb0ELb0ELi2EEENS1_19SingleTileSchedulerILb0ELb0ELb0ELi128EEEEEEEEEvNT_6ParamsE:
	.zero		1152


//--------------------- .nv.constant0._ZN7cutlass13device_kernelIN5flash19enable_sm80_to_sm89INS1_16FlashAttnBwdSm80INS1_25CollectiveMainloopBwdSm80ILi2ELi2EN4cute5tupleIJNS5_1CILi128EEES8_NS7_ILi64EEEEEENS_10bfloat16_tEfNS_4arch4Sm80ELb0ELb0ELb1ELb0ELb0ELb0ELb0ELb0ELi2ELi4ELi4ELi4ELb0EEENS1_24CollectiveEpilogueBwdGQAISA_fSD_Li256ELb0ELb0EEENS1_19SingleTileSchedulerILb0ELb0ELb0ELi128EEEEEEEEEvNT_6ParamsE --------------------------
	.section	.nv.constant0._ZN7cutlass13device_kernelIN5flash19enable_sm80_to_sm89INS1_16FlashAttnBwdSm80INS1_25CollectiveMainloopBwdSm80ILi2ELi2EN4cute5tupleIJNS5_1CILi128EEES8_NS7_ILi64EEEEEENS_10bfloat16_tEfNS_4arch4Sm80ELb0ELb0ELb1ELb0ELb0ELb0ELb0ELb0ELi2ELi4ELi4ELi4ELb0EEENS1_24CollectiveEpilogueBwdGQAISA_fSD_Li256ELb0ELb0EEENS1_19SingleTileSchedulerILb0ELb0ELb0ELi128EEEEEEEEEvNT_6ParamsE,"a",@progbits
	.sectionflags	@""
	.align	4
.nv.constant0._ZN7cutlass13device_kernelIN5flash19enable_sm80_to_sm89INS1_16FlashAttnBwdSm80INS1_25CollectiveMainloopBwdSm80ILi2ELi2EN4cute5tupleIJNS5_1CILi128EEES8_NS7_ILi64EEEEEENS_10bfloat16_tEfNS_4arch4Sm80ELb0ELb0ELb1ELb0ELb0ELb0ELb0ELb0ELi2ELi4ELi4ELi4ELb0EEENS1_24CollectiveEpilogueBwdGQAISA_fSD_Li256ELb0ELb0EEENS1_19SingleTileSchedulerILb0ELb0ELb0ELi128EEEEEEEEEvNT_6ParamsE:
	.zero		1160


//--------------------- .nv.constant0._ZN7cutlass13device_kernelIN5flash19enable_sm80_to_sm89INS1_16FlashAttnBwdSm80INS1_25CollectiveMainloopBwdSm80ILi2ELi2EN4cute5tupleIJNS5_1CILi128EEES8_NS7_ILi64EEEEEENS_10bfloat16_tEfNS_4arch4Sm80ELb0ELb0ELb1ELb0ELb1ELb0ELb0ELb0ELi2ELi4ELi4ELi4ELb0EEENS1_24CollectiveEpilogueBwdGQAISA_fSD_Li256ELb0ELb1EEENS1_19SingleTileSchedulerILb0ELb0ELb0ELi128EEEEEEEEEvNT_6ParamsE --------------------------
	.section	.nv.constant0._ZN7cutlass13device_kernelIN5flash19enable_sm80_to_sm89INS1_16FlashAttnBwdSm80INS1_25CollectiveMainloopBwdSm80ILi2ELi2EN4cute5tupleIJNS5_1CILi128EEES8_NS7_ILi64EEEEEENS_10bfloat16_tEfNS_4arch4Sm80ELb0ELb0ELb1ELb0ELb1ELb0ELb0ELb0ELi2ELi4ELi4ELi4ELb0EEENS1_24CollectiveEpilogueBwdGQAISA_fSD_Li256ELb0ELb1EEENS1_19SingleTileSchedulerILb0ELb0ELb0ELi128EEEEEEEEEvNT_6ParamsE,"a",@progbits
	.sectionflags	@""
	.align	4
.nv.constant0._ZN7cutlass13device_kernelIN5flash19enable_sm80_to_sm89INS1_16FlashAttnBwdSm80INS1_25CollectiveMainloopBwdSm80ILi2ELi2EN4cute5tupleIJNS5_1CILi128EEES8_NS7_ILi64EEEEEENS_10bfloat16_tEfNS_4arch4Sm80ELb0ELb0ELb1ELb0ELb1ELb0ELb0ELb0ELi2ELi4ELi4ELi4ELb0EEENS1_24CollectiveEpilogueBwdGQAISA_fSD_Li256ELb0ELb1EEENS1_19SingleTileSchedulerILb0ELb0ELb0ELi128EEEEEEEEEvNT_6ParamsE:
	.zero		1160


//--------------------- .nv.constant0._ZN7cutlass13device_kernelIN5flash19enable_sm80_to_sm89INS1_16FlashAttnBwdSm80INS1_25CollectiveMainloopBwdSm80ILi2ELi2EN4cute5tupleIJNS5_1CILi128EEES8_NS7_ILi64EEEEEENS_10bfloat16_tEfNS_4arch4Sm80ELb0ELb0ELb1ELb1ELb0ELb0ELb0ELb0ELi2ELi4ELi4ELi4ELb0EEENS1_21CollectiveEpilogueBwdISA_SB_SD_Li256ELb1ELb0ELi2EEENS1_19SingleTileSchedulerILb1ELb0ELb0ELi128EEEEEEEEEvNT_6ParamsE --------------------------
	.section	.nv.constant0._ZN7cutlass13device_kernelIN5flash19enable_sm80_to_sm89INS1_16FlashAttnBwdSm80INS1_25CollectiveMainloopBwdSm80ILi2ELi2EN4cute5tupleIJNS5_1CILi128EEES8_NS7_ILi64EEEEEENS_10bfloat16_tEfNS_4arch4Sm80ELb0ELb0ELb1ELb1ELb0ELb0ELb0ELb0ELi2ELi4ELi4ELi4ELb0EEENS1_21CollectiveEpilogueBwdISA_SB_SD_Li256ELb1ELb0ELi2EEENS1_19SingleTileSchedulerILb1ELb0ELb0ELi128EEEEEEEEEvNT_6ParamsE,"a",@progbits
	.sectionflags	@""
	.align	4
.nv.constant0._ZN7cutlass13device_kernelIN5flash19enable_sm80_to_sm89INS1_16FlashAttnBwdSm80INS1_25CollectiveMainloopBwdSm80ILi2ELi2EN4cute5tupleIJNS5_1CILi128EEES8_NS7_ILi64EEEEEENS_10bfloat16_tEfNS_4arch4Sm80ELb0ELb0ELb1ELb1ELb0ELb0ELb0ELb0ELi2ELi4ELi4ELi4ELb0EEENS1_21CollectiveEpilogueBwdISA_SB_SD_Li256ELb1ELb0ELi2EEENS1_19SingleTileSchedulerILb1ELb0ELb0ELi128EEEEEEEEEvNT_6ParamsE:
	.zero		1152


//--------------------- .nv.constant0._ZN7cutlass13device_kernelIN5flash19enable_sm80_to_sm89INS1_16FlashAttnBwdSm80INS1_25CollectiveMainloopBwdSm80ILi2ELi2EN4cute5tupleIJNS5_1CILi128EEES8_NS7_ILi64EEEEEENS_10bfloat16_tEfNS_4arch4Sm80ELb0ELb0ELb1ELb1ELb1ELb0ELb0ELb0ELi2ELi4ELi4ELi4ELb0EEENS1_21CollectiveEpilogueBwdISA_SB_SD_Li256ELb1ELb0ELi2EEENS1_19SingleTileSchedulerILb1ELb0ELb0ELi128EEEEEEEEEvNT_6ParamsE --------------------------
	.section	.nv.constant0._ZN7cutlass13device_kernelIN5flash19enable_sm80_to_sm89INS1_16FlashAttnBwdSm80INS1_25CollectiveMainloopBwdSm80ILi2ELi2EN4cute5tupleIJNS5_1CILi128EEES8_NS7_ILi64EEEEEENS_10bfloat16_tEfNS_4arch4Sm80ELb0ELb0ELb1ELb1ELb1ELb0ELb0ELb0ELi2ELi4ELi4ELi4ELb0EEENS1_21CollectiveEpilogueBwdISA_SB_SD_Li256ELb1ELb0ELi2EEENS1_19SingleTileSchedulerILb1ELb0ELb0ELi128EEEEEEEEEvNT_6ParamsE,"a",@progbits
	.sectionflags	@""
	.align	4
.nv.constant0._ZN7cutlass13device_kernelIN5flash19enable_sm80_to_sm89INS1_16FlashAttnBwdSm80INS1_25CollectiveMainloopBwdSm80ILi2ELi2EN4cute5tupleIJNS5_1CILi128EEES8_NS7_ILi64EEEEEENS_10bfloat16_tEfNS_4arch4Sm80ELb0ELb0ELb1ELb1ELb1ELb0ELb0ELb0ELi2ELi4ELi4ELi4ELb0EEENS1_21CollectiveEpilogueBwdISA_SB_SD_Li256ELb1ELb0ELi2EEENS1_19SingleTileSchedulerILb1ELb0ELb0ELi128EEEEEEEEEvNT_6ParamsE:
	.zero		1152


//--------------------- .nv.constant0._ZN7cutlass13device_kernelIN5flash19enable_sm80_to_sm89INS1_16FlashAttnBwdSm80INS1_25CollectiveMainloopBwdSm80ILi2ELi2EN4cute5tupleIJNS5_1CILi128EEES8_NS7_ILi64EEEEEENS_10bfloat16_tEfNS_4arch4Sm80ELb0ELb0ELb1ELb1ELb0ELb0ELb0ELb0ELi2ELi4ELi4ELi4ELb0EEENS1_24CollectiveEpilogueBwdGQAISA_fSD_Li256ELb1ELb0EEENS1_19SingleTileSchedulerILb1ELb0ELb0ELi128EEEEEEEEEvNT_6ParamsE --------------------------
	.section	.nv.constant0._ZN7cutlass13device_kernelIN5flash19enable_sm80_to_sm89INS1_16FlashAttnBwdSm80INS1_25CollectiveMainloopBwdSm80ILi2ELi2EN4cute5tupleIJNS5_1CILi128EEES8_NS7_ILi64EEEEEENS_10bfloat16_tEfNS_4arch4Sm80ELb0ELb0ELb1ELb1ELb0ELb0ELb0ELb0ELi2ELi4ELi4ELi4ELb0EEENS1_24CollectiveEpilogueBwdGQAISA_fSD_Li256ELb1ELb0EEENS1_19SingleTileSchedulerILb1ELb0ELb0ELi128EEEEEEEEEvNT_6ParamsE,"a",@progbits
	.sectionflags	@""
	.align	4
.nv.constant0._ZN7cutlass13device_kernelIN5flash19enable_sm80_to_sm89INS1_16FlashAttnBwdSm80INS1_25CollectiveMainloopBwdSm80ILi2ELi2EN4cute5tupleIJNS5_1CILi128EEES8_NS7_ILi64EEEEEENS_10bfloat16_tEfNS_4arch4Sm80ELb0ELb0ELb1ELb1ELb0ELb0ELb0ELb0ELi2ELi4ELi4ELi4ELb0EEENS1_24CollectiveEpilogueBwdGQAISA_fSD_Li256ELb1ELb0EEENS1_19SingleTileSchedulerILb1ELb0ELb0ELi128EEEEEEEEEvNT_6ParamsE:
	.zero		1160


//--------------------- .nv.constant0._ZN7cutlass13device_kernelIN5flash19enable_sm80_to_sm89INS1_16FlashAttnBwdSm80INS1_25CollectiveMainloopBwdSm80ILi2ELi2EN4cute5tupleIJNS5_1CILi128EEES8_NS7_ILi64EEEEEENS_10bfloat16_tEfNS_4arch4Sm80ELb0ELb0ELb1ELb1ELb1ELb0ELb0ELb0ELi2ELi4ELi4ELi4ELb0EEENS1_24CollectiveEpilogueBwdGQAISA_fSD_Li256ELb1ELb1EEENS1_19SingleTileSchedulerILb1ELb0ELb0ELi128EEEEEEEEEvNT_6ParamsE --------------------------
	.section	.nv.constant0._ZN7cutlass13device_kernelIN5flash19enable_sm80_to_sm89INS1_16FlashAttnBwdSm80INS1_25CollectiveMainloopBwdSm80ILi2ELi2EN4cute5tupleIJNS5_1CILi128EEES8_NS7_ILi64EEEEEENS_10bfloat16_tEfNS_4arch4Sm80ELb0ELb0ELb1ELb1ELb1ELb0ELb0ELb0ELi2ELi4ELi4ELi4ELb0EEENS1_24CollectiveEpilogueBwdGQAISA_fSD_Li256ELb1ELb1EEENS1_19SingleTileSchedulerILb1ELb0ELb0ELi128EEEEEEEEEvNT_6ParamsE,"a",@progbits
	.sectionflags	@""
	.align	4
.nv.constant0._ZN7cutlass13device_kernelIN5flash19enable_sm80_to_sm89INS1_16FlashAttnBwdSm80INS1_25CollectiveMainloopBwdSm80ILi2ELi2EN4cute5tupleIJNS5_1CILi128EEES8_NS7_ILi64EEEEEENS_10bfloat16_tEfNS_4arch4Sm80ELb0ELb0ELb1ELb1ELb1ELb0ELb0ELb0ELi2ELi4ELi4ELi4ELb0EEENS1_24CollectiveEpilogueBwdGQAISA_fSD_Li256ELb1ELb1EEENS1_19SingleTileSchedulerILb1ELb0ELb0ELi128EEEEEEEEEvNT_6ParamsE:
	.zero		1160


//--------------------- .nv.constant0._ZN7cutlass13device_kernelIN5flash19enable_sm80_to_sm89INS1_16FlashAttnBwdSm80INS1_25CollectiveMainloopBwdSm80ILi2ELi2EN4cute5tupleIJNS5_1CILi128EEES8_NS7_ILi64EEEEEENS_10bfloat16_tEfNS_4arch4Sm80ELb0ELb1ELb1ELb0ELb0ELb0ELb0ELb0ELi2ELi4ELi4ELi4ELb0EEENS1_21CollectiveEpilogueBwdISA_SB_SD_Li256ELb0ELb0ELi2EEENS1_19SingleTileSchedulerILb0ELb0ELb0ELi128EEEEEEEEEvNT_6ParamsE --------------------------
	.section	.nv.constant0._ZN7cutlass13device_kernelIN5flash19enable_sm80_to_sm89INS1_16FlashAttnBwdSm80INS1_25CollectiveMainloopBwdSm80ILi2ELi2EN4cute5tupleIJNS5_1CILi128EEES8_NS7_ILi64EEEEEENS_10bfloat16_tEfNS_4arch4Sm80ELb0ELb1ELb1ELb0ELb0ELb0ELb0ELb0ELi2ELi4ELi4ELi4ELb0EEENS1_21CollectiveEpilogueBwdISA_SB_SD_Li256ELb0ELb0ELi2EEENS1_19SingleTileSchedulerILb0ELb0ELb0ELi128EEEEEEEEEvNT_6ParamsE,"a",@progbits
	.sectionflags	@""
	.align	4
.nv.constant0._ZN7cutlass13device_kernelIN5flash19enable_sm80_to_sm89INS1_16FlashAttnBwdSm80INS1_25CollectiveMainloopBwdSm80ILi2ELi2EN4cute5tupleIJNS5_1CILi128EEES8_NS7_ILi64EEEEEENS_10bfloat16_tEfNS_4arch4Sm80ELb0ELb1ELb1ELb0ELb0ELb0ELb0ELb0ELi2ELi4ELi4ELi4ELb0EEENS1_21CollectiveEpilogueBwdISA_SB_SD_Li256ELb0ELb0ELi2EEENS1_19SingleTileSchedulerILb0ELb0ELb0ELi128EEEEEEEEEvNT_6ParamsE:
	.zero		1152


//--------------------- .nv.constant0._ZN7cutlass13device_kernelIN5flash19enable_sm80_to_sm89INS1_16FlashAttnBwdSm80INS1_25CollectiveMainloopBwdSm80ILi2ELi2EN4cute5tupleIJNS5_1CILi128EEES8_NS7_ILi64EEEEEENS_10bfloat16_tEfNS_4arch4Sm80ELb0ELb1ELb1ELb0ELb1ELb0ELb0ELb0ELi2ELi4ELi4ELi4ELb0EEENS1_21CollectiveEpilogueBwdISA_SB_SD_Li256ELb0ELb0ELi2EEENS1_19SingleTileSchedulerILb0ELb0ELb0ELi128EEEEEEEEEvNT_6ParamsE --------------------------
	.section	.nv.constant0._ZN7cutlass13device_kernelIN5flash19enable_sm80_to_sm89INS1_16FlashAttnBwdSm80INS1_25CollectiveMainloopBwdSm80ILi2ELi2EN4cute5tupleIJNS5_1CILi128EEES8_NS7_ILi64EEEEEENS_10bfloat16_tEfNS_4arch4Sm80ELb0ELb1ELb1ELb0ELb1ELb0ELb0ELb0ELi2ELi4ELi4ELi4ELb0EEENS1_21CollectiveEpilogueBwdISA_SB_SD_Li256ELb0ELb0ELi2EEENS1_19SingleTileSchedulerILb0ELb0ELb0ELi128EEEEEEEEEvNT_6ParamsE,"a",@progbits
	.sectionflags	@""
	.align	4
.nv.constant0._ZN7cutlass13device_kernelIN5flash19enable_sm80_to_sm89INS1_16FlashAttnBwdSm80INS1_25CollectiveMainloopBwdSm80ILi2ELi2EN4cute5tupleIJNS5_1CILi128EEES8_NS7_ILi64EEEEEENS_10bfloat16_tEfNS_4arch4Sm80ELb0ELb1ELb1ELb0ELb1ELb0ELb0ELb0ELi2ELi4ELi4ELi4ELb0EEENS1_21CollectiveEpilogueBwdISA_SB_SD_Li256ELb0ELb0ELi2EEENS1_19SingleTileSchedulerILb0ELb0ELb0ELi128EEEEEEEEEvNT_6ParamsE:
	.zero		1152


//--------------------- .nv.constant0._ZN7cutlass13device_kernelIN5flash19enable_sm80_to_sm89INS1_16FlashAttnBwdSm80INS1_25CollectiveMainloopBwdSm80ILi2ELi2EN4cute5tupleIJNS5_1CILi128EEES8_NS7_ILi64EEEEEENS_10bfloat16_tEfNS_4arch4Sm80ELb0ELb1ELb1ELb0ELb0ELb0ELb0ELb0ELi2ELi4ELi4ELi4ELb0EEENS1_24CollectiveEpilogueBwdGQAISA_fSD_Li256ELb0ELb0EEENS1_19SingleTileSchedulerILb0ELb0ELb0ELi128EEEEEEEEEvNT_6ParamsE --------------------------
	.section	.nv.constant0._ZN7cutlass13device_kernelIN5flash19enable_sm80_to_sm89INS1_16FlashAttnBwdSm80INS1_25CollectiveMainloopBwdSm80ILi2ELi2EN4cute5tupleIJNS5_1CILi128EEES8_NS7_ILi64EEEEEENS_10bfloat16_tEfNS_4arch4Sm80ELb0ELb1ELb1ELb0ELb0ELb0ELb0ELb0ELi2ELi4ELi4ELi4ELb0EEENS1_24CollectiveEpilogueBwdGQAISA_fSD_Li256ELb0ELb0EEENS1_19SingleTileSchedulerILb0ELb0ELb0ELi128EEEEEEEEEvNT_6ParamsE,"a",@progbits
	.sectionflags	@""
	.align	4
.nv.constant0._ZN7cutlass13device_kernelIN5flash19enable_sm80_to_sm89INS1_16FlashAttnBwdSm80INS1_25CollectiveMainloopBwdSm80ILi2ELi2EN4cute5tupleIJNS5_1CILi128EEES8_NS7_ILi64EEEEEENS_10bfloat16_tEfNS_4arch4Sm80ELb0ELb1ELb1ELb0ELb0ELb0ELb0ELb0ELi2ELi4ELi4ELi4ELb0EEENS1_24CollectiveEpilogueBwdGQAISA_fSD_Li256ELb0ELb0EEENS1_19SingleTileSchedulerILb0ELb0ELb0ELi128EEEEEEEEEvNT_6ParamsE:
	.zero		1160


//--------------------- .nv.constant0._ZN7cutlass13device_kernelIN5flash19enable_sm80_to_sm89INS1_16FlashAttnBwdSm80INS1_25CollectiveMainloopBwdSm80ILi2ELi2EN4cute5tupleIJNS5_1CILi128EEES8_NS7_ILi64EEEEEENS_10bfloat16_tEfNS_4arch4Sm80ELb0ELb1ELb1ELb0ELb1ELb0ELb0ELb0ELi2ELi4ELi4ELi4ELb0EEENS1_24CollectiveEpilogueBwdGQAISA_fSD_Li256ELb0ELb1EEENS1_19SingleTileSchedulerILb0ELb0ELb0ELi128EEEEEEEEEvNT_6ParamsE --------------------------
	.section	.nv.constant0._ZN7cutlass13device_kernelIN5flash19enable_sm80_to_sm89INS1_16FlashAttnBwdSm80INS1_25CollectiveMainloopBwdSm80ILi2ELi2EN4cute5tupleIJNS5_1CILi128EEES8_NS7_ILi64EEEEEENS_10bfloat16_tEfNS_4arch4Sm80ELb0ELb1ELb1ELb0ELb1ELb0ELb0ELb0ELi2ELi4ELi4ELi4ELb0EEENS1_24CollectiveEpilogueBwdGQAISA_fSD_Li256ELb0ELb1EEENS1_19SingleTileSchedulerILb0ELb0ELb0ELi128EEEEEEEEEvNT_6ParamsE,"a",@progbits
	.sectionflags	@""
	.align	4
.nv.constant0._ZN7cutlass13device_kernelIN5flash19enable_sm80_to_sm89INS1_16FlashAttnBwdSm80INS1_25CollectiveMainloopBwdSm80ILi2ELi2EN4cute5tupleIJNS5_1CILi128EEES8_NS7_ILi64EEEEEENS_10bfloat16_tEfNS_4arch4Sm80ELb0ELb1ELb1ELb0ELb1ELb0ELb0ELb0ELi2ELi4ELi4ELi4ELb0EEENS1_24CollectiveEpilogueBwdGQAISA_fSD_Li256ELb0ELb1EEENS1_19SingleTileSchedulerILb0ELb0ELb0ELi128EEEEEEEEEvNT_6ParamsE:
	.zero		1160


//--------------------- .nv.constant0._ZN7cutlass13device_kernelIN5flash19enable_sm80_to_sm89INS1_16FlashAttnBwdSm80INS1_25CollectiveMainloopBwdSm80ILi2ELi2EN4cute5tupleIJNS5_1CILi128EEES8_NS7_ILi64EEEEEENS_10bfloat16_tEfNS_4arch4Sm80ELb0ELb1ELb1ELb1ELb0ELb0ELb0ELb0ELi2ELi4ELi4ELi4ELb0EEENS1_21CollectiveEpilogueBwdISA_SB_SD_Li256ELb1ELb0ELi2EEENS1_19SingleTileSchedulerILb1ELb0ELb0ELi128EEEEEEEEEvNT_6ParamsE --------------------------
	.section	.nv.constant0._ZN7cutlass13device_kernelIN5flash19enable_sm80_to_sm89INS1_16FlashAttnBwdSm80INS1_25CollectiveMainloopBwdSm80ILi2ELi2EN4cute5tupleIJNS5_1CILi128EEES8_NS7_ILi64EEEEEENS_10bfloat16_tEfNS_4arch4Sm80ELb0ELb1ELb1ELb1ELb0ELb0ELb0ELb0ELi2ELi4ELi4ELi4ELb0EEENS1_21CollectiveEpilogueBwdISA_SB_SD_Li256ELb1ELb0ELi2EEENS1_19SingleTileSchedulerILb1ELb0ELb0ELi128EEEEEEEEEvNT_6ParamsE,"a",@progbits
	.sectionflags	@""
	.align	4
.nv.constant0._ZN7cutlass13device_kernelIN5flash19enable_sm80_to_sm89INS1_16FlashAttnBwdSm80INS1_25CollectiveMainloopBwdSm80ILi2ELi2EN4cute5tupleIJNS5_1CILi128EEES8_NS7_ILi64EEEEEENS_10bfloat16_tEfNS_4arch4Sm80ELb0ELb1ELb1ELb1ELb0ELb0ELb0ELb0ELi2ELi4ELi4ELi4ELb0EEENS1_21CollectiveEpilogueBwdISA_SB_SD_Li256ELb1ELb0ELi2EEENS1_19SingleTileSchedulerILb1ELb0ELb0ELi128EEEEEEEEEvNT_6ParamsE:
	.zero		1152


//--------------------- .nv.constant0._ZN7cutlass13device_kernelIN5flash19enable_sm80_to_sm89INS1_16FlashAttnBwdSm80INS1_25CollectiveMainloopBwdSm80ILi2ELi2EN4cute5tupleIJNS5_1CILi128EEES8_NS7_ILi64EEEEEENS_10bfloat16_tEfNS_4arch4Sm80ELb0ELb1ELb1ELb1ELb1ELb0ELb0ELb0ELi2ELi4ELi4ELi4ELb0EEENS1_21CollectiveEpilogueBwdISA_SB_SD_Li256ELb1ELb0ELi2EEENS1_19SingleTileSchedulerILb1ELb0ELb0ELi128EEEEEEEEEvNT_6ParamsE --------------------------
	.section	.nv.constant0._ZN7cutlass13device_kernelIN5flash19enable_sm80_to_sm89INS1_16FlashAttnBwdSm80INS1_25CollectiveMainloopBwdSm80ILi2ELi2EN4cute5tupleIJNS5_1CILi128EEES8_NS7_ILi64EEEEEENS_10bfloat16_tEfNS_4arch4Sm80ELb0ELb1ELb1ELb1ELb1ELb0ELb0ELb0ELi2ELi4ELi4ELi4ELb0EEENS1_21CollectiveEpilogueBwdISA_SB_SD_Li256ELb1ELb0ELi2EEENS1_19SingleTileSchedulerILb1ELb0ELb0ELi128EEEEEEEEEvNT_6ParamsE,"a",@progbits
	.sectionflags	@""
	.align	4
.nv.constant0._ZN7cutlass13device_kernelIN5flash19enable_sm80_to_sm89INS1_16FlashAttnBwdSm80INS1_25CollectiveMainloopBwdSm80ILi2ELi2EN4cute5tupleIJNS5_1CILi128EEES8_NS7_ILi64EEEEEENS_10bfloat16_tEfNS_4arch4Sm80ELb0ELb1ELb1ELb1ELb1ELb0ELb0ELb0ELi2ELi4ELi4ELi4ELb0EEENS1_21CollectiveEpilogueBwdISA_SB_SD_Li256ELb1ELb0ELi2EEENS1_19SingleTileSchedulerILb1ELb0ELb0ELi128EEEEEEEEEvNT_6ParamsE:
	.zero		1152


//--------------------- .nv.constant0._ZN7cutlass13device_kernelIN5flash19enable_sm80_to_sm89INS1_16FlashAttnBwdSm80INS1_25CollectiveMainloopBwdSm80ILi2ELi2EN4cute5tupleIJNS5_1CILi128EEES8_NS7_ILi64EEEEEENS_10bfloat16_tEfNS_4arch4Sm80ELb0ELb1ELb1ELb1ELb0ELb0ELb0ELb0ELi2ELi4ELi4ELi4ELb0EEENS1_24CollectiveEpilogueBwdGQAISA_fSD_Li256ELb1ELb0EEENS1_19SingleTileSchedulerILb1ELb0ELb0ELi128EEEEEEEEEvNT_6ParamsE --------------------------
	.section	.nv.constant0._ZN7cutlass13device_kernelIN5flash19enable_sm80_to_sm89INS1_16FlashAttnBwdSm80INS1_25CollectiveMainloopBwdSm80ILi2ELi2EN4cute5tupleIJNS5_1CILi128EEES8_NS7_ILi64EEEEEENS_10bfloat16_tEfNS_4arch4Sm80ELb0ELb1ELb1ELb1ELb0ELb0ELb0ELb0ELi2ELi4ELi4ELi4ELb0EEENS1_24CollectiveEpilogueBwdGQAISA_fSD_Li256ELb1ELb0EEENS1_19SingleTileSchedulerILb1ELb0ELb0ELi128EEEEEEEEEvNT_6ParamsE,"a",@progbits
	.sectionflags	@""
	.align	4
.nv.constant0._ZN7cutlass13device_kernelIN5flash19enable_sm80_to_sm89INS1_16FlashAttnBwdSm80INS1_25CollectiveMainloopBwdSm80ILi2ELi2EN4cute5tupleIJNS5_1CILi128EEES8_NS7_ILi64EEEEEENS_10bfloat16_tEfNS_4arch4Sm80ELb0ELb1ELb1ELb1ELb0ELb0ELb0ELb0ELi2ELi4ELi4ELi4ELb0EEENS1_24CollectiveEpilogueBwdGQAISA_fSD_Li256ELb1ELb0EEENS1_19SingleTileSchedulerILb1ELb0ELb0ELi128EEEEEEEEEvNT_6ParamsE:
	.zero		1160


//--------------------- .nv.constant0._ZN7cutlass13device_kernelIN5flash19enable_sm80_to_sm89INS1_16FlashAttnBwdSm80INS1_25CollectiveMainloopBwdSm80ILi2ELi2EN4cute5tupleIJNS5_1CILi128EEES8_NS7_ILi64EEEEEENS_10bfloat16_tEfNS_4arch4Sm80ELb0ELb1ELb1ELb1ELb1ELb0ELb0ELb0ELi2ELi4ELi4ELi4ELb0EEENS1_24CollectiveEpilogueBwdGQAISA_fSD_Li256ELb1ELb1EEENS1_19SingleTileSchedulerILb1ELb0ELb0ELi128EEEEEEEEEvNT_6ParamsE --------------------------
	.section	.nv.constant0._ZN7cutlass13device_kernelIN5flash19enable_sm80_to_sm89INS1_16FlashAttnBwdSm80INS1_25CollectiveMainloopBwdSm80ILi2ELi2EN4cute5tupleIJNS5_1CILi128EEES8_NS7_ILi64EEEEEENS_10bfloat16_tEfNS_4arch4Sm80ELb0ELb1ELb1ELb1ELb1ELb0ELb0ELb0ELi2ELi4ELi4ELi4ELb0EEENS1_24CollectiveEpilogueBwdGQAISA_fSD_Li256ELb1ELb1EEENS1_19SingleTileSchedulerILb1ELb0ELb0ELi128EEEEEEEEEvNT_6ParamsE,"a",@progbits
	.sectionflags	@""
	.align	4
.nv.constant0._ZN7cutlass13device_kernelIN5flash19enable_sm80_to_sm89INS1_16FlashAttnBwdSm80INS1_25CollectiveMainloopBwdSm80ILi2ELi2EN4cute5tupleIJNS5_1CILi128EEES8_NS7_ILi64EEEEEENS_10bfloat16_tEfNS_4arch4Sm80ELb0ELb1ELb1ELb1ELb1ELb0ELb0ELb0ELi2ELi4ELi4ELi4ELb0EEENS1_24CollectiveEpilogueBwdGQAISA_fSD_Li256ELb1ELb1EEENS1_19SingleTileSchedulerILb1ELb0ELb0ELi128EEEEEEEEEvNT_6ParamsE:
	.zero		1160


//--------------------- .nv.constant0._ZN7cutlass13device_kernelIN5flash19enable_sm80_to_sm89INS1_16FlashAttnBwdSm80INS1_25CollectiveMainloopBwdSm80ILi2ELi2EN4cute5tupleIJNS5_1CILi128EEES8_NS7_ILi64EEEEEENS_10bfloat16_tEfNS_4arch4Sm80ELb1ELb0ELb1ELb0ELb0ELb0ELb0ELb0ELi2ELi4ELi4ELi4ELb0EEENS1_21CollectiveEpilogueBwdISA_SB_SD_Li256ELb0ELb0ELi2EEENS1_25SingleTileBwdLPTSchedulerILb0ELi128ELb0EEEEEEEEEvNT_6ParamsE --------------------------
	.section	.nv.constant0._ZN7cutlass13device_kernelIN5flash19enable_sm80_to_sm89INS1_16FlashAttnBwdSm80INS1_25CollectiveMainloopBwdSm80ILi2ELi2EN4cute5tupleIJNS5_1CILi128EEES8_NS7_ILi64EEEEEENS_10bfloat16_tEfNS_4arch4Sm80ELb1ELb0ELb1ELb0ELb0ELb0ELb0ELb0ELi2ELi4ELi4ELi4ELb0EEENS1_21CollectiveEpilogueBwdISA_SB_SD_Li256ELb0ELb0ELi2EEENS1_25SingleTileBwdLPTSchedulerILb0ELi128ELb0EEEEEEEEEvNT_6ParamsE,"a",@progbits
	.sectionflags	@""
	.align	4
.nv.constant0._ZN7cutlass13device_kernelIN5flash19enable_sm80_to_sm89INS1_16FlashAttnBwdSm80INS1_25CollectiveMainloopBwdSm80ILi2ELi2EN4cute5tupleIJNS5_1CILi128EEES8_NS7_ILi64EEEEEENS_10bfloat16_tEfNS_4arch4Sm80ELb1ELb0ELb1ELb0ELb0ELb0ELb0ELb0ELi2ELi4ELi4ELi4ELb0EEENS1_21CollectiveEpilogueBwdISA_SB_SD_Li256ELb0ELb0ELi2EEENS1_25SingleTileBwdLPTSchedulerILb0ELi128ELb0EEEEEEEEEvNT_6ParamsE:
	.zero		1176


//--------------------- .nv.constant0._ZN7cutlass13device_kernelIN5flash19enable_sm80_to_sm89INS1_16FlashAttnBwdSm80INS1_25CollectiveMainloopBwdSm80ILi2ELi2EN4cute5tupleIJNS5_1CILi128EEES8_NS7_ILi64EEEEEENS_10bfloat16_tEfNS_4arch4Sm80ELb1ELb0ELb1ELb0ELb1ELb0ELb0ELb0ELi2ELi4ELi4ELi4ELb0EEENS1_21CollectiveEpilogueBwdISA_SB_SD_Li256ELb0ELb0ELi2EEENS1_25SingleTileBwdLPTSchedulerILb0ELi128ELb1EEEEEEEEEvNT_6ParamsE --------------------------
	.section	.nv.constant0._ZN7cutlass13device_kernelIN5flash19enable_sm80_to_sm89INS1_16FlashAttnBwdSm80INS1_25CollectiveMainloopBwdSm80ILi2ELi2EN4cute5tupleIJNS5_1CILi128EEES8_NS7_ILi64EEEEEENS_10bfloat16_tEfNS_4arch4Sm80ELb1ELb0ELb1ELb0ELb1ELb0ELb0ELb0ELi2ELi4ELi4ELi4ELb0EEENS1_21CollectiveEpilogueBwdISA_SB_SD_Li256ELb0ELb0ELi2EEENS1_25SingleTileBwdLPTSchedulerILb0ELi128ELb1EEEEEEEEEvNT_6ParamsE,"a",@progbits
	.sectionflags	@""
	.align	4
.nv.constant0._ZN7cutlass13device_kernelIN5flash19enable_sm80_to_sm89INS1_16FlashAttnBwdSm80INS1_25CollectiveMainloopBwdSm80ILi2ELi2EN4cute5tupleIJNS5_1CILi128EEES8_NS7_ILi64EEEEEENS_10bfloat16_tEfNS_4arch4Sm80ELb1ELb0ELb1ELb0ELb1ELb0ELb0ELb0ELi2ELi4ELi4ELi4ELb0EEENS1_21CollectiveEpilogueBwdISA_SB_SD_Li256ELb0ELb0ELi2EEENS1_25SingleTileBwdLPTSchedulerILb0ELi128ELb1EEEEEEEEEvNT_6ParamsE:
	.zero		1176


//--------------------- .nv.constant0._ZN7cutlass13device_kernelIN5flash19enable_sm80_to_sm89INS1_16FlashAttnBwdSm80INS1_25CollectiveMainloopBwdSm80ILi2ELi2EN4cute5tupleIJNS5_1CILi128EEES8_NS7_ILi64EEEEEENS_10bfloat16_tEfNS_4arch4Sm80ELb1ELb0ELb1ELb0ELb0ELb0ELb0ELb0ELi2ELi4ELi4ELi4ELb0EEENS1_24CollectiveEpilogueBwdGQAISA_fSD_Li256ELb0ELb0EEENS1_25SingleTileBwdLPTSchedulerILb0ELi128ELb0EEEEEEEEEvNT_6ParamsE --------------------------
	.section	.nv.constant0._ZN7cutlass13device_kernelIN5flash19enable_sm80_to_sm89INS1_16FlashAttnBwdSm80INS1_25CollectiveMainloopBwdSm80ILi2ELi2EN4cute5tupleIJNS5_1CILi128EEES8_NS7_ILi64EEEEEENS_10bfloat16_tEfNS_4arch4Sm80ELb1ELb0ELb1ELb0ELb0ELb0ELb0ELb0ELi2ELi4ELi4ELi4ELb0EEENS1_24CollectiveEpilogueBwdGQAISA_fSD_Li256ELb0ELb0EEENS1_25SingleTileBwdLPTSchedulerILb0ELi128ELb0EEEEEEEEEvNT_6ParamsE,"a",@progbits
	.sectionflags	@""
	.align	4
.nv.constant0._ZN7cutlass13device_kernelIN5flash19enable_sm80_to_sm89INS1_16FlashAttnBwdSm80INS1_25CollectiveMainloopBwdSm80ILi2ELi2EN4cute5tupleIJNS5_1CILi128EEES8_NS7_ILi64EEEEEENS_10bfloat16_tEfNS_4arch4Sm80ELb1ELb0ELb1ELb0ELb0ELb0ELb0ELb0ELi2ELi4ELi4ELi4ELb0EEENS1_24CollectiveEpilogueBwdGQAISA_fSD_Li256ELb0ELb0EEENS1_25SingleTileBwdLPTSchedulerILb0ELi128ELb0EEEEEEEEEvNT_6ParamsE:
	.zero		1184


//--------------------- .nv.constant0._ZN7cutlass13device_kernelIN5flash19enable_sm80_to_sm89INS1_16FlashAttnBwdSm80INS1_25CollectiveMainloopBwdSm80ILi2ELi2EN4cute5tupleIJNS5_1CILi128EEES8_NS7_ILi64EEEEEENS_10bfloat16_tEfNS_4arch4Sm80ELb1ELb0ELb1ELb0ELb1ELb0ELb0ELb0ELi2ELi4ELi4ELi4ELb0EEENS1_24CollectiveEpilogueBwdGQAISA_fSD_Li256ELb0ELb1EEENS1_25SingleTileBwdLPTSchedulerILb0ELi128ELb1EEEEEEEEEvNT_6ParamsE --------------------------
	.section	.nv.constant0._ZN7cutlass13device_kernelIN5flash19enable_sm80_to_sm89INS1_16FlashAttnBwdSm80INS1_25CollectiveMainloopBwdSm80ILi2ELi2EN4cute5tupleIJNS5_1CILi128EEES8_NS7_ILi64EEEEEENS_10bfloat16_tEfNS_4arch4Sm80ELb1ELb0ELb1ELb0ELb1ELb0ELb0ELb0ELi2ELi4ELi4ELi4ELb0EEENS1_24CollectiveEpilogueBwdGQAISA_fSD_Li256ELb0ELb1EEENS1_25SingleTileBwdLPTSchedulerILb0ELi128ELb1EEEEEEEEEvNT_6ParamsE,"a",@progbits
	.sectionflags	@""
	.align	4
.nv.constant0._ZN7cutlass13device_kernelIN5flash19enable_sm80_to_sm89INS1_16FlashAttnBwdSm80INS1_25CollectiveMainloopBwdSm80ILi2ELi2EN4cute5tupleIJNS5_1CILi128EEES8_NS7_ILi64EEEEEENS_10bfloat16_tEfNS_4arch4Sm80ELb1ELb0ELb1ELb0ELb1ELb0ELb0ELb0ELi2ELi4ELi4ELi4ELb0EEENS1_24CollectiveEpilogueBwdGQAISA_fSD_Li256ELb0ELb1EEENS1_25SingleTileBwdLPTSchedulerILb0ELi128ELb1EEEEEEEEEvNT_6ParamsE:
	.zero		1184


//--------------------- .nv.constant0._ZN7cutlass13device_kernelIN5flash22FlashAttnBwdPreprocessIN4cute5tupleIJNS3_1CILi128EEENS5_ILi64EEEEEENS_10bfloat16_tEfNS_4arch4Sm80ELb1ELb0EEEEEvNT_6ParamsE --------------------------
	.section	.nv.constant0._ZN7cutlass13device_kernelIN5flash22FlashAttnBwdPreprocessIN4cute5tupleIJNS3_1CILi128EEENS5_ILi64EEEEEENS_10bfloat16_tEfNS_4arch4Sm80ELb1ELb0EEEEEvNT_6ParamsE,"a",@progbits
	.sectionflags	@""
	.align	4
.nv.constant0._ZN7cutlass13device_kernelIN5flash22FlashAttnBwdPreprocessIN4cute5tupleIJNS3_1CILi128EEENS5_ILi64EEEEEENS_10bfloat16_tEfNS_4arch4Sm80ELb1ELb0EEEEEvNT_6ParamsE:
	.zero		768


//--------------------- .nv.constant0._ZN7cutlass13device_kernelIN5flash19enable_sm80_to_sm89INS1_16FlashAttnBwdSm80INS1_25CollectiveMainloopBwdSm80ILi2ELi2EN4cute5tupleIJNS5_1CILi128EEES8_NS7_ILi64EEEEEENS_10bfloat16_tEfNS_4arch4Sm80ELb1ELb0ELb1ELb1ELb0ELb0ELb0ELb0ELi2ELi4ELi4ELi4ELb0EEENS1_21CollectiveEpilogueBwdISA_SB_SD_Li256ELb1ELb0ELi2EEENS1_25SingleTileBwdLPTSchedulerILb1ELi128ELb0EEEEEEEEEvNT_6ParamsE --------------------------
	.section	.nv.constant0._ZN7cutlass13device_kernelIN5flash19enable_sm80_to_sm89INS1_16FlashAttnBwdSm80INS1_25CollectiveMainloopBwdSm80ILi2ELi2EN4cute5tupleIJNS5_1CILi128EEES8_NS7_ILi64EEEEEENS_10bfloat16_tEfNS_4arch4Sm80ELb1ELb0ELb1ELb1ELb0ELb0ELb0ELb0ELi2ELi4ELi4ELi4ELb0EEENS1_21CollectiveEpilogueBwdISA_SB_SD_Li256ELb1ELb0ELi2EEENS1_25SingleTileBwdLPTSchedulerILb1ELi128ELb0EEEEEEEEEvNT_6ParamsE,"a",@progbits
	.sectionflags	@""
	.align	4
.nv.constant0._ZN7cutlass13device_kernelIN5flash19enable_sm80_to_sm89INS1_16FlashAttnBwdSm80INS1_25CollectiveMainloopBwdSm80ILi2ELi2EN4cute5tupleIJNS5_1CILi128EEES8_NS7_ILi64EEEEEENS_10bfloat16_tEfNS_4arch4Sm80ELb1ELb0ELb1ELb1ELb0ELb0ELb0ELb0ELi2ELi4ELi4ELi4ELb0EEENS1_21CollectiveEpilogueBwdISA_SB_SD_Li256ELb1ELb0ELi2EEENS1_25SingleTileBwdLPTSchedulerILb1ELi128ELb0EEEEEEEEEvNT_6ParamsE:
	.zero		1176


//--------------------- .nv.constant0._ZN7cutlass13device_kernelIN5flash19enable_sm80_to_sm89INS1_16FlashAttnBwdSm80INS1_25CollectiveMainloopBwdSm80ILi2ELi2EN4cute5tupleIJNS5_1CILi128EEES8_NS7_ILi64EEEEEENS_10bfloat16_tEfNS_4arch4Sm80ELb1ELb0ELb1ELb1ELb1ELb0ELb0ELb0ELi2ELi4ELi4ELi4ELb0EEENS1_21CollectiveEpilogueBwdISA_SB_SD_Li256ELb1ELb0ELi2EEENS1_25SingleTileBwdLPTSchedulerILb1ELi128ELb1EEEEEEEEEvNT_6ParamsE --------------------------
	.section	.nv.constant0._ZN7cutlass13device_kernelIN5flash19enable_sm80_to_sm89INS1_16FlashAttnBwdSm80INS1_25CollectiveMainloopBwdSm80ILi2ELi2EN4cute5tupleIJNS5_1CILi128EEES8_NS7_ILi64EEEEEENS_10bfloat16_tEfNS_4arch4Sm80ELb1ELb0ELb1ELb1ELb1ELb0ELb0ELb0ELi2ELi4ELi4ELi4ELb0EEENS1_21CollectiveEpilogueBwdISA_SB_SD_Li256ELb1ELb0ELi2EEENS1_25SingleTileBwdLPTSchedulerILb1ELi128ELb1EEEEEEEEEvNT_6ParamsE,"a",@progbits
	.sectionflags	@""
	.align	4
.nv.constant0._ZN7cutlass13device_kernelIN5flash19enable_sm80_to_sm89INS1_16FlashAttnBwdSm80INS1_25CollectiveMainloopBwdSm80ILi2ELi2EN4cute5tupleIJNS5_1CILi128EEES8_NS7_ILi64EEEEEENS_10bfloat16_tEfNS_4arch4Sm80ELb1ELb0ELb1ELb1ELb1ELb0ELb0ELb0ELi2ELi4ELi4ELi4ELb0EEENS1_21CollectiveEpilogueBwdISA_SB_SD_Li256ELb1ELb0ELi2EEENS1_25SingleTileBwdLPTSchedulerILb1ELi128ELb1EEEEEEEEEvNT_6ParamsE:
	.zero		1176


//--------------------- .nv.constant0._ZN7cutlass13device_kernelIN5flash19enable_sm80_to_sm89INS1_16FlashAttnBwdSm80INS1_25CollectiveMainloopBwdSm80ILi2ELi2EN4cute5tupleIJNS5_1CILi128EEES8_NS7_ILi64EEEEEENS_10bfloat16_tEfNS_4arch4Sm80ELb1ELb0ELb1ELb1ELb0ELb0ELb0ELb0ELi2ELi4ELi4ELi4ELb0EEENS1_24CollectiveEpilogueBwdGQAISA_fSD_Li256ELb1ELb0EEENS1_25SingleTileBwdLPTSchedulerILb1ELi128ELb0EEEEEEEEEvNT_6ParamsE --------------------------
	.section	.nv.constant0._ZN7cutlass13device_kernelIN5flash19enable_sm80_to_sm89INS1_16FlashAttnBwdSm80INS1_25CollectiveMainloopBwdSm80ILi2ELi2EN4cute5tupleIJNS5_1CILi128EEES8_NS7_ILi64EEEEEENS_10bfloat16_tEfNS_4arch4Sm80ELb1ELb0ELb1ELb1ELb0ELb0ELb0ELb0ELi2ELi4ELi4ELi4ELb0EEENS1_24CollectiveEpilogueBwdGQAISA_fSD_Li256ELb1ELb0EEENS1_25SingleTileBwdLPTSchedulerILb1ELi128ELb0EEEEEEEEEvNT_6ParamsE,"a",@progbits
	.sectionflags	@""
	.align	4
.nv.constant0._ZN7cutlass13device_kernelIN5flash19enable_sm80_to_sm89INS1_16FlashAttnBwdSm80INS1_25CollectiveMainloopBwdSm80ILi2ELi2EN4cute5tupleIJNS5_1CILi128EEES8_NS7_ILi64EEEEEENS_10bfloat16_tEfNS_4arch4Sm80ELb1ELb0ELb1ELb1ELb0ELb0ELb0ELb0ELi2ELi4ELi4ELi4ELb0EEENS1_24CollectiveEpilogueBwdGQAISA_fSD_Li256ELb1ELb0EEENS1_25SingleTileBwdLPTSchedulerILb1ELi128ELb0EEEEEEEEEvNT_6ParamsE:
	.zero		1184


//--------------------- .nv.constant0._ZN7cutlass13device_kernelIN5flash32FlashAttnBwdPostprocessConvertdQIN4cute5tupleIJNS3_1CILi128EEENS5_ILi64EEEEEENS_10bfloat16_tEfNS_4arch4Sm80ELi256ENS3_8TiledMMAINS3_8MMA_AtomIJNS3_30SM80_16x8x16_F32BF16BF16F32_TNEEEENS3_6LayoutINS4_IJNS5_ILi4EEENS5_ILi2EEENS5_ILi1EEEEEENS4_IJSJ_SH_NS5_ILi0EEEEEEEENS4_IJS7_NS5_ILi32EEENS5_ILi16EEEEEEEELb0EEEEEvNT_6ParamsE --------------------------
	.section	.nv.constant0._ZN7cutlass13device_kernelIN5flash32FlashAttnBwdPostprocessConvertdQIN4cute5tupleIJNS3_1CILi128EEENS5_ILi64EEEEEENS_10bfloat16_tEfNS_4arch4Sm80ELi256ENS3_8TiledMMAINS3_8MMA_AtomIJNS3_30SM80_16x8x16_F32BF16BF16F32_TNEEEENS3_6LayoutINS4_IJNS5_ILi4EEENS5_ILi2EEENS5_ILi1EEEEEENS4_IJSJ_SH_NS5_ILi0EEEEEEEENS4_IJS7_NS5_ILi32EEENS5_ILi16EEEEEEEELb0EEEEEvNT_6ParamsE,"a",@progbits
	.sectionflags	@""
	.align	4
.nv.constant0._ZN7cutlass13device_kernelIN5flash32FlashAttnBwdPostprocessConvertdQIN4cute5tupleIJNS3_1CILi128EEENS5_ILi64EEEEEENS_10bfloat16_tEfNS_4arch4Sm80ELi256ENS3_8TiledMMAINS3_8MMA_AtomIJNS3_30SM80_16x8x16_F32BF16BF16F32_TNEEEENS3_6LayoutINS4_IJNS5_ILi4EEENS5_ILi2EEENS5_ILi1EEEEEENS4_IJSJ_SH_NS5_ILi0EEEEEEEENS4_IJS7_NS5_ILi32EEENS5_ILi16EEEEEEEELb0EEEEEvNT_6ParamsE:
	.zero		640


//--------------------- .nv.constant0._ZN7cutlass13device_kernelIN5flash19enable_sm80_to_sm89INS1_16FlashAttnBwdSm80INS1_25CollectiveMainloopBwdSm80ILi2ELi2EN4cute5tupleIJNS5_1CILi128EEES8_NS7_ILi64EEEEEENS_10bfloat16_tEfNS_4arch4Sm80ELb1ELb0ELb1ELb1ELb1ELb0ELb0ELb0ELi2ELi4ELi4ELi4ELb0EEENS1_24CollectiveEpilogueBwdGQAISA_fSD_Li256ELb1ELb1EEENS1_25SingleTileBwdLPTSchedulerILb1ELi128ELb1EEEEEEEEEvNT_6ParamsE --------------------------
	.section	.nv.constant0._ZN7cutlass13device_kernelIN5flash19enable_sm80_to_sm89INS1_16FlashAttnBwdSm80INS1_25CollectiveMainloopBwdSm80ILi2ELi2EN4cute5tupleIJNS5_1CILi128EEES8_NS7_ILi64EEEEEENS_10bfloat16_tEfNS_4arch4Sm80ELb1ELb0ELb1ELb1ELb1ELb0ELb0ELb0ELi2ELi4ELi4ELi4ELb0EEENS1_24CollectiveEpilogueBwdGQAISA_fSD_Li256ELb1ELb1EEENS1_25SingleTileBwdLPTSchedulerILb1ELi128ELb1EEEEEEEEEvNT_6ParamsE,"a",@progbits
	.sectionflags	@""
	.align	4
.nv.constant0._ZN7cutlass13device_kernelIN5flash19enable_sm80_to_sm89INS1_16FlashAttnBwdSm80INS1_25CollectiveMainloopBwdSm80ILi2ELi2EN4cute5tupleIJNS5_1CILi128EEES8_NS7_ILi64EEEEEENS_10bfloat16_tEfNS_4arch4Sm80ELb1ELb0ELb1ELb1ELb1ELb0ELb0ELb0ELi2ELi4ELi4ELi4ELb0EEENS1_24CollectiveEpilogueBwdGQAISA_fSD_Li256ELb1ELb1EEENS1_25SingleTileBwdLPTSchedulerILb1ELi128ELb1EEEEEEEEEvNT_6ParamsE:
	.zero		1184


//--------------------- .nv.constant0._ZN7cutlass13device_kernelIN5flash22FlashAttnBwdPreprocessIN4cute5tupleIJNS3_1CILi128EEENS5_ILi64EEEEEENS_10bfloat16_tEfNS_4arch4Sm80ELb1ELb1EEEEEvNT_6ParamsE --------------------------
	.section	.nv.constant0._ZN7cutlass13device_kernelIN5flash22FlashAttnBwdPreprocessIN4cute5tupleIJNS3_1CILi128EEENS5_ILi64EEEEEENS_10bfloat16_tEfNS_4arch4Sm80ELb1ELb1EEEEEvNT_6ParamsE,"a",@progbits
	.sectionflags	@""
	.align	4
.nv.constant0._ZN7cutlass13device_kernelIN5flash22FlashAttnBwdPreprocessIN4cute5tupleIJNS3_1CILi128EEENS5_ILi64EEEEEENS_10bfloat16_tEfNS_4arch4Sm80ELb1ELb1EEEEEvNT_6ParamsE:
	.zero		768


//--------------------- SYMBOLS --------------------------

	.type		.nv.reservedSmem.offset0,@object
	.size		.nv.reservedSmem.offset0,0x4
